def matmul_kernel(
    a_ptr,
    b_ptr,
    c_ptr,
    M,
    N,
    K,
    stride_am,
    stride_ak,
    stride_bk,
    stride_bn,
    stride_cm,
    stride_cn,
    BLOCK_M: tl.constexpr,
    BLOCK_N: tl.constexpr,
    BLOCK_K: tl.constexpr,
    GROUP_M: tl.constexpr,
):
    pid = tl.program_id(axis=0)
    num_pid_m = tl.cdiv(M, BLOCK_M)
    num_pid_n = tl.cdiv(N, BLOCK_N)
    num_pid_in_group = GROUP_M * num_pid_n
    group_id = pid // num_pid_in_group
    first_pid_m = group_id * GROUP_M
    group_size_m = min(num_pid_m - first_pid_m, GROUP_M)
    pid_m = first_pid_m + ((pid % num_pid_in_group) % group_size_m)
    pid_n = (pid % num_pid_in_group) // group_size_m

    offs_am = (pid_m * BLOCK_M + tl.arange(0, BLOCK_M)) % M
    offs_bn = (pid_n * BLOCK_N + tl.arange(0, BLOCK_N)) % N
    offs_k = tl.arange(0, BLOCK_K)
    a_ptrs = a_ptr + offs_am[:, None] * stride_am + offs_k[None, :] * stride_ak
    b_ptrs = b_ptr + offs_k[:, None] * stride_bk + offs_bn[None, :] * stride_bn

    acc = tl.zeros((BLOCK_M, BLOCK_N), dtype=tl.float32)
    for kk in range(0, tl.cdiv(K, BLOCK_K)):
        a = tl.load(a_ptrs, mask=offs_k[None, :] < K - kk * BLOCK_K, other=0.0)
        b = tl.load(b_ptrs, mask=offs_k[:, None] < K - kk * BLOCK_K, other=0.0)
        acc = tl.dot(a, b, acc)
        a_ptrs += BLOCK_K * stride_ak
        b_ptrs += BLOCK_K * stride_bk

    c = acc.to(c_ptr.dtype.element_ty)
    offs_cm = pid_m * BLOCK_M + tl.arange(0, BLOCK_M)
    offs_cn = pid_n * BLOCK_N + tl.arange(0, BLOCK_N)
    c_ptrs = c_ptr + offs_cm[:, None] * stride_cm + offs_cn[None, :] * stride_cn
    mask = (offs_cm[:, None] < M) & (offs_cn[None, :] < N)
    tl.store(c_ptrs, c, mask=mask)

# config = {"BLOCK_K": 64, "BLOCK_M": 64, "BLOCK_N": 64, "GROUP_M": 8, "arch": "sm_100", "dtype": "fp8e4m3", "num_ctas": 1, "num_stages": 3, "num_warps": 1}
# arch = sm_100


// ===== COMPILED SASS (sm_100a) =====

	.target	sm_100a

	.elftype	@"ET_EXEC"


//--------------------- .note.nv.tkinfo           --------------------------
	.section	.note.nv.tkinfo,"",@"SHT_NOTE"
	.sectionflags	@"SHF_NOTE_NV_TKINFO"
	.tkinfo
        /*0018*/ 	.word	0x00000081
        /*0030*/ 	.string	""
        /*0030*/ 	.string	"ptxas-blackwell"
        /*0030*/ 	.string	"Cuda compilation tools, release 12.9, V12.9.86"
        /*0030*/ 	.string	"Build cuda_12.9.r12.9/compiler.36037853_0"
        /*0030*/ 	.string	"-v  -suppress-debug-info  -lineinfo  -arch sm_100a "



//--------------------- .note.nv.cuver            --------------------------
	.section	.note.nv.cuver,"",@"SHT_NOTE"
	.sectionflags	@"SHF_NOTE_NV_CUVER"
        /*0018*/ 	.short	0x0001
        /*001a*/ 	.short	0x0064
        /*001c*/ 	.short	0x0001
        /*001e*/ 	.short	0x0000
        /*0020*/ 	.short	0x0001
        /*0022*/ 	.short	0x0000


//--------------------- .nv.info                  --------------------------
	.section	.nv.info,"",@"SHT_CUDA_INFO"
	.align	4


	//----- nvinfo : EIATTR_REGCOUNT
	.align		4
        /*0000*/ 	.byte	0x04, 0x2f
        /*0002*/ 	.short	(.L_1 - .L_0)
	.align		4
.L_0:
        /*0004*/ 	.word	index@(matmul_kernel)
        /*0008*/ 	.word	0x00000040


	//----- nvinfo : EIATTR_FRAME_SIZE
	.align		4
.L_1:
        /*000c*/ 	.byte	0x04, 0x11
        /*000e*/ 	.short	(.L_3 - .L_2)
	.align		4
.L_2:
        /*0010*/ 	.word	index@(matmul_kernel)
        /*0014*/ 	.word	0x000013e0


	//----- nvinfo : EIATTR_MIN_STACK_SIZE
	.align		4
.L_3:
        /*0018*/ 	.byte	0x04, 0x12
        /*001a*/ 	.short	(.L_5 - .L_4)
	.align		4
.L_4:
        /*001c*/ 	.word	index@(matmul_kernel)
        /*0020*/ 	.word	0x000013e0
.L_5:


//--------------------- .nv.info.matmul_kernel    --------------------------
	.section	.nv.info.matmul_kernel,"",@"SHT_CUDA_INFO"
	.sectionflags	@""
	.align	4


	//----- nvinfo : EIATTR_CUDA_API_VERSION
	.align		4
        /*0000*/ 	.byte	0x04, 0x37
        /*0002*/ 	.short	(.L_7 - .L_6)
.L_6:
        /*0004*/ 	.word	0x00000081


	//----- nvinfo : EIATTR_KPARAM_INFO
	.align		4
.L_7:
        /*0008*/ 	.byte	0x04, 0x17
        /*000a*/ 	.short	(.L_9 - .L_8)
.L_8:
        /*000c*/ 	.word	0x00000000
        /*0010*/ 	.short	0x000d
        /*0012*/ 	.short	0x0048
        /*0014*/ 	.byte	0x00, 0xf4, 0x21, 0x00


	//----- nvinfo : EIATTR_KPARAM_INFO
	.align		4
.L_9:
        /*0018*/ 	.byte	0x04, 0x17
        /*001a*/ 	.short	(.L_11 - .L_10)
.L_10:
        /*001c*/ 	.word	0x00000000
        /*0020*/ 	.short	0x000c
        /*0022*/ 	.short	0x0040
        /*0024*/ 	.byte	0x00, 0xf4, 0x21, 0x00


	//----- nvinfo : EIATTR_KPARAM_INFO
	.align		4
.L_11:
        /*0028*/ 	.byte	0x04, 0x17
        /*002a*/ 	.short	(.L_13 - .L_12)
.L_12:
        /*002c*/ 	.word	0x00000000
        /*0030*/ 	.short	0x000b
        /*0032*/ 	.short	0x0038
        /*0034*/ 	.byte	0x00, 0xf0, 0x11, 0x00


	//----- nvinfo : EIATTR_KPARAM_INFO
	.align		4
.L_13:
        /*0038*/ 	.byte	0x04, 0x17
        /*003a*/ 	.short	(.L_15 - .L_14)
.L_14:
        /*003c*/ 	.word	0x00000000
        /*0040*/ 	.short	0x000a
        /*0042*/ 	.short	0x0034
        /*0044*/ 	.byte	0x00, 0xf0, 0x11, 0x00


	//----- nvinfo : EIATTR_KPARAM_INFO
	.align		4
.L_15:
        /*0048*/ 	.byte	0x04, 0x17
        /*004a*/ 	.short	(.L_17 - .L_16)
.L_16:
        /*004c*/ 	.word	0x00000000
        /*0050*/ 	.short	0x0009
        /*0052*/ 	.short	0x0030
        /*0054*/ 	.byte	0x00, 0xf0, 0x11, 0x00


	//----- nvinfo : EIATTR_KPARAM_INFO
	.align		4
.L_17:
        /*0058*/ 	.byte	0x04, 0x17
        /*005a*/ 	.short	(.L_19 - .L_18)
.L_18:
        /*005c*/ 	.word	0x00000000
        /*0060*/ 	.short	0x0008
        /*0062*/ 	.short	0x002c
        /*0064*/ 	.byte	0x00, 0xf0, 0x11, 0x00


	//----- nvinfo : EIATTR_KPARAM_INFO
	.align		4
.L_19:
        /*0068*/ 	.byte	0x04, 0x17
        /*006a*/ 	.short	(.L_21 - .L_20)
.L_20:
        /*006c*/ 	.word	0x00000000
        /*0070*/ 	.short	0x0007
        /*0072*/ 	.short	0x0028
        /*0074*/ 	.byte	0x00, 0xf0, 0x11, 0x00


	//----- nvinfo : EIATTR_KPARAM_INFO
	.align		4
.L_21:
        /*0078*/ 	.byte	0x04, 0x17
        /*007a*/ 	.short	(.L_23 - .L_22)
.L_22:
        /*007c*/ 	.word	0x00000000
        /*0080*/ 	.short	0x0006
        /*0082*/ 	.short	0x0024
        /*0084*/ 	.byte	0x00, 0xf0, 0x11, 0x00


	//----- nvinfo : EIATTR_KPARAM_INFO
	.align		4
.L_23:
        /*0088*/ 	.byte	0x04, 0x17
        /*008a*/ 	.short	(.L_25 - .L_24)
.L_24:
        /*008c*/ 	.word	0x00000000
        /*0090*/ 	.short	0x0005
        /*0092*/ 	.short	0x0020
        /*0094*/ 	.byte	0x00, 0xf0, 0x11, 0x00


	//----- nvinfo : EIATTR_KPARAM_INFO
	.align		4
.L_25:
        /*0098*/ 	.byte	0x04, 0x17
        /*009a*/ 	.short	(.L_27 - .L_26)
.L_26:
        /*009c*/ 	.word	0x00000000
        /*00a0*/ 	.short	0x0004
        /*00a2*/ 	.short	0x001c
        /*00a4*/ 	.byte	0x00, 0xf0, 0x11, 0x00


	//----- nvinfo : EIATTR_KPARAM_INFO
	.align		4
.L_27:
        /*00a8*/ 	.byte	0x04, 0x17
        /*00aa*/ 	.short	(.L_29 - .L_28)
.L_28:
        /*00ac*/ 	.word	0x00000000
        /*00b0*/ 	.short	0x0003
        /*00b2*/ 	.short	0x0018
        /*00b4*/ 	.byte	0x00, 0xf0, 0x11, 0x00


	//----- nvinfo : EIATTR_KPARAM_INFO
	.align		4
.L_29:
        /*00b8*/ 	.byte	0x04, 0x17
        /*00ba*/ 	.short	(.L_31 - .L_30)
.L_30:
        /*00bc*/ 	.word	0x00000000
        /*00c0*/ 	.short	0x0002
        /*00c2*/ 	.short	0x0010
        /*00c4*/ 	.byte	0x00, 0xf4, 0x21, 0x00


	//----- nvinfo : EIATTR_KPARAM_INFO
	.align		4
.L_31:
        /*00c8*/ 	.byte	0x04, 0x17
        /*00ca*/ 	.short	(.L_33 - .L_32)
.L_32:
        /*00cc*/ 	.word	0x00000000
        /*00d0*/ 	.short	0x0001
        /*00d2*/ 	.short	0x0008
        /*00d4*/ 	.byte	0x00, 0xf4, 0x21, 0x00


	//----- nvinfo : EIATTR_KPARAM_INFO
	.align		4
.L_33:
        /*00d8*/ 	.byte	0x04, 0x17
        /*00da*/ 	.short	(.L_35 - .L_34)
.L_34:
        /*00dc*/ 	.word	0x00000000
        /*00e0*/ 	.short	0x0000
        /*00e2*/ 	.short	0x0000
        /*00e4*/ 	.byte	0x00, 0xf4, 0x21, 0x00


	//----- nvinfo : EIATTR_SPARSE_MMA_MASK
	.align		4
.L_35:
        /*00e8*/ 	.byte	0x03, 0x50
        /*00ea*/ 	.short	0x0000


	//----- nvinfo : EIATTR_MAXREG_COUNT
	.align		4
        /*00ec*/ 	.byte	0x03, 0x1b
        /*00ee*/ 	.short	0x00ff


	//----- nvinfo : EIATTR_NUM_BARRIERS
	.align		4
        /*00f0*/ 	.byte	0x02, 0x4c
        /*00f2*/ 	.byte	0x01
	.zero		1


	//----- nvinfo : EIATTR_ANNOTATIONS
	.align		4
        /*00f4*/ 	.byte	0x04, 0x55
        /*00f6*/ 	.short	(.L_37 - .L_36)


	//   ....[0]....
.L_36:
        /*00f8*/ 	.word	0x00000001
        /*00fc*/ 	.byte	0xa0, 0x01, 0x00, 0x00, 0x01, 0x00, 0x00, 0x00, 0xe0, 0x01, 0x00, 0x00, 0x01, 0x00, 0x00, 0x00
        /* <DEDUP_REMOVED lines=2282> */
        /*8fac*/ 	.byte	0x60, 0x44, 0x02, 0x00


	//----- nvinfo : EIATTR_COOP_GROUP_MASK_REGIDS
	.align		4
.L_37:
        /*8fb0*/ 	.byte	0x04, 0x29
        /*8fb2*/ 	.short	(.L_39 - .L_38)


	//   ....[0]....
.L_38:
        /*8fb4*/ 	.word	0xffffffff


	//   ....[1]....
        /*8fb8*/ 	.word	0xffffffff


	//   ....[2]....
        /*8fbc*/ 	.word	0xffffffff


	//   ....[3]....
        /*8fc0*/ 	.word	0xffffffff


	//   ....[4]....
        /*8fc4*/ 	.word	0xffffffff


	//   ....[5]....
        /*8fc8*/ 	.word	0xffffffff


	//   ....[6]....
        /*8fcc*/ 	.word	0xffffffff


	//   ....[7]....
        /*8fd0*/ 	.word	0xffffffff


	//   ....[8]....
        /*8fd4*/ 	.word	0xffffffff


	//   ....[9]....
        /*8fd8*/ 	.word	0xffffffff


	//   ....[10]....
        /*8fdc*/ 	.word	0xffffffff


	//   ....[11]....
        /*8fe0*/ 	.word	0xffffffff


	//   ....[12]....
        /*8fe4*/ 	.word	0xffffffff


	//   ....[13]....
        /*8fe8*/ 	.word	0xffffffff


	//   ....[14]....
        /*8fec*/ 	.word	0xffffffff


	//----- nvinfo : EIATTR_COOP_GROUP_INSTR_OFFSETS
	.align		4
.L_39:
        /*8ff0*/ 	.byte	0x04, 0x28
        /*8ff2*/ 	.short	(.L_41 - .L_40)


	//   ....[0]....
.L_40:
        /*8ff4*/ 	.word	0x000242b0


	//   ....[1]....
        /*8ff8*/ 	.word	0x00024300


	//   ....[2]....
        /*8ffc*/ 	.word	0x00024350


	//   ....[3]....
        /*9000*/ 	.word	0x00024370


	//   ....[4]....
        /*9004*/ 	.word	0x000243a0


	//   ....[5]....
        /*9008*/ 	.word	0x000243f0


	//   ....[6]....
        /*900c*/ 	.word	0x00024480


	//   ....[7]....
        /*9010*/ 	.word	0x000244b0


	//   ....[8]....
        /*9014*/ 	.word	0x000244f0


	//   ....[9]....
        /*9018*/ 	.word	0x00024520


	//   ....[10]....
        /*901c*/ 	.word	0x00024540


	//   ....[11]....
        /*9020*/ 	.word	0x000245a0


	//   ....[12]....
        /*9024*/ 	.word	0x00024600


	//   ....[13]....
        /*9028*/ 	.word	0x00024620


	//   ....[14]....
        /*902c*/ 	.word	0x00024650


	//----- nvinfo : EIATTR_VRC_CTA_INIT_COUNT
	.align		4
.L_41:
        /*9030*/ 	.byte	0x02, 0x4a
	.zero		1
	.zero		1


	//----- nvinfo : EIATTR_EXIT_INSTR_OFFSETS
	.align		4
        /*9034*/ 	.byte	0x04, 0x1c
        /*9036*/ 	.short	(.L_43 - .L_42)


	//   ....[0]....
.L_42:
        /*9038*/ 	.word	0x000288e0


	//   ....[1]....
        /*903c*/ 	.word	0x00028900


	//----- nvinfo : EIATTR_REQNTID
	.align		4
.L_43:
        /*9040*/ 	.byte	0x04, 0x10
        /*9042*/ 	.short	(.L_45 - .L_44)
.L_44:
        /*9044*/ 	.word	0x00000020
        /*9048*/ 	.word	0x00000001
        /*904c*/ 	.word	0x00000001


	//----- nvinfo : EIATTR_CBANK_PARAM_SIZE
	.align		4
.L_45:
        /*9050*/ 	.byte	0x03, 0x19
        /*9052*/ 	.short	0x0050


	//----- nvinfo : EIATTR_PARAM_CBANK
	.align		4
        /*9054*/ 	.byte	0x04, 0x0a
        /*9056*/ 	.short	(.L_47 - .L_46)
	.align		4
.L_46:
        /*9058*/ 	.word	index@(.nv.constant0.matmul_kernel)
        /*905c*/ 	.short	0x0380
        /*905e*/ 	.short	0x0050


	//----- nvinfo : EIATTR_SW_WAR
	.align		4
.L_47:
        /*9060*/ 	.byte	0x04, 0x36
        /*9062*/ 	.short	(.L_49 - .L_48)
.L_48:
        /*9064*/ 	.word	0x00000008
.L_49:


//--------------------- .nv.compat                --------------------------
	.section	.nv.compat,"",@"SHT_CUDA_COMPAT_INFO"
	.align	4
        /*0000*/ 	.byte	0x02, 0x02, 0x02, 0x00, 0x02, 0x05, 0x05, 0x00, 0x02, 0x03, 0x00, 0x00, 0x02, 0x06, 0x01, 0x00


//--------------------- .nv.callgraph             --------------------------
	.section	.nv.callgraph,"",@"SHT_CUDA_CALLGRAPH"
	.align	4
	.sectionentsize	8
	.align		4
        /*0000*/ 	.word	0x00000000
	.align		4
        /*0004*/ 	.word	0xffffffff
	.align		4
        /*0008*/ 	.word	0x00000000
	.align		4
        /*000c*/ 	.word	0xfffffffe
	.align		4
        /*0010*/ 	.word	0x00000000
	.align		4
        /*0014*/ 	.word	0xfffffffd
	.align		4
        /*0018*/ 	.word	0x00000000
	.align		4
        /*001c*/ 	.word	0xfffffffc


//--------------------- .text.matmul_kernel       --------------------------
	.section	.text.matmul_kernel,"ax",@progbits
	.align	128
        .global         matmul_kernel
        .type           matmul_kernel,@function
        .size           matmul_kernel,(.L_x_3 - matmul_kernel)
        .other          matmul_kernel,@"STO_CUDA_ENTRY STV_DEFAULT"
matmul_kernel:
.text.matmul_kernel:
[----:B------:R-:W0:Y:S08]  /*0000*/  LDC R1, c[0x0][0x37c] ;  /* 0x0000df00ff017b82 */ /* 0x000e300000000800 */
[----:B------:R-:W1:Y:S01]  /*0010*/  LDC.64 R2, c[0x0][0x398] ;  /* 0x0000e600ff027b82 */ /* 0x000e620000000a00 */
[----:B------:R-:W2:Y:S01]  /*0020*/  S2R R7, SR_CTAID.X ;  /* 0x0000000000077919 */ /* 0x000ea20000002500 */
[----:B0-----:R-:W-:Y:S01]  /*0030*/  VIADD R1, R1, 0xffffec20 ;  /* 0xffffec2001017836 */ /* 0x001fe20000000000 */
[----:B------:R-:W0:Y:S01]  /*0040*/  LDCU UR5, c[0x0][0x3a0] ;  /* 0x00007400ff0577ac */ /* 0x000e220008000800 */
[----:B------:R-:W-:-:S02]  /*0050*/  CS2R R36, SRZ ;  /* 0x0000000000247805 */ /* 0x000fc4000001ff00 */
[----:B------:R-:W-:Y:S02]  /*0060*/  CS2R R38, SRZ ;  /* 0x0000000000267805 */ /* 0x000fe4000001ff00 */
[----:B------:R-:W-:Y:S02]  /*0070*/  CS2R R24, SRZ ;  /* 0x0000000000187805 */ /* 0x000fe4000001ff00 */
[----:B------:R-:W-:Y:S01]  /*0080*/  CS2R R26, SRZ ;  /* 0x00000000001a7805 */ /* 0x000fe2000001ff00 */
[----:B------:R-:W3:Y:S01]  /*0090*/  S2UR UR8, SR_CgaCtaId ;  /* 0x00000000000879c3 */ /* 0x000ee20000008800 */
[----:B------:R-:W-:Y:S02]  /*00a0*/  CS2R R20, SRZ ;  /* 0x0000000000147805 */ /* 0x000fe4000001ff00 */
[----:B------:R-:W-:Y:S02]  /*00b0*/  CS2R R22, SRZ ;  /* 0x0000000000167805 */ /* 0x000fe4000001ff00 */
[----:B------:R-:W-:-:S02]  /*00c0*/  CS2R R28, SRZ ;  /* 0x00000000001c7805 */ /* 0x000fc4000001ff00 */
[----:B------:R-:W-:Y:S02]  /*00d0*/  CS2R R30, SRZ ;  /* 0x00000000001e7805 */ /* 0x000fe4000001ff00 */
[----:B------:R-:W-:Y:S02]  /*00e0*/  CS2R R52, SRZ ;  /* 0x0000000000347805 */ /* 0x000fe4000001ff00 */
[----:B------:R-:W-:Y:S02]  /*00f0*/  CS2R R54, SRZ ;  /* 0x0000000000367805 */ /* 0x000fe4000001ff00 */
[----:B------:R-:W-:Y:S02]  /*0100*/  CS2R R44, SRZ ;  /* 0x00000000002c7805 */ /* 0x000fe4000001ff00 */
[----:B------:R-:W-:Y:S02]  /*0110*/  CS2R R46, SRZ ;  /* 0x00000000002e7805 */ /* 0x000fe4000001ff00 */
[----:B------:R-:W-:-:S02]  /*0120*/  CS2R R48, SRZ ;  /* 0x0000000000307805 */ /* 0x000fc4000001ff00 */
[----:B------:R-:W-:Y:S02]  /*0130*/  CS2R R50, SRZ ;  /* 0x0000000000327805 */ /* 0x000fe4000001ff00 */
[----:B------:R-:W-:Y:S02]  /*0140*/  CS2R R16, SRZ ;  /* 0x0000000000107805 */ /* 0x000fe4000001ff00 */
[----:B------:R-:W-:Y:S01]  /*0150*/  CS2R R18, SRZ ;  /* 0x0000000000127805 */ /* 0x000fe2000001ff00 */
[----:B0-----:R-:W-:Y:S01]  /*0160*/  UIADD3 UR5, UPT, UPT, UR5, 0x3f, URZ ;  /* 0x0000003f05057890 */ /* 0x001fe2000fffe0ff */
[----:B------:R-:W-:Y:S02]  /*0170*/  CS2R R40, SRZ ;  /* 0x0000000000287805 */ /* 0x000fe4000001ff00 */
[----:B------:R-:W-:Y:S01]  /*0180*/  CS2R R42, SRZ ;  /* 0x00000000002a7805 */ /* 0x000fe2000001ff00 */
[----:B-1----:R-:W-:Y:S01]  /*0190*/  VIADD R0, R3, 0x3f ;  /* 0x0000003f03007836 */ /* 0x002fe20000000000 */
[----:B------:R-:W-:Y:S01]  /*01a0*/  STL [R1+0xcd8], R3 ;  /* 0x000cd80301007387 */ /* 0x000fe20000100800 */
[----:B------:R-:W-:Y:S01]  /*01b0*/  UISETP.GE.AND UP0, UPT, UR5, 0x40, UPT ;  /* 0x000000400500788c */ /* 0x000fe2000bf06270 */
[----:B------:R-:W-:-:S02]  /*01c0*/  UMOV UR4, 0x400 ;  /* 0x0000040000047882 */ /* 0x000fc40000000000 */
[----:B------:R-:W-:Y:S01]  /*01d0*/  SHF.R.S32.HI R5, RZ, 0x1f, R0 ;  /* 0x0000001fff057819 */ /* 0x000fe20000011400 */
[----:B------:R-:W-:Y:S01]  /*01e0*/  STL [R1+0xcdc], R2 ;  /* 0x000cdc0201007387 */ /* 0x000fe20000100800 */
[----:B------:R-:W0:Y:S02]  /*01f0*/  LDCU.64 UR6, c[0x0][0x358] ;  /* 0x00006b00ff0677ac */ /* 0x000e240008000a00 */
[----:B------:R-:W-:Y:S01]  /*0200*/  LEA.HI R5, R5, R0, RZ, 0x6 ;  /* 0x0000000005057211 */ /* 0x000fe200078f30ff */
[----:B------:R-:W-:Y:S01]  /*0210*/  STL [R1], RZ ;  /* 0x000000ff01007387 */ /* 0x000fe20000100800 */
[----:B--2---:R-:W-:Y:S01]  /*0220*/  IABS R10, R7 ;  /* 0x00000007000a7213 */ /* 0x004fe20000000000 */
[----:B---3--:R-:W-:Y:S01]  /*0230*/  ULEA UR4, UR8, UR4, 0x18 ;  /* 0x0000000408047291 */ /* 0x008fe2000f8ec0ff */
[----:B------:R-:W-:Y:S01]  /*0240*/  SHF.R.S32.HI R5, RZ, 0x6, R5 ;  /* 0x00000006ff057819 */ /* 0x000fe20000011405 */
[----:B------:R-:W-:Y:S04]  /*0250*/  STL [R1+0x4], RZ ;  /* 0x000004ff01007387 */ /* 0x000fe80000100800 */
[----:B------:R-:W-:Y:S01]  /*0260*/  IMAD.SHL.U32 R6, R5, 0x8, RZ ;  /* 0x0000000805067824 */ /* 0x000fe200078e00ff */
[----:B------:R-:W-:Y:S04]  /*0270*/  STL [R1+0x8], RZ ;  /* 0x000008ff01007387 */ /* 0x000fe80000100800 */
[-C--:B------:R-:W-:Y:S01]  /*0280*/  IABS R9, R6.reuse ;  /* 0x0000000600097213 */ /* 0x080fe20000000000 */
[----:B------:R-:W-:Y:S01]  /*0290*/  STL [R1+0xc], RZ ;  /* 0x00000cff01007387 */ /* 0x000fe20000100800 */
[----:B------:R-:W-:-:S02]  /*02a0*/  IABS R12, R6 ;  /* 0x00000006000c7213 */ /* 0x000fc40000000000 */
[----:B------:R-:W1:Y:S01]  /*02b0*/  I2F.RP R0, R9 ;  /* 0x0000000900007306 */ /* 0x000e620000209400 */
[----:B------:R-:W-:Y:S04]  /*02c0*/  STL [R1+0x1a0], RZ ;  /* 0x0001a0ff01007387 */ /* 0x000fe80000100800 */
[----:B------:R-:W-:Y:S04]  /*02d0*/  STL [R1+0x1a4], RZ ;  /* 0x0001a4ff01007387 */ /* 0x000fe80000100800 */
[----:B------:R-:W-:Y:S04]  /*02e0*/  STL [R1+0x1a8], RZ ;  /* 0x0001a8ff01007387 */ /* 0x000fe80000100800 */
[----:B------:R-:W-:Y:S01]  /*02f0*/  STL [R1+0x1ac], RZ ;  /* 0x0001acff01007387 */ /* 0x000fe20000100800 */
[----:B-1----:R-:W1:Y:S03]  /*0300*/  MUFU.RCP R0, R0 ;  /* 0x0000000000007308 */ /* 0x002e660000001000 */
[----:B------:R-:W-:Y:S04]  /*0310*/  STL [R1+0x220], RZ ;  /* 0x000220ff01007387 */ /* 0x000fe80000100800 */
[----:B------:R-:W-:Y:S04]  /*0320*/  STL [R1+0x224], RZ ;  /* 0x000224ff01007387 */ /* 0x000fe80000100800 */
[----:B------:R-:W-:Y:S04]  /*0330*/  STL [R1+0x228], RZ ;  /* 0x000228ff01007387 */ /* 0x000fe80000100800 */
[----:B------:R-:W-:Y:S01]  /*0340*/  STL [R1+0x22c], RZ ;  /* 0x00022cff01007387 */ /* 0x000fe20000100800 */
[----:B-1----:R-:W-:-:S03]  /*0350*/  VIADD R4, R0, 0xffffffe ;  /* 0x0ffffffe00047836 */ /* 0x002fc60000000000 */
[----:B------:R-:W-:Y:S01]  /*0360*/  STL [R1+0x2d8], RZ ;  /* 0x0002d8ff01007387 */ /* 0x000fe20000100800 */
[----:B------:R-:W-:Y:S01]  /*0370*/  IMAD.MOV R0, RZ, RZ, -R12 ;  /* 0x000000ffff007224 */ /* 0x000fe200078e0a0c */
[----:B------:R1:W2:Y:S02]  /*0380*/  F2I.FTZ.U32.TRUNC.NTZ R5, R4 ;  /* 0x0000000400057305 */ /* 0x0002a4000021f000 */
[----:B------:R-:W-:Y:S04]  /*0390*/  STL [R1+0x2dc], RZ ;  /* 0x0002dcff01007387 */ /* 0x000fe80000100800 */
[----:B------:R-:W-:Y:S01]  /*03a0*/  STL [R1+0x2e0], RZ ;  /* 0x0002e0ff01007387 */ /* 0x000fe20000100800 */
[----:B-1----:R-:W-:-:S03]  /*03b0*/  IMAD.MOV.U32 R4, RZ, RZ, RZ ;  /* 0x000000ffff047224 */ /* 0x002fc600078e00ff */
[----:B------:R-:W-:Y:S04]  /*03c0*/  STL [R1+0x2e4], RZ ;  /* 0x0002e4ff01007387 */ /* 0x000fe80000100800 */
[----:B------:R-:W-:Y:S01]  /*03d0*/  STL [R1+0x210], RZ ;  /* 0x000210ff01007387 */ /* 0x000fe20000100800 */
[----:B--2---:R-:W-:-:S03]  /*03e0*/  IMAD.MOV R8, RZ, RZ, -R5 ;  /* 0x000000ffff087224 */ /* 0x004fc600078e0a05 */
[----:B------:R-:W-:Y:S01]  /*03f0*/  STL [R1+0x214], RZ ;  /* 0x000214ff01007387 */ /* 0x000fe20000100800 */
[----:B------:R-:W-:Y:S02]  /*0400*/  IMAD R11, R8, R9, RZ ;  /* 0x00000009080b7224 */ /* 0x000fe400078e02ff */
[----:B------:R-:W-:Y:S01]  /*0410*/  IMAD.MOV.U32 R8, RZ, RZ, R10 ;  /* 0x000000ffff087224 */ /* 0x000fe200078e000a */
[----:B------:R-:W-:Y:S01]  /*0420*/  STL [R1+0x218], RZ ;  /* 0x000218ff01007387 */ /* 0x000fe20000100800 */
[----:B------:R-:W-:-:S03]  /*0430*/  IMAD.HI.U32 R5, R5, R11, R4 ;  /* 0x0000000b05057227 */ /* 0x000fc600078e0004 */
[----:B------:R-:W-:Y:S03]  /*0440*/  STL [R1+0x21c], RZ ;  /* 0x00021cff01007387 */ /* 0x000fe60000100800 */
[----:B------:R-:W-:Y:S01]  /*0450*/  IMAD.HI.U32 R5, R5, R8, RZ ;  /* 0x0000000805057227 */ /* 0x000fe200078e00ff */
[----:B------:R-:W-:Y:S03]  /*0460*/  STL [R1+0x200], RZ ;  /* 0x000200ff01007387 */ /* 0x000fe60000100800 */
[----:B------:R-:W-:Y:S01]  /*0470*/  IMAD R0, R5, R0, R8 ;  /* 0x0000000005007224 */ /* 0x000fe200078e0208 */
[----:B------:R-:W-:Y:S04]  /*0480*/  STL [R1+0x204], RZ ;  /* 0x000204ff01007387 */ /* 0x000fe80000100800 */
[----:B------:R-:W-:Y:S01]  /*0490*/  ISETP.GT.U32.AND P1, PT, R9, R0, PT ;  /* 0x000000000900720c */ /* 0x000fe20003f24070 */
[----:B------:R-:W-:Y:S04]  /*04a0*/  STL [R1+0x208], RZ ;  /* 0x000208ff01007387 */ /* 0x000fe80000100800 */
[----:B------:R-:W-:Y:S04]  /*04b0*/  STL [R1+0x20c], RZ ;  /* 0x00020cff01007387 */ /* 0x000fe80000100800 */
[----:B------:R-:W-:Y:S04]  /*04c0*/  STL [R1+0x1f0], RZ ;  /* 0x0001f0ff01007387 */ /* 0x000fe80000100800 */
[----:B------:R-:W-:Y:S01]  /*04d0*/  @!P1 IMAD.IADD R0, R0, 0x1, -R9 ;  /* 0x0000000100009824 */ /* 0x000fe200078e0a09 */
[----:B------:R-:W-:Y:S01]  /*04e0*/  STL [R1+0x1f4], RZ ;  /* 0x0001f4ff01007387 */ /* 0x000fe20000100800 */
[----:B------:R-:W-:Y:S01]  /*04f0*/  @!P1 VIADD R5, R5, 0x1 ;  /* 0x0000000105059836 */ /* 0x000fe20000000000 */
[----:B------:R-:W-:-:S02]  /*0500*/  ISETP.NE.AND P1, PT, R6, RZ, PT ;  /* 0x000000ff0600720c */ /* 0x000fc40003f25270 */
[----:B------:R-:W-:Y:S01]  /*0510*/  ISETP.GE.U32.AND P0, PT, R0, R9, PT ;  /* 0x000000090000720c */ /* 0x000fe20003f06070 */
[----:B------:R-:W-:Y:S01]  /*0520*/  STL [R1+0x1f8], RZ ;  /* 0x0001f8ff01007387 */ /* 0x000fe20000100800 */
[----:B------:R-:W-:-:S03]  /*0530*/  LOP3.LUT R0, R7, R6, RZ, 0x3c, !PT ;  /* 0x0000000607007212 */ /* 0x000fc600078e3cff */
[----:B------:R-:W-:Y:S01]  /*0540*/  STL [R1+0x1fc], RZ ;  /* 0x0001fcff01007387 */ /* 0x000fe20000100800 */
[----:B------:R-:W-:Y:S01]  /*0550*/  ISETP.GE.AND P2, PT, R0, RZ, PT ;  /* 0x000000ff0000720c */ /* 0x000fe20003f46270 */
[----:B------:R-:W-:Y:S02]  /*0560*/  VIADD R0, R2, 0x3f ;  /* 0x0000003f02007836 */ /* 0x000fe40000000000 */
[----:B------:R-:W-:Y:S04]  /*0570*/  STL [R1+0x1e0], RZ ;  /* 0x0001e0ff01007387 */ /* 0x000fe80000100800 */
[----:B------:R-:W-:Y:S01]  /*0580*/  @P0 VIADD R5, R5, 0x1 ;  /* 0x0000000105050836 */ /* 0x000fe20000000000 */
[----:B------:R-:W-:Y:S03]  /*0590*/  STL [R1+0x1e4], RZ ;  /* 0x0001e4ff01007387 */ /* 0x000fe60000100800 */
[----:B------:R-:W-:Y:S01]  /*05a0*/  IMAD.MOV.U32 R4, RZ, RZ, R5 ;  /* 0x000000ffff047224 */ /* 0x000fe200078e0005 */
[----:B------:R-:W-:Y:S01]  /*05b0*/  SHF.R.S32.HI R5, RZ, 0x1f, R0 ;  /* 0x0000001fff057819 */ /* 0x000fe20000011400 */
[----:B------:R-:W-:Y:S02]  /*05c0*/  STL [R1+0x1e8], RZ ;  /* 0x0001e8ff01007387 */ /* 0x000fe40000100800 */
[----:B------:R-:W-:Y:S01]  /*05d0*/  @!P2 IMAD.MOV R4, RZ, RZ, -R4 ;  /* 0x000000ffff04a224 */ /* 0x000fe200078e0a04 */
[----:B------:R-:W-:Y:S01]  /*05e0*/  @!P1 LOP3.LUT R4, RZ, R6, RZ, 0x33, !PT ;  /* 0x00000006ff049212 */ /* 0x000fe200078e33ff */
[----:B------:R-:W-:Y:S01]  /*05f0*/  STL [R1+0x1ec], RZ ;  /* 0x0001ecff01007387 */ /* 0x000fe20000100800 */
[----:B------:R-:W-:-:S03]  /*0600*/  LEA.HI R5, R5, R0, RZ, 0x6 ;  /* 0x0000000005057211 */ /* 0x000fc600078f30ff */
[----:B------:R-:W-:Y:S01]  /*0610*/  IMAD.SHL.U32 R8, R4, 0x8, RZ ;  /* 0x0000000804087824 */ /* 0x000fe200078e00ff */
[----:B------:R-:W-:Y:S01]  /*0620*/  STL [R1+0x1d0], RZ ;  /* 0x0001d0ff01007387 */ /* 0x000fe20000100800 */
[----:B------:R-:W-:-:S03]  /*0630*/  IMAD.MOV R4, RZ, RZ, -R4 ;  /* 0x000000ffff047224 */ /* 0x000fc600078e0a04 */
[----:B------:R-:W-:Y:S01]  /*0640*/  LEA.HI.SX32 R5, R5, -R8, 0x1a ;  /* 0x8000000805057211 */ /* 0x000fe200078fd2ff */
[----:B------:R-:W-:Y:S01]  /*0650*/  IMAD R6, R6, R4, R7 ;  /* 0x0000000406067224 */ /* 0x000fe200078e0207 */
[----:B------:R-:W-:Y:S02]  /*0660*/  STL [R1+0x1d4], RZ ;  /* 0x0001d4ff01007387 */ /* 0x000fe40000100800 */
[----:B------:R-:W-:Y:S02]  /*0670*/  VIMNMX R13, PT, PT, R5, 0x8, PT ;  /* 0x00000008050d7848 */ /* 0x000fe40003fe0100 */
[----:B------:R-:W-:Y:S01]  /*0680*/  IABS R11, R6 ;  /* 0x00000006000b7213 */ /* 0x000fe20000000000 */
[----:B------:R-:W-:Y:S01]  /*0690*/  STL [R1+0x1d8], RZ ;  /* 0x0001d8ff01007387 */ /* 0x000fe20000100800 */
[----:B------:R-:W-:-:S03]  /*06a0*/  IABS R9, R13 ;  /* 0x0000000d00097213 */ /* 0x000fc60000000000 */
[----:B------:R-:W-:Y:S01]  /*06b0*/  STL [R1+0x1dc], RZ ;  /* 0x0001dcff01007387 */ /* 0x000fe20000100800 */
[----:B------:R-:W1:Y:S03]  /*06c0*/  I2F.RP R0, R9 ;  /* 0x0000000900007306 */ /* 0x000e660000209400 */
        /* <DEDUP_REMOVED lines=9> */
[----:B------:R-:W-:Y:S04]  /*0760*/  STL [R1+0x1bc], RZ ;  /* 0x0001bcff01007387 */ /* 0x000fe80000100800 */
[----:B------:R-:W-:Y:S01]  /*0770*/  STL [R1+0x2c8], RZ ;  /* 0x0002c8ff01007387 */ /* 0x000fe20000100800 */
[----:B------:R-:W1:Y:S03]  /*0780*/  F2I.FTZ.U32.TRUNC.NTZ R5, R5 ;  /* 0x0000000500057305 */ /* 0x000e66000021f000 */
[----:B------:R-:W-:Y:S04]  /*0790*/  STL [R1+0x2cc], RZ ;  /* 0x0002ccff01007387 */ /* 0x000fe80000100800 */
[----:B------:R-:W-:Y:S04]  /*07a0*/  STL [R1+0x2d0], RZ ;  /* 0x0002d0ff01007387 */ /* 0x000fe80000100800 */
[----:B------:R-:W-:Y:S01]  /*07b0*/  STL [R1+0x2d4], RZ ;  /* 0x0002d4ff01007387 */ /* 0x000fe20000100800 */
[----:B-1----:R-:W-:-:S03]  /*07c0*/  IMAD.MOV R10, RZ, RZ, -R5 ;  /* 0x000000ffff0a7224 */ /* 0x002fc600078e0a05 */
[----:B------:R-:W-:Y:S01]  /*07d0*/  STL [R1+0x190], RZ ;  /* 0x000190ff01007387 */ /* 0x000fe20000100800 */
[----:B------:R-:W-:Y:S01]  /*07e0*/  IMAD.MOV.U32 R4, RZ, RZ, R10 ;  /* 0x000000ffff047224 */ /* 0x000fe200078e000a */
[----:B------:R-:W-:Y:S02]  /*07f0*/  IABS R10, R13 ;  /* 0x0000000d000a7213 */ /* 0x000fe40000000000 */
[----:B------:R-:W-:Y:S01]  /*0800*/  STL [R1+0x194], RZ ;  /* 0x000194ff01007387 */ /* 0x000fe20000100800 */
[----:B------:R-:W-:Y:S02]  /*0810*/  IMAD R7, R4, R9, RZ ;  /* 0x0000000904077224 */ /* 0x000fe400078e02ff */
[----:B------:R-:W-:Y:S01]  /*0820*/  IMAD.MOV.U32 R4, RZ, RZ, RZ ;  /* 0x000000ffff047224 */ /* 0x000fe200078e00ff */
[----:B------:R-:W-:Y:S03]  /*0830*/  STL [R1+0x198], RZ ;  /* 0x000198ff01007387 */ /* 0x000fe60000100800 */
[----:B------:R-:W-:Y:S01]  /*0840*/  IMAD.HI.U32 R4, R5, R7, R4 ;  /* 0x0000000705047227 */ /* 0x000fe200078e0004 */
[----:B------:R-:W-:Y:S03]  /*0850*/  STL [R1+0x19c], RZ ;  /* 0x00019cff01007387 */ /* 0x000fe60000100800 */
[----:B------:R-:W-:Y:S01]  /*0860*/  IMAD.MOV R5, RZ, RZ, -R10 ;  /* 0x000000ffff057224 */ /* 0x000fe200078e0a0a */
[----:B------:R-:W-:Y:S01]  /*0870*/  STL [R1+0x180], RZ ;  /* 0x000180ff01007387 */ /* 0x000fe20000100800 */
[----:B------:R-:W-:-:S03]  /*0880*/  IMAD.HI.U32 R0, R4, R11, RZ ;  /* 0x0000000b04007227 */ /* 0x000fc600078e00ff */
[----:B------:R-:W-:Y:S01]  /*0890*/  STL [R1+0x184], RZ ;  /* 0x000184ff01007387 */ /* 0x000fe20000100800 */
[----:B------:R-:W-:Y:S01]  /*08a0*/  IMAD R4, R0, R5, R11 ;  /* 0x0000000500047224 */ /* 0x000fe200078e020b */
[----:B------:R-:W-:Y:S02]  /*08b0*/  CS2R R10, SRZ ;  /* 0x00000000000a7805 */ /* 0x000fe4000001ff00 */
[----:B------:R-:W-:Y:S02]  /*08c0*/  STL [R1+0x188], RZ ;  /* 0x000188ff01007387 */ /* 0x000fe40000100800 */
[----:B------:R-:W-:Y:S02]  /*08d0*/  ISETP.GT.U32.AND P1, PT, R9, R4, PT ;  /* 0x000000040900720c */ /* 0x000fe40003f24070 */
[----:B------:R-:W-:Y:S04]  /*08e0*/  STL [R1+0x18c], RZ ;  /* 0x00018cff01007387 */ /* 0x000fe80000100800 */
[----:B------:R-:W-:Y:S04]  /*08f0*/  STL [R1+0x170], RZ ;  /* 0x000170ff01007387 */ /* 0x000fe80000100800 */
[----:B------:R-:W-:Y:S03]  /*0900*/  STL [R1+0x174], RZ ;  /* 0x000174ff01007387 */ /* 0x000fe60000100800 */
        /* <DEDUP_REMOVED lines=8> */
[----:B------:R-:W-:Y:S02]  /*0990*/  ISETP.GE.AND P2, PT, R4, RZ, PT ;  /* 0x000000ff0400720c */ /* 0x000fe40003f46270 */
[----:B------:R-:W-:Y:S01]  /*09a0*/  CS2R R4, SRZ ;  /* 0x0000000000047805 */ /* 0x000fe2000001ff00 */
[----:B------:R-:W-:Y:S04]  /*09b0*/  STL [R1+0x164], RZ ;  /* 0x000164ff01007387 */ /* 0x000fe80000100800 */
[----:B------:R-:W-:Y:S01]  /*09c0*/  @P0 VIADD R0, R0, 0x1 ;  /* 0x0000000100000836 */ /* 0x000fe20000000000 */
[----:B------:R-:W-:Y:S04]  /*09d0*/  STL [R1+0x168], RZ ;  /* 0x000168ff01007387 */ /* 0x000fe80000100800 */
[----:B------:R-:W-:Y:S01]  /*09e0*/  STL [R1+0x16c], RZ ;  /* 0x00016cff01007387 */ /* 0x000fe20000100800 */
[----:B------:R-:W-:Y:S01]  /*09f0*/  @!P2 IMAD.MOV R0, RZ, RZ, -R0 ;  /* 0x000000ffff00a224 */ /* 0x000fe200078e0a00 */
[----:B------:R-:W-:-:S02]  /*0a00*/  @!P1 LOP3.LUT R0, RZ, R13, RZ, 0x33, !PT ;  /* 0x0000000dff009212 */ /* 0x000fc400078e33ff */
[----:B------:R-:W-:Y:S03]  /*0a10*/  STL [R1+0x150], RZ ;  /* 0x000150ff01007387 */ /* 0x000fe60000100800 */
[----:B------:R-:W-:Y:S01]  /*0a20*/  IMAD.MOV R12, RZ, RZ, -R0 ;  /* 0x000000ffff0c7224 */ /* 0x000fe200078e0a00 */
[----:B------:R-:W-:Y:S03]  /*0a30*/  STL [R1+0x154], RZ ;  /* 0x000154ff01007387 */ /* 0x000fe60000100800 */
[----:B------:R-:W-:Y:S01]  /*0a40*/  IMAD R12, R13, R12, R6 ;  /* 0x0000000c0d0c7224 */ /* 0x000fe200078e0206 */
[----:B------:R-:W-:Y:S01]  /*0a50*/  STL [R1+0x158], RZ ;  /* 0x000158ff01007387 */ /* 0x000fe20000100800 */
[----:B------:R-:W-:Y:S01]  /*0a60*/  IMAD.SHL.U32 R13, R0, 0x40, RZ ;  /* 0x00000040000d7824 */ /* 0x000fe200078e00ff */
[----:B------:R-:W-:Y:S01]  /*0a70*/  CS2R R6, SRZ ;  /* 0x0000000000067805 */ /* 0x000fe2000001ff00 */
[----:B------:R-:W-:Y:S01]  /*0a80*/  IMAD.IADD R12, R8, 0x1, R12 ;  /* 0x00000001080c7824 */ /* 0x000fe200078e020c */
[----:B------:R-:W-:Y:S01]  /*0a90*/  STL [R1+0x15c], RZ ;  /* 0x00015cff01007387 */ /* 0x000fe20000100800 */
[C---:B------:R-:W-:Y:S01]  /*0aa0*/  VIADD R14, R13.reuse, 0x1 ;  /* 0x000000010d0e7836 */ /* 0x040fe20000000000 */
[----:B------:R-:W-:Y:S01]  /*0ab0*/  CS2R R8, SRZ ;  /* 0x0000000000087805 */ /* 0x000fe2000001ff00 */
[C---:B------:R-:W-:Y:S01]  /*0ac0*/  VIADD R0, R13.reuse, 0x2 ;  /* 0x000000020d007836 */ /* 0x040fe20000000000 */
[----:B------:R-:W-:Y:S01]  /*0ad0*/  STL [R1+0x140], RZ ;  /* 0x000140ff01007387 */ /* 0x000fe20000100800 */
[----:B------:R-:W-:-:S02]  /*0ae0*/  VIADD R15, R13, 0x3 ;  /* 0x000000030d0f7836 */ /* 0x000fc40000000000 */
[C---:B------:R-:W-:Y:S01]  /*0af0*/  VIADD R61, R13.reuse, 0x24 ;  /* 0x000000240d3d7836 */ /* 0x040fe20000000000 */
[----:B------:R-:W-:Y:S01]  /*0b00*/  STL [R1+0x144], RZ ;  /* 0x000144ff01007387 */ /* 0x000fe20000100800 */
[C---:B------:R-:W-:Y:S02]  /*0b10*/  VIADD R60, R13.reuse, 0x25 ;  /* 0x000000250d3c7836 */ /* 0x040fe40000000000 */
[C---:B------:R-:W-:Y:S01]  /*0b20*/  VIADD R59, R13.reuse, 0x34 ;  /* 0x000000340d3b7836 */ /* 0x040fe20000000000 */
[----:B------:R-:W-:Y:S01]  /*0b30*/  STL [R1+0x148], RZ ;  /* 0x000148ff01007387 */ /* 0x000fe20000100800 */
[C---:B------:R-:W-:Y:S02]  /*0b40*/  VIADD R58, R13.reuse, 0x35 ;  /* 0x000000350d3a7836 */ /* 0x040fe40000000000 */
        /* <DEDUP_REMOVED lines=8> */
[----:B------:R-:W-:-:S03]  /*0bd0*/  VIADD R32, R13, 0x3b ;  /* 0x0000003b0d207836 */ /* 0x000fc60000000000 */
[----:B------:R-:W-:Y:S04]  /*0be0*/  STL [R1+0x138], RZ ;  /* 0x000138ff01007387 */ /* 0x000fe80000100800 */
        /* <DEDUP_REMOVED lines=9> */
[----:B------:R-:W-:Y:S04]  /*0c80*/  STL [R1+0x314], R13 ;  /* 0x0003140d01007387 */ /* 0x000fe80000100800 */
[----:B------:R1:W-:Y:S04]  /*0c90*/  STL [R1+0xf0], R14 ;  /* 0x0000f00e01007387 */ /* 0x0003e80000100800 */
[----:B------:R2:W-:Y:S04]  /*0ca0*/  STL [R1+0xec], R0 ;  /* 0x0000ec0001007387 */ /* 0x0005e80000100800 */
[----:B------:R3:W-:Y:S01]  /*0cb0*/  STL [R1+0xe8], R15 ;  /* 0x0000e80f01007387 */ /* 0x0007e20000100800 */
[C---:B-1----:R-:W-:Y:S01]  /*0cc0*/  VIADD R14, R13.reuse, 0x4 ;  /* 0x000000040d0e7836 */ /* 0x042fe20000000000 */
[----:B------:R-:W1:Y:S01]  /*0cd0*/  S2R R2, SR_TID.X ;  /* 0x0000000000027919 */ /* 0x000e620000002100 */
[----:B--2---:R-:W-:-:S03]  /*0ce0*/  VIADD R0, R13, 0x5 ;  /* 0x000000050d007836 */ /* 0x004fc60000000000 */
[----:B------:R2:W-:Y:S01]  /*0cf0*/  STL [R1+0xe4], R14 ;  /* 0x0000e40e01007387 */ /* 0x0005e20000100800 */
[----:B---3--:R-:W-:-:S03]  /*0d00*/  VIADD R15, R13, 0x6 ;  /* 0x000000060d0f7836 */ /* 0x008fc60000000000 */
[----:B------:R3:W-:Y:S04]  /*0d10*/  STL [R1+0xe0], R0 ;  /* 0x0000e00001007387 */ /* 0x0007e80000100800 */
[----:B------:R4:W-:Y:S01]  /*0d20*/  STL [R1+0xdc], R15 ;  /* 0x0000dc0f01007387 */ /* 0x0009e20000100800 */
[C---:B--2---:R-:W-:Y:S02]  /*0d30*/  VIADD R14, R13.reuse, 0x7 ;  /* 0x000000070d0e7836 */ /* 0x044fe40000000000 */
[----:B---3--:R-:W-:-:S03]  /*0d40*/  VIADD R0, R13, 0x8 ;  /* 0x000000080d007836 */ /* 0x008fc60000000000 */
[----:B------:R2:W-:Y:S01]  /*0d50*/  STL [R1+0xd8], R14 ;  /* 0x0000d80e01007387 */ /* 0x0005e20000100800 */
[----:B----4-:R-:W-:-:S03]  /*0d60*/  VIADD R15, R13, 0x9 ;  /* 0x000000090d0f7836 */ /* 0x010fc60000000000 */
[----:B------:R3:W-:Y:S04]  /*0d70*/  STL [R1+0xd4], R0 ;  /* 0x0000d40001007387 */ /* 0x0007e80000100800 */
[----:B------:R4:W-:Y:S01]  /*0d80*/  STL [R1+0xd0], R15 ;  /* 0x0000d00f01007387 */ /* 0x0009e20000100800 */
[C---:B--2---:R-:W-:Y:S01]  /*0d90*/  VIADD R14, R13.reuse, 0xa ;  /* 0x0000000a0d0e7836 */ /* 0x044fe20000000000 */
[----:B-1----:R-:W-:Y:S01]  /*0da0*/  LOP3.LUT R3, R2, 0x1f, RZ, 0xc0, !PT ;  /* 0x0000001f02037812 */ /* 0x002fe200078ec0ff */
[----:B---3--:R-:W-:-:S03]  /*0db0*/  VIADD R0, R13, 0xb ;  /* 0x0000000b0d007836 */ /* 0x008fc60000000000 */
[----:B------:R1:W-:Y:S01]  /*0dc0*/  STL [R1+0xcc], R14 ;  /* 0x0000cc0e01007387 */ /* 0x0003e20000100800 */
[----:B----4-:R-:W-:-:S03]  /*0dd0*/  VIADD R15, R13, 0xc ;  /* 0x0000000c0d0f7836 */ /* 0x010fc60000000000 */
[----:B------:R2:W-:Y:S04]  /*0de0*/  STL [R1+0xc8], R0 ;  /* 0x0000c80001007387 */ /* 0x0005e80000100800 */
[----:B------:R3:W-:Y:S01]  /*0df0*/  STL [R1+0xc4], R15 ;  /* 0x0000c40f01007387 */ /* 0x0007e20000100800 */
[C---:B-1----:R-:W-:Y:S02]  /*0e00*/  VIADD R14, R13.reuse, 0xd ;  /* 0x0000000d0d0e7836 */ /* 0x042fe40000000000 */
[----:B--2---:R-:W-:-:S03]  /*0e10*/  VIADD R0, R13, 0xe ;  /* 0x0000000e0d007836 */ /* 0x004fc60000000000 */
[----:B------:R1:W-:Y:S01]  /*0e20*/  STL [R1+0xc0], R14 ;  /* 0x0000c00e01007387 */ /* 0x0003e20000100800 */
[----:B---3--:R-:W-:-:S03]  /*0e30*/  VIADD R15, R13, 0xf ;  /* 0x0000000f0d0f7836 */ /* 0x008fc60000000000 */
        /* <DEDUP_REMOVED lines=42> */
[----:B------:R2:W-:Y:S01]  /*10e0*/  STL [R1+0x58], R0 ;  /* 0x0000580001007387 */ /* 0x0005e20000100800 */
[C---:B-1----:R-:W-:Y:S02]  /*10f0*/  VIADD R14, R13.reuse, 0x27 ;  /* 0x000000270d0e7836 */ /* 0x042fe40000000000 */
[----:B--2---:R-:W-:-:S05]  /*1100*/  VIADD R0, R13, 0x26 ;  /* 0x000000260d007836 */ /* 0x004fca0000000000 */
[----:B------:R1:W-:Y:S04]  /*1110*/  STL [R1+0x4c], R0 ;  /* 0x00004c0001007387 */ /* 0x0003e80000100800 */
[----:B------:R2:W-:Y:S01]  /*1120*/  STL [R1+0x48], R14 ;  /* 0x0000480e01007387 */ /* 0x0005e20000100800 */
[C---:B-1----:R-:W-:Y:S02]  /*1130*/  VIADD R0, R13.reuse, 0x28 ;  /* 0x000000280d007836 */ /* 0x042fe40000000000 */
[----:B--2---:R-:W-:-:S03]  /*1140*/  VIADD R14, R13, 0x29 ;  /* 0x000000290d0e7836 */ /* 0x004fc60000000000 */
[----:B------:R1:W-:Y:S04]  /*1150*/  STL [R1+0x44], R0 ;  /* 0x0000440001007387 */ /* 0x0003e80000100800 */
[----:B------:R2:W-:Y:S01]  /*1160*/  STL [R1+0x40], R14 ;  /* 0x0000400e01007387 */ /* 0x0005e20000100800 */
[C---:B-1----:R-:W-:Y:S02]  /*1170*/  VIADD R0, R13.reuse, 0x2a ;  /* 0x0000002a0d007836 */ /* 0x042fe40000000000 */
[----:B--2---:R-:W-:-:S03]  /*1180*/  VIADD R14, R13, 0x2c ;  /* 0x0000002c0d0e7836 */ /* 0x004fc60000000000 */
[----:B------:R1:W-:Y:S04]  /*1190*/  STL [R1+0x3c], R0 ;  /* 0x00003c0001007387 */ /* 0x0003e80000100800 */
        /* <DEDUP_REMOVED lines=13> */
[----:B------:R-:W-:Y:S01]  /*1270*/  STL [R1+0x1c], R14 ;  /* 0x00001c0e01007387 */ /* 0x000fe20000100800 */
[C---:B-1----:R-:W-:Y:S02]  /*1280*/  VIADD R0, R13.reuse, 0x33 ;  /* 0x000000330d007836 */ /* 0x042fe40000000000 */
[----:B--2---:R-:W-:-:S03]  /*1290*/  VIADD R15, R13, 0x3c ;  /* 0x0000003c0d0f7836 */ /* 0x004fc60000000000 */
[----:B------:R1:W-:Y:S02]  /*12a0*/  STL [R1+0x18], R0 ;  /* 0x0000180001007387 */ /* 0x0003e40000100800 */
[----:B-1----:R-:W-:Y:S02]  /*12b0*/  IMAD.SHL.U32 R0, R12, 0x40, RZ ;  /* 0x000000400c007824 */ /* 0x002fe400078e00ff */
[----:B------:R-:W-:-:S03]  /*12c0*/  IMAD.MOV.U32 R12, RZ, RZ, R13 ;  /* 0x000000ffff0c7224 */ /* 0x000fc600078e000d */
[----:B------:R-:W-:Y:S01]  /*12d0*/  LOP3.LUT R2, R0, 0x1f, R2, 0xf8, !PT ;  /* 0x0000001f00027812 */ /* 0x000fe200078ef802 */
[----:B------:R-:W-:Y:S01]  /*12e0*/  VIADD R14, R12, 0x3d ;  /* 0x0000003d0c0e7836 */ /* 0x000fe20000000000 */
[----:B------:R-:W-:Y:S01]  /*12f0*/  LOP3.LUT R0, R0, 0x20, R3, 0xfe, !PT ;  /* 0x0000002000007812 */ /* 0x000fe200078efe03 */
[C---:B------:R-:W-:Y:S02]  /*1300*/  VIADD R13, R12.reuse, 0x3e ;  /* 0x0000003e0c0d7836 */ /* 0x040fe40000000000 */
[----:B------:R1:W-:Y:S01]  /*1310*/  STL [R1+0x410], R2 ;  /* 0x0004100201007387 */ /* 0x0003e20000100800 */
[----:B------:R-:W-:-:S03]  /*1320*/  VIADD R12, R12, 0x3f ;  /* 0x0000003f0c0c7836 */ /* 0x000fc60000000000 */
[----:B-1----:R1:W5:Y:S04]  /*1330*/  LDL.LU R2, [R1+0xcdc] ;  /* 0x000cdc0001027983 */ /* 0x0023680000300800 */
[----:B------:R1:W5:Y:S04]  /*1340*/  LDL.LU R3, [R1+0xcd8] ;  /* 0x000cd80001037983 */ /* 0x0003680000300800 */
[----:B------:R1:W-:Y:S01]  /*1350*/  STL [R1+0x40c], R0 ;  /* 0x00040c0001007387 */ /* 0x0003e20000100800 */
[----:B0-----:R-:W-:Y:S05]  /*1360*/  BRA.U !UP0, `(.L_x_0) ;  /* 0x0000020d08147547 */ /* 0x001fea000b800000 */
[----:B------:R-:W2:Y:S01]  /*1370*/  LDL.LU R29, [R1+0x20] ;  /* 0x00002000011d7983 */ /* 0x000ea20000300800 */
[----:B-----5:R-:W-:Y:S01]  /*1380*/  IABS R5, R2 ;  /* 0x0000000200057213 */ /* 0x020fe20000000000 */
[----:B------:R-:W-:Y:S01]  /*1390*/  IMAD.MOV.U32 R23, RZ, RZ, R0 ;  /* 0x000000ffff177224 */ /* 0x000fe200078e0000 */
[----:B------:R-:W-:Y:S01]  /*13a0*/  IABS R4, R3 ;  /* 0x0000000300047213 */ /* 0x000fe20000000000 */
[----:B------:R-:W3:Y:S01]  /*13b0*/  LDL.LU R28, [R1+0x1c] ;  /* 0x00001c00011c7983 */ /* 0x000ee20000300800 */
[----:B------:R-:W-:Y:S01]  /*13c0*/  IMAD.MOV.U32 R6, RZ, RZ, RZ ;  /* 0x000000ffff067224 */ /* 0x000fe200078e00ff */
[----:B------:R-:W-:Y:S01]  /*13d0*/  ISETP.GE.AND P3, PT, R13, RZ, PT ;  /* 0x000000ff0d00720c */ /* 0x000fe20003f66270 */
[----:B------:R-:W0:Y:S01]  /*13e0*/  LDCU UR8, c[0x0][0x3a4] ;  /* 0x00007480ff0877ac */ /* 0x000e220008000800 */
[----:B------:R-:W4:Y:S01]  /*13f0*/  LDL.LU R52, [R1+0x34] ;  /* 0x0000340001347983 */ /* 0x000f220000300800 */
[----:B------:R-:W-:Y:S02]  /*1400*/  ISETP.GE.AND P2, PT, R12, RZ, PT ;  /* 0x000000ff0c00720c */ /* 0x000fe40003f46270 */
[----:B------:R-:W-:Y:S01]  /*1410*/  ISETP.GE.AND P0, PT, R14, RZ, PT ;  /* 0x000000ff0e00720c */ /* 0x000fe20003f06270 */
[----:B------:R-:W2:Y:S01]  /*1420*/  LDL.LU R53, [R1+0x30] ;  /* 0x0000300001357983 */ /* 0x000ea20000300800 */
[----:B------:R-:W1:Y:S03]  /*1430*/  LDCU.128 UR12, c[0x0][0x380] ;  /* 0x00007000ff0c77ac */ /* 0x000e660008000c00 */
[----:B------:R-:W2:Y:S01]  /*1440*/  LDL.LU R19, [R1+0x88] ;  /* 0x0000880001137983 */ /* 0x000ea20000300800 */
[----:B------:R-:W0:Y:S03]  /*1450*/  LDCU UR10, c[0x0][0x3b0] ;  /* 0x00007600ff0a77ac */ /* 0x000e260008000800 */
[----:B------:R-:W2:Y:S01]  /*1460*/  LDL.LU R42, [R1+0xa8] ;  /* 0x0000a800012a7983 */ /* 0x000ea20000300800 */
[----:B------:R-:W0:Y:S03]  /*1470*/  LDCU UR9, c[0x0][0x3a8] ;  /* 0x00007500ff0977ac */ /* 0x000e260008000800 */
[----:B------:R-:W2:Y:S04]  /*1480*/  LDL.LU R40, [R1+0x9c] ;  /* 0x00009c0001287983 */ /* 0x000ea80000300800 */
[----:B------:R-:W2:Y:S04]  /*1490*/  LDL.LU R50, [R1+0x4c] ;  /* 0x00004c0001327983 */ /* 0x000ea80000300800 */
[----:B------:R-:W2:Y:S04]  /*14a0*/  LDL.LU R49, [R1+0x74] ;  /* 0x0000740001317983 */ /* 0x000ea80000300800 */
[----:B------:R-:W2:Y:S04]  /*14b0*/  LDL.LU R30, [R1+0x24] ;  /* 0x00002400011e7983 */ /* 0x000ea80000300800 */
[----:B------:R-:W2:Y:S04]  /*14c0*/  LDL.LU R31, [R1+0x28] ;  /* 0x00002800011f7983 */ /* 0x000ea80000300800 */
[----:B------:R-:W2:Y:S04]  /*14d0*/  LDL R22, [R1+0x410] ;  /* 0x0004100001167983 */ /* 0x000ea80000100800 */
[----:B------:R-:W4:Y:S04]  /*14e0*/  LDL.LU R18, [R1+0x3c] ;  /* 0x00003c0001127983 */ /* 0x000f280000300800 */
        /* <DEDUP_REMOVED lines=11> */
[----:B------:R-:W4:Y:S01]  /*15a0*/  LDL.LU R45, [R1+0x40] ;  /* 0x00004000012d7983 */ /* 0x000f220000300800 */
[----:B-1----:R-:W1:Y:S01]  /*15b0*/  I2F.RP R0, R5 ;  /* 0x0000000500007306 */ /* 0x002e620000209400 */
[----:B------:R-:W-:-:S02]  /*15c0*/  IABS R13, R13 ;  /* 0x0000000d000d7213 */ /* 0x000fc40000000000 */
[----:B------:R0:W-:Y:S05]  /*15d0*/  STL [R1+0xd54], R3 ;  /* 0x000d540301007387 */ /* 0x0001ea0000100800 */
[----:B------:R-:W0:Y:S08]  /*15e0*/  I2F.RP R8, R4 ;  /* 0x0000000400087306 */ /* 0x000e300000209400 */
[----:B-1----:R-:W1:Y:S08]  /*15f0*/  MUFU.RCP R0, R0 ;  /* 0x0000000000007308 */ /* 0x002e700000001000 */
[----:B0-----:R-:W0:Y:S01]  /*1600*/  MUFU.RCP R8, R8 ;  /* 0x0000000800087308 */ /* 0x001e220000001000 */
[----:B-1----:R-:W-:-:S07]  /*1610*/  VIADD R0, R0, 0xffffffe ;  /* 0x0ffffffe00007836 */ /* 0x002fce0000000000 */
[----:B------:R1:W1:Y:S01]  /*1620*/  F2I.FTZ.U32.TRUNC.NTZ R7, R0 ;  /* 0x0000000000077305 */ /* 0x000262000021f000 */
[----:B0-----:R-:W-:-:S07]  /*1630*/  VIADD R8, R8, 0xffffffe ;  /* 0x0ffffffe08087836 */ /* 0x001fce0000000000 */
[----:B------:R2:W0:Y:S01]  /*1640*/  F2I.FTZ.U32.TRUNC.NTZ R9, R8 ;  /* 0x0000000800097305 */ /* 0x000422000021f000 */
[----:B-1----:R-:W-:Y:S01]  /*1650*/  IABS R0, R23 ;  /* 0x0000001700007213 */ /* 0x002fe20000000000 */
[----:B------:R-:W-:-:S04]  /*1660*/  IMAD.MOV R10, RZ, RZ, -R7 ;  /* 0x000000ffff0a7224 */ /* 0x000fc800078e0a07 */
[----:B------:R-:W-:-:S04]  /*1670*/  IMAD R10, R10, R5, RZ ;  /* 0x000000050a0a7224 */ /* 0x000fc800078e02ff */
[----:B------:R-:W-:-:S06]  /*1680*/  IMAD.HI.U32 R7, R7, R10, R6 ;  /* 0x0000000a07077227 */ /* 0x000fcc00078e0006 */
[----:B------:R-:W-:-:S04]  /*1690*/  IMAD.HI.U32 R10, R7, R0, RZ ;  /* 0x00000000070a7227 */ /* 0x000fc800078e00ff */
[----:B------:R-:W-:-:S04]  /*16a0*/  IMAD.MOV R10, RZ, RZ, -R10 ;  /* 0x000000ffff0a7224 */ /* 0x000fc800078e0a0a */
[----:B------:R-:W-:-:S05]  /*16b0*/  IMAD R10, R5, R10, R0 ;  /* 0x0000000a050a7224 */ /* 0x000fca00078e0200 */
[----:B------:R-:W-:-:S13]  /*16c0*/  ISETP.GT.U32.AND P4, PT, R5, R10, PT ;  /* 0x0000000a0500720c */ /* 0x000fda0003f84070 */
[----:B------:R-:W-:Y:S01]  /*16d0*/  @!P4 IMAD.IADD R10, R10, 0x1, -R5 ;  /* 0x000000010a0ac824 */ /* 0x000fe200078e0a05 */
[----:B------:R-:W-:-:S04]  /*16e0*/  ISETP.GE.AND P4, PT, R23, RZ, PT ;  /* 0x000000ff1700720c */ /* 0x000fc80003f86270 */
[----:B------:R-:W-:-:S13]  /*16f0*/  ISETP.GT.U32.AND P5, PT, R5, R10, PT ;  /* 0x0000000a0500720c */ /* 0x000fda0003fa4070 */
[----:B------:R-:W-:-:S04]  /*1700*/  @!P5 IMAD.IADD R10, R10, 0x1, -R5 ;  /* 0x000000010a0ad824 */ /* 0x000fc800078e0a05 */
[----:B------:R-:W-:Y:S02]  /*1710*/  @!P4 IMAD.MOV R10, RZ, RZ, -R10 ;  /* 0x000000ffff0ac224 */ /* 0x000fe400078e0a0a */
[----:B---3--:R-:W-:-:S04]  /*1720*/  IMAD.MOV.U32 R23, RZ, RZ, R28 ;  /* 0x000000ffff177224 */ /* 0x008fc800078e001c */
[----:B------:R-:W-:Y:S01]  /*1730*/  IMAD.MOV.U32 R20, RZ, RZ, R23 ;  /* 0x000000ffff147224 */ /* 0x000fe200078e0017 */
[----:B--2---:R-:W-:Y:S02]  /*1740*/  IABS R8, R22 ;  /* 0x0000001600087213 */ /* 0x004fe40000000000 */
[----:B------:R-:W-:Y:S01]  /*1750*/  ISETP.GE.AND P6, PT, R22, RZ, PT ;  /* 0x000000ff1600720c */ /* 0x000fe20003fc6270 */
[----:B------:R-:W-:Y:S02]  /*1760*/  IMAD.MOV.U32 R22, RZ, RZ, R29 ;  /* 0x000000ffff167224 */ /* 0x000fe400078e001d */
[----:B------:R-:W-:Y:S02]  /*1770*/  IMAD.MOV.U32 R6, RZ, RZ, R8 ;  /* 0x000000ffff067224 */ /* 0x000fe400078e0008 */
[----:B------:R-:W-:Y:S02]  /*1780*/  IMAD.MOV.U32 R29, RZ, RZ, R31 ;  /* 0x000000ffff1d7224 */ /* 0x000fe400078e001f */
[----:B------:R-:W-:-:S04]  /*1790*/  IMAD.HI.U32 R8, R7, R6, RZ ;  /* 0x0000000607087227 */ /* 0x000fc800078e00ff */
[----:B------:R-:W-:Y:S02]  /*17a0*/  IMAD.MOV R8, RZ, RZ, -R8 ;  /* 0x000000ffff087224 */ /* 0x000fe400078e0a08 */
[----:B0-----:R-:W-:Y:S02]  /*17b0*/  IMAD.MOV R7, RZ, RZ, -R9 ;  /* 0x000000ffff077224 */ /* 0x001fe400078e0a09 */
[----:B------:R-:W-:Y:S02]  /*17c0*/  IMAD R6, R5, R8, R6 ;  /* 0x0000000805067224 */ /* 0x000fe400078e0206 */
[----:B------:R-:W-:Y:S01]  /*17d0*/  IMAD R0, R7, R4, RZ ;  /* 0x0000000407007224 */ /* 0x000fe200078e02ff */
[----:B------:R-:W-:Y:S01]  /*17e0*/  IABS R7, R12 ;  /* 0x0000000c00077213 */ /* 0x000fe20000000000 */
[----:B------:R-:W-:Y:S01]  /*17f0*/  IMAD.MOV.U32 R8, RZ, RZ, RZ ;  /* 0x000000ffff087224 */ /* 0x000fe200078e00ff */
[----:B------:R-:W-:Y:S01]  /*1800*/  ISETP.GT.U32.AND P1, PT, R5, R6, PT ;  /* 0x000000060500720c */ /* 0x000fe20003f24070 */
[----:B----4-:R-:W-:-:S02]  /*1810*/  IMAD.MOV.U32 R31, RZ, RZ, R54 ;  /* 0x000000ffff1f7224 */ /* 0x010fc400078e0036 */
[----:B------:R-:W-:Y:S01]  /*1820*/  IMAD.HI.U32 R0, R9, R0, R8 ;  /* 0x0000000009007227 */ /* 0x000fe200078e0008 */
[----:B------:R-:W-:Y:S02]  /*1830*/  IABS R8, R14 ;  /* 0x0000000e00087213 */ /* 0x000fe40000000000 */
[----:B------:R-:W-:Y:S01]  /*1840*/  IABS R9, R15 ;  /* 0x0000000f00097213 */ /* 0x000fe20000000000 */
[----:B------:R-:W-:Y:S02]  /*1850*/  IMAD.MOV.U32 R21, RZ, RZ, R22 ;  /* 0x000000ffff157224 */ /* 0x000fe400078e0016 */
[----:B------:R-:W-:-:S04]  /*1860*/  IMAD.HI.U32 R12, R0, R7, RZ ;  /* 0x00000007000c7227 */ /* 0x000fc800078e00ff */
[----:B------:R-:W-:Y:S02]  /*1870*/  @!P1 IMAD.IADD R6, R6, 0x1, -R5 ;  /* 0x0000000106069824 */ /* 0x000fe400078e0a05 */
[----:B------:R-:W-:-:S03]  /*1880*/  IMAD.HI.U32 R14, R0, R13, RZ ;  /* 0x0000000d000e7227 */ /* 0x000fc600078e00ff */
[----:B------:R-:W-:Y:S01]  /*1890*/  ISETP.GT.U32.AND P1, PT, R5, R6, PT ;  /* 0x000000060500720c */ /* 0x000fe20003f24070 */
[----:B------:R-:W-:Y:S02]  /*18a0*/  IMAD.MOV R12, RZ, RZ, -R12 ;  /* 0x000000ffff0c7224 */ /* 0x000fe400078e0a0c */
[----:B------:R-:W-:Y:S02]  /*18b0*/  IMAD.MOV R14, RZ, RZ, -R14 ;  /* 0x000000ffff0e7224 */ /* 0x000fe400078e0a0e */
[----:B------:R-:W-:-:S04]  /*18c0*/  IMAD.HI.U32 R11, R0, R8, RZ ;  /* 0x00000008000b7227 */ /* 0x000fc800078e00ff */
[C---:B------:R-:W-:Y:S02]  /*18d0*/  IMAD R7, R4.reuse, R12, R7 ;  /* 0x0000000c04077224 */ /* 0x040fe400078e0207 */
[----:B------:R-:W-:Y:S01]  /*18e0*/  IMAD R13, R4, R14, R13 ;  /* 0x0000000e040d7224 */ /* 0x000fe200078e020d */
[----:B------:R-:W-:Y:S01]  /*18f0*/  IABS R14, R20 ;  /* 0x00000014000e7213 */ /* 0x000fe20000000000 */
[----:B------:R-:W-:Y:S02]  /*1900*/  IMAD.MOV R11, RZ, RZ, -R11 ;  /* 0x000000ffff0b7224 */ /* 0x000fe400078e0a0b */
[----:B------:R-:W-:Y:S01]  /*1910*/  @!P1 IMAD.IADD R6, R6, 0x1, -R5 ;  /* 0x0000000106069824 */ /* 0x000fe200078e0a05 */
[C---:B------:R-:W-:Y:S01]  /*1920*/  ISETP.GT.U32.AND P1, PT, R4.reuse, R7, PT ;  /* 0x000000070400720c */ /* 0x040fe20003f24070 */
[C---:B------:R-:W-:Y:S01]  /*1930*/  IMAD R8, R4.reuse, R11, R8 ;  /* 0x0000000b04087224 */ /* 0x040fe200078e0208 */
[----:B------:R-:W-:Y:S01]  /*1940*/  ISETP.GT.U32.AND P5, PT, R4, R13, PT ;  /* 0x0000000d0400720c */ /* 0x000fe20003fa4070 */
[----:B------:R-:W-:Y:S01]  /*1950*/  IMAD.HI.U32 R12, R0, R9, RZ ;  /* 0x00000009000c7227 */ /* 0x000fe200078e00ff */
[----:B------:R-:W-:-:S02]  /*1960*/  IABS R5, R32 ;  /* 0x0000002000057213 */ /* 0x000fc40000000000 */
[----:B------:R-:W-:Y:S01]  /*1970*/  ISETP.GT.U32.AND P4, PT, R4, R8, PT ;  /* 0x000000080400720c */ /* 0x000fe20003f84070 */
[----:B------:R-:W-:Y:S01]  /*1980*/  IMAD.MOV R12, RZ, RZ, -R12 ;  /* 0x000000ffff0c7224 */ /* 0x000fe200078e0a0c */
[----:B------:R-:W-:Y:S01]  /*1990*/  IABS R11, R33 ;  /* 0x00000021000b7213 */ /* 0x000fe20000000000 */
[----:B------:R-:W-:Y:S01]  /*19a0*/  @!P6 IMAD.MOV R6, RZ, RZ, -R6 ;  /* 0x000000ffff06e224 */ /* 0x000fe200078e0a06 */
[----:B------:R-:W-:Y:S01]  /*19b0*/  ISETP.NE.AND P6, PT, R2, RZ, PT ;  /* 0x000000ff0200720c */ /* 0x000fe20003fc5270 */
[----:B------:R-:W-:Y:S01]  /*19c0*/  IMAD R9, R4, R12, R9 ;  /* 0x0000000c04097224 */ /* 0x000fe200078e0209 */
[----:B------:R-:W-:Y:S01]  /*19d0*/  LOP3.LUT R12, RZ, R2, RZ, 0x33, !PT ;  /* 0x00000002ff0c7212 */ /* 0x000fe200078e33ff */
[--C-:B------:R-:W-:Y:S02]  /*19e0*/  @!P1 IMAD.IADD R7, R7, 0x1, -R4.reuse ;  /* 0x0000000107079824 */ /* 0x100fe400078e0a04 */
[--C-:B------:R-:W-:Y:S01]  /*19f0*/  @!P5 IMAD.IADD R13, R13, 0x1, -R4.reuse ;  /* 0x000000010d0dd824 */ /* 0x100fe200078e0a04 */
[C---:B------:R-:W-:Y:S01]  /*1a00*/  SEL R6, R12.reuse, R6, !P6 ;  /* 0x000000060c067207 */ /* 0x040fe20007000000 */
[----:B------:R-:W-:Y:S01]  /*1a10*/  IMAD.MOV.U32 R2, RZ, RZ, R11 ;  /* 0x000000ffff027224 */ /* 0x000fe200078e000b */
[----:B------:R-:W-:Y:S01]  /*1a20*/  SEL R3, R12, R10, !P6 ;  /* 0x0000000a0c037207 */ /* 0x000fe20007000000 */
[----:B------:R-:W-:Y:S01]  /*1a30*/  @!P4 IMAD.IADD R8, R8, 0x1, -R4 ;  /* 0x000000010808c824 */ /* 0x000fe200078e0a04 */
[----:B------:R-:W-:Y:S01]  /*1a40*/  ISETP.GT.U32.AND P1, PT, R4, R7, PT ;  /* 0x000000070400720c */ /* 0x000fe20003f24070 */
[----:B------:R-:W-:Y:S01]  /*1a50*/  IMAD.HI.U32 R10, R0, R5, RZ ;  /* 0x00000005000a7227 */ /* 0x000fe200078e00ff */
[C---:B------:R-:W-:Y:S01]  /*1a60*/  ISETP.GT.U32.AND P6, PT, R4.reuse, R13, PT ;  /* 0x0000000d0400720c */ /* 0x040fe20003fc4070 */
[----:B------:R0:W-:Y:S01]  /*1a70*/  STL [R1+0x64], R6 ;  /* 0x0000640601007387 */ /* 0x0001e20000100800 */
[C---:B------:R-:W-:Y:S01]  /*1a80*/  ISETP.GT.U32.AND P4, PT, R4.reuse, R9, PT ;  /* 0x000000090400720c */ /* 0x040fe20003f84070 */
[----:B------:R-:W-:Y:S01]  /*1a90*/  IMAD.MOV R10, RZ, RZ, -R10 ;  /* 0x000000ffff0a7224 */ /* 0x000fe200078e0a0a */
[C---:B------:R-:W-:Y:S01]  /*1aa0*/  ISETP.GT.U32.AND P5, PT, R4.reuse, R8, PT ;  /* 0x000000080400720c */ /* 0x040fe20003fa4070 */
[----:B------:R1:W-:Y:S01]  /*1ab0*/  STL [R1+0x60], R3 ;  /* 0x0000600301007387 */ /* 0x0003e20000100800 */
[----:B------:R-:W-:Y:S01]  /*1ac0*/  IMAD.MOV.U32 R54, RZ, RZ, R44 ;  /* 0x000000ffff367224 */ /* 0x000fe200078e002c */
[----:B------:R-:W-:Y:S01]  /*1ad0*/  IABS R11, R56 ;  /* 0x00000038000b7213 */ /* 0x000fe20000000000 */
[----:B------:R-:W-:Y:S01]  /*1ae0*/  IMAD R5, R4, R10, R5 ;  /* 0x0000000a04057224 */ /* 0x000fe200078e0205 */
[----:B------:R-:W-:Y:S01]  /*1af0*/  IABS R12, R59 ;  /* 0x0000003b000c7213 */ /* 0x000fe20000000000 */
[----:B------:R-:W-:Y:S01]  /*1b00*/  IMAD.MOV.U32 R44, RZ, RZ, R60 ;  /* 0x000000ffff2c7224 */ /* 0x000fe200078e003c */
[----:B------:R-:W-:Y:S01]  /*1b10*/  IABS R60, R35 ;  /* 0x00000023003c7213 */ /* 0x000fe20000000000 */
[----:B0-----:R-:W-:-:S03]  /*1b20*/  IMAD.HI.U32 R6, R0, R2, RZ ;  /* 0x0000000200067227 */ /* 0x001fc600078e00ff */
[----:B------:R-:W-:Y:S01]  /*1b30*/  IABS R27, R44 ;  /* 0x0000002c001b7213 */ /* 0x000fe20000000000 */
[----:B------:R-:W-:Y:S02]  /*1b40*/  IMAD.MOV R6, RZ, RZ, -R6 ;  /* 0x000000ffff067224 */ /* 0x000fe400078e0a06 */
[----:B------:R-:W-:Y:S01]  /*1b50*/  @!P1 IMAD.IADD R7, R7, 0x1, -R4 ;  /* 0x0000000107079824 */ /* 0x000fe200078e0a04 */
[----:B------:R-:W-:Y:S01]  /*1b60*/  ISETP.GE.AND P1, PT, R15, RZ, PT ;  /* 0x000000ff0f00720c */ /* 0x000fe20003f26270 */
[C---:B------:R-:W-:Y:S01]  /*1b70*/  IMAD R2, R4.reuse, R6, R2 ;  /* 0x0000000604027224 */ /* 0x040fe200078e0202 */
[----:B------:R-:W-:Y:S01]  /*1b80*/  IABS R15, R21 ;  /* 0x00000015000f7213 */ /* 0x000fe20000000000 */
[--C-:B------:R-:W-:Y:S01]  /*1b90*/  @!P6 IMAD.IADD R13, R13, 0x1, -R4.reuse ;  /* 0x000000010d0de824 */ /* 0x100fe200078e0a04 */
[----:B------:R-:W-:Y:S01]  /*1ba0*/  ISETP.GT.U32.AND P6, PT, R4, R5, PT ;  /* 0x000000050400720c */ /* 0x000fe20003fc4070 */
[----:B------:R-:W-:Y:S02]  /*1bb0*/  @!P4 IMAD.IADD R9, R9, 0x1, -R4 ;  /* 0x000000010909c824 */ /* 0x000fe400078e0a04 */
[----:B-1----:R-:W-:-:S02]  /*1bc0*/  IMAD.MOV.U32 R3, RZ, RZ, R7 ;  /* 0x000000ffff037224 */ /* 0x002fc400078e0007 */
[--C-:B------:R-:W-:Y:S01]  /*1bd0*/  @!P5 IMAD.IADD R8, R8, 0x1, -R4.reuse ;  /* 0x000000010808d824 */ /* 0x100fe200078e0a04 */
[C---:B------:R-:W-:Y:S01]  /*1be0*/  ISETP.GT.U32.AND P5, PT, R4.reuse, R2, PT ;  /* 0x000000020400720c */ /* 0x040fe20003fa4070 */
[----:B------:R-:W-:Y:S01]  /*1bf0*/  @!P2 IMAD.MOV R3, RZ, RZ, -R3 ;  /* 0x000000ffff03a224 */ /* 0x000fe200078e0a03 */
[----:B------:R-:W-:Y:S01]  /*1c00*/  ISETP.GT.U32.AND P4, PT, R4, R9, PT ;  /* 0x000000090400720c */ /* 0x000fe20003f84070 */
[----:B------:R-:W-:Y:S01]  /*1c10*/  IMAD.HI.U32 R6, R0, R60, RZ ;  /* 0x0000003c00067227 */ /* 0x000fe200078e00ff */
[----:B------:R-:W-:Y:S02]  /*1c20*/  ISETP.GE.AND P2, PT, R32, RZ, PT ;  /* 0x000000ff2000720c */ /* 0x000fe40003f46270 */
[----:B------:R0:W-:Y:S01]  /*1c30*/  STL [R1+0x14], R3 ;  /* 0x0000140301007387 */ /* 0x0001e20000100800 */
[----:B------:R-:W-:Y:S01]  /*1c40*/  @!P6 IMAD.IADD R5, R5, 0x1, -R4 ;  /* 0x000000010505e824 */ /* 0x000fe200078e0a04 */
[----:B------:R-:W-:Y:S01]  /*1c50*/  ISETP.GE.AND P6, PT, R33, RZ, PT ;  /* 0x000000ff2100720c */ /* 0x000fe20003fc6270 */
[----:B------:R-:W-:-:S02]  /*1c60*/  IMAD.MOV R7, RZ, RZ, -R6 ;  /* 0x000000ffff077224 */ /* 0x000fc400078e0a06 */
[----:B------:R-:W-:Y:S01]  /*1c70*/  IMAD.MOV.U32 R6, RZ, RZ, R11 ;  /* 0x000000ffff067224 */ /* 0x000fe200078e000b */
[----:B------:R-:W-:Y:S01]  /*1c80*/  IABS R11, R58 ;  /* 0x0000003a000b7213 */ /* 0x000fe20000000000 */
[----:B------:R-:W-:Y:S01]  /*1c90*/  @!P5 IMAD.IADD R2, R2, 0x1, -R4 ;  /* 0x000000010202d824 */ /* 0x000fe200078e0a04 */
[C---:B------:R-:W-:Y:S01]  /*1ca0*/  ISETP.GT.U32.AND P5, PT, R4.reuse, R5, PT ;  /* 0x000000050400720c */ /* 0x040fe20003fa4070 */
[----:B------:R-:W-:Y:S02]  /*1cb0*/  IMAD R60, R4, R7, R60 ;  /* 0x00000007043c7224 */ /* 0x000fe400078e023c */
[----:B0-----:R-:W-:Y:S01]  /*1cc0*/  IMAD.MOV.U32 R3, RZ, RZ, R13 ;  /* 0x000000ffff037224 */ /* 0x001fe200078e000d */
[----:B------:R-:W-:Y:S01]  /*1cd0*/  IABS R13, R31 ;  /* 0x0000001f000d7213 */ /* 0x000fe20000000000 */
[----:B------:R-:W-:-:S04]  /*1ce0*/  IMAD.HI.U32 R7, R0, R6, RZ ;  /* 0x0000000600077227 */ /* 0x000fc800078e00ff */
[----:B------:R-:W-:Y:S01]  /*1cf0*/  @!P3 IMAD.MOV R3, RZ, RZ, -R3 ;  /* 0x000000ffff03b224 */ /* 0x000fe200078e0a03 */
[----:B------:R-:W-:Y:S01]  /*1d00*/  ISETP.GT.U32.AND P3, PT, R4, R2, PT ;  /* 0x000000020400720c */ /* 0x000fe20003f64070 */
[----:B------:R-:W-:Y:S02]  /*1d10*/  @!P4 IMAD.IADD R9, R9, 0x1, -R4 ;  /* 0x000000010909c824 */ /* 0x000fe400078e0a04 */
[----:B------:R-:W-:Y:S01]  /*1d20*/  IMAD.MOV.U32 R28, RZ, RZ, R55 ;  /* 0x000000ffff1c7224 */ /* 0x000fe200078e0037 */
[----:B------:R0:W-:Y:S01]  /*1d30*/  STL [R1+0x10], R3 ;  /* 0x0000100301007387 */ /* 0x0001e20000100800 */
[----:B------:R-:W-:Y:S02]  /*1d40*/  IMAD.MOV.U32 R55, RZ, RZ, R45 ;  /* 0x000000ffff377224 */ /* 0x000fe400078e002d */
[----:B------:R-:W-:Y:S01]  /*1d50*/  IMAD.MOV.U32 R45, RZ, RZ, R61 ;  /* 0x000000ffff2d7224 */ /* 0x000fe200078e003d */
[----:B------:R-:W-:Y:S01]  /*1d60*/  IABS R61, R34 ;  /* 0x00000022003d7213 */ /* 0x000fe20000000000 */
[----:B------:R-:W-:-:S02]  /*1d70*/  IMAD.MOV R7, RZ, RZ, -R7 ;  /* 0x000000ffff077224 */ /* 0x000fc400078e0a07 */
[----:B------:R-:W-:Y:S02]  /*1d80*/  @!P5 IMAD.IADD R5, R5, 0x1, -R4 ;  /* 0x000000010505d824 */ /* 0x000fe400078e0a04 */
[----:B------:R-:W-:Y:S02]  /*1d90*/  IMAD R6, R4, R7, R6 ;  /* 0x0000000704067224 */ /* 0x000fe400078e0206 */
[----:B0-----:R-:W-:Y:S02]  /*1da0*/  IMAD.MOV.U32 R3, RZ, RZ, R9 ;  /* 0x000000ffff037224 */ /* 0x001fe400078e0009 */
[----:B------:R-:W-:Y:S01]  /*1db0*/  IMAD.HI.U32 R10, R0, R61, RZ ;  /* 0x0000003d000a7227 */ /* 0x000fe200078e00ff */
[----:B------:R-:W-:-:S03]  /*1dc0*/  ISETP.GT.U32.AND P5, PT, R4, R6, PT ;  /* 0x000000060400720c */ /* 0x000fc60003fa4070 */
[----:B------:R-:W-:Y:S01]  /*1dd0*/  @!P1 IMAD.MOV R3, RZ, RZ, -R3 ;  /* 0x000000ffff039224 */ /* 0x000fe200078e0a03 */
[----:B------:R-:W-:Y:S01]  /*1de0*/  ISETP.GT.U32.AND P1, PT, R4, R60, PT ;  /* 0x0000003c0400720c */ /* 0x000fe20003f24070 */
[----:B------:R-:W-:Y:S02]  /*1df0*/  IMAD.MOV R10, RZ, RZ, -R10 ;  /* 0x000000ffff0a7224 */ /* 0x000fe400078e0a0a */
[----:B------:R-:W-:Y:S01]  /*1e00*/  @!P0 IMAD.MOV R8, RZ, RZ, -R8 ;  /* 0x000000ffff088224 */ /* 0x000fe200078e0a08 */
[----:B------:R-:W-:Y:S01]  /*1e10*/  ISETP.GE.AND P0, PT, R34, RZ, PT ;  /* 0x000000ff2200720c */ /* 0x000fe20003f06270 */
[----:B------:R-:W-:Y:S01]  /*1e20*/  IMAD R61, R4, R10, R61 ;  /* 0x0000000a043d7224 */ /* 0x000fe200078e023d */
[----:B------:R-:W-:Y:S01]  /*1e30*/  IABS R10, R57 ;  /* 0x00000039000a7213 */ /* 0x000fe20000000000 */
[--C-:B------:R-:W-:Y:S01]  /*1e40*/  @!P3 IMAD.IADD R2, R2, 0x1, -R4.reuse ;  /* 0x000000010202b824 */ /* 0x100fe200078e0a04 */
[----:B------:R-:W-:Y:S01]  /*1e50*/  STL [R1+0xc], R8 ;  /* 0x00000c0801007387 */ /* 0x000fe20000100800 */
[----:B------:R-:W-:Y:S01]  /*1e60*/  @!P5 IMAD.IADD R6, R6, 0x1, -R4 ;  /* 0x000000010606d824 */ /* 0x000fe200078e0a04 */
[----:B------:R-:W-:Y:S01]  /*1e70*/  ISETP.GT.U32.AND P4, PT, R4, R61, PT ;  /* 0x0000003d0400720c */ /* 0x000fe20003f84070 */
[----:B------:R-:W-:Y:S01]  /*1e80*/  IMAD.HI.U32 R7, R0, R10, RZ ;  /* 0x0000000a00077227 */ /* 0x000fe200078e00ff */
[----:B------:R0:W-:Y:S01]  /*1e90*/  STL [R1+0x8], R3 ;  /* 0x0000080301007387 */ /* 0x0001e20000100800 */
[----:B------:R-:W-:-:S02]  /*1ea0*/  ISETP.GE.AND P3, PT, R35, RZ, PT ;  /* 0x000000ff2300720c */ /* 0x000fc40003f66270 */
[----:B------:R-:W-:Y:S02]  /*1eb0*/  @!P1 IMAD.IADD R60, R60, 0x1, -R4 ;  /* 0x000000013c3c9824 */ /* 0x000fe400078e0a04 */
[----:B------:R-:W-:Y:S02]  /*1ec0*/  IMAD.MOV R7, RZ, RZ, -R7 ;  /* 0x000000ffff077224 */ /* 0x000fe400078e0a07 */
[----:B------:R-:W-:Y:S01]  /*1ed0*/  @!P6 IMAD.MOV R2, RZ, RZ, -R2 ;  /* 0x000000ffff02e224 */ /* 0x000fe200078e0a02 */
[C---:B------:R-:W-:Y:S01]  /*1ee0*/  ISETP.GT.U32.AND P5, PT, R4.reuse, R60, PT ;  /* 0x0000003c0400720c */ /* 0x040fe20003fa4070 */
[----:B------:R-:W-:Y:S01]  /*1ef0*/  IMAD R10, R4, R7, R10 ;  /* 0x00000007040a7224 */ /* 0x000fe200078e020a */
[----:B------:R-:W-:Y:S01]  /*1f00*/  ISETP.GE.AND P6, PT, R57, RZ, PT ;  /* 0x000000ff3900720c */ /* 0x000fe20003fc6270 */
[----:B0-----:R-:W-:Y:S02]  /*1f10*/  IMAD.MOV.U32 R3, RZ, RZ, R5 ;  /* 0x000000ffff037224 */ /* 0x001fe400078e0005 */
[----:B------:R-:W-:Y:S01]  /*1f20*/  @!P4 IMAD.IADD R61, R61, 0x1, -R4 ;  /* 0x000000013d3dc824 */ /* 0x000fe200078e0a04 */
[----:B------:R-:W-:Y:S01]  /*1f30*/  ISETP.GE.AND P4, PT, R56, RZ, PT ;  /* 0x000000ff3800720c */ /* 0x000fe20003f86270 */
[----:B------:R-:W-:Y:S01]  /*1f40*/  @!P2 IMAD.MOV R3, RZ, RZ, -R3 ;  /* 0x000000ffff03a224 */ /* 0x000fe200078e0a03 */
[----:B------:R-:W-:Y:S01]  /*1f50*/  ISETP.GT.U32.AND P2, PT, R4, R6, PT ;  /* 0x000000060400720c */ /* 0x000fe20003f44070 */
[----:B------:R-:W-:Y:S01]  /*1f60*/  IMAD.HI.U32 R5, R0, R12, RZ ;  /* 0x0000000c00057227 */ /* 0x000fe200078e00ff */
[----:B------:R-:W-:-:S02]  /*1f70*/  ISETP.GT.U32.AND P1, PT, R4, R61, PT ;  /* 0x0000003d0400720c */ /* 0x000fc40003f24070 */
[----:B------:R-:W-:Y:S01]  /*1f80*/  STL [R1+0x4], R3 ;  /* 0x0000040301007387 */ /* 0x000fe20000100800 */
[----:B------:R-:W-:Y:S01]  /*1f90*/  @!P5 IMAD.IADD R60, R60, 0x1, -R4 ;  /* 0x000000013c3cd824 */ /* 0x000fe200078e0a04 */
[C---:B------:R-:W-:Y:S01]  /*1fa0*/  ISETP.GT.U32.AND P5, PT, R4.reuse, R10, PT ;  /* 0x0000000a0400720c */ /* 0x040fe20003fa4070 */
[----:B------:R-:W-:Y:S01]  /*1fb0*/  IMAD.MOV R5, RZ, RZ, -R5 ;  /* 0x000000ffff057224 */ /* 0x000fe200078e0a05 */
[----:B------:R0:W-:Y:S01]  /*1fc0*/  STL [R1], R2 ;  /* 0x0000000201007387 */ /* 0x0001e20000100800 */
[----:B------:R-:W-:Y:S02]  /*1fd0*/  @!P3 IMAD.MOV R60, RZ, RZ, -R60 ;  /* 0x000000ffff3cb224 */ /* 0x000fe400078e0a3c */
[----:B------:R-:W-:Y:S02]  /*1fe0*/  IMAD R12, R4, R5, R12 ;  /* 0x00000005040c7224 */ /* 0x000fe400078e020c */
[----:B------:R-:W-:-:S03]  /*1ff0*/  IMAD.HI.U32 R5, R0, R14, RZ ;  /* 0x0000000e00057227 */ /* 0x000fc600078e00ff */
[----:B------:R-:W-:Y:S01]  /*2000*/  ISETP.GT.U32.AND P3, PT, R4, R12, PT ;  /* 0x0000000c0400720c */ /* 0x000fe20003f64070 */
[----:B------:R-:W-:Y:S01]  /*2010*/  @!P1 IMAD.IADD R61, R61, 0x1, -R4 ;  /* 0x000000013d3d9824 */ /* 0x000fe200078e0a04 */
[----:B------:R-:W-:Y:S01]  /*2020*/  ISETP.GE.AND P1, PT, R58, RZ, PT ;  /* 0x000000ff3a00720c */ /* 0x000fe20003f26270 */
[----:B0-----:R-:W-:-:S04]  /*2030*/  IMAD.HI.U32 R2, R0, R11, RZ ;  /* 0x0000000b00027227 */ /* 0x001fc800078e00ff */
[----:B------:R-:W-:Y:S02]  /*2040*/  IMAD.MOV R2, RZ, RZ, -R2 ;  /* 0x000000ffff027224 */ /* 0x000fe400078e0a02 */
[----:B------:R-:W-:Y:S02]  /*2050*/  @!P5 IMAD.IADD R10, R10, 0x1, -R4 ;  /* 0x000000010a0ad824 */ /* 0x000fe400078e0a04 */
[C---:B------:R-:W-:Y:S01]  /*2060*/  IMAD R11, R4.reuse, R2, R11 ;  /* 0x00000002040b7224 */ /* 0x040fe200078e020b */
[----:B------:R-:W-:Y:S01]  /*2070*/  IABS R2, R30 ;  /* 0x0000001e00027213 */ /* 0x000fe20000000000 */
[----:B------:R-:W-:Y:S01]  /*2080*/  @!P0 IMAD.MOV R61, RZ, RZ, -R61 ;  /* 0x000000ffff3d8224 */ /* 0x000fe200078e0a3d */
[C---:B------:R-:W-:Y:S01]  /*2090*/  ISETP.GT.U32.AND P5, PT, R4.reuse, R10, PT ;  /* 0x0000000a0400720c */ /* 0x040fe20003fa4070 */
[----:B------:R-:W-:Y:S01]  /*20a0*/  IMAD.MOV R5, RZ, RZ, -R5 ;  /* 0x000000ffff057224 */ /* 0x000fe200078e0a05 */
[----:B------:R-:W-:Y:S01]  /*20b0*/  ISETP.GT.U32.AND P0, PT, R4, R11, PT ;  /* 0x0000000b0400720c */ /* 0x000fe20003f04070 */
[----:B------:R-:W-:Y:S01]  /*20c0*/  IMAD.HI.U32 R7, R0, R13, RZ ;  /* 0x0000000d00077227 */ /* 0x000fe200078e00ff */
[----:B------:R-:W-:Y:S03]  /*20d0*/  STL [R1+0xd3c], R61 ;  /* 0x000d3c3d01007387 */ /* 0x000fe60000100800 */
[----:B------:R-:W-:Y:S01]  /*20e0*/  IMAD R14, R4, R5, R14 ;  /* 0x00000005040e7224 */ /* 0x000fe200078e020e */
[----:B------:R0:W-:Y:S01]  /*20f0*/  STL [R1+0xd40], R60 ;  /* 0x000d403c01007387 */ /* 0x0001e20000100800 */
[----:B------:R-:W-:-:S02]  /*2100*/  IMAD.MOV R7, RZ, RZ, -R7 ;  /* 0x000000ffff077224 */ /* 0x000fc400078e0a07 */
[--C-:B------:R-:W-:Y:S01]  /*2110*/  @!P2 IMAD.IADD R6, R6, 0x1, -R4.reuse ;  /* 0x000000010606a824 */ /* 0x100fe200078e0a04 */
[----:B------:R-:W-:Y:S01]  /*2120*/  ISETP.GE.AND P2, PT, R59, RZ, PT ;  /* 0x000000ff3b00720c */ /* 0x000fe20003f46270 */
[--C-:B------:R-:W-:Y:S02]  /*2130*/  @!P5 IMAD.IADD R10, R10, 0x1, -R4.reuse ;  /* 0x000000010a0ad824 */ /* 0x100fe400078e0a04 */
[----:B------:R-:W-:Y:S02]  /*2140*/  @!P0 IMAD.IADD R11, R11, 0x1, -R4 ;  /* 0x000000010b0b8824 */ /* 0x000fe400078e0a04 */
[----:B------:R-:W-:Y:S01]  /*2150*/  @!P6 IMAD.MOV R10, RZ, RZ, -R10 ;  /* 0x000000ffff0ae224 */ /* 0x000fe200078e0a0a */
[C---:B------:R-:W-:Y:S01]  /*2160*/  ISETP.GT.U32.AND P6, PT, R4.reuse, R14, PT ;  /* 0x0000000e0400720c */ /* 0x040fe20003fc4070 */
[C---:B------:R-:W-:Y:S01]  /*2170*/  IMAD R13, R4.reuse, R7, R13 ;  /* 0x00000007040d7224 */ /* 0x040fe200078e020d */
[----:B------:R-:W-:Y:S01]  /*2180*/  ISETP.GT.U32.AND P0, PT, R4, R11, PT ;  /* 0x0000000b0400720c */ /* 0x000fe20003f04070 */
[----:B------:R-:W-:-:S02]  /*2190*/  @!P3 IMAD.IADD R12, R12, 0x1, -R4 ;  /* 0x000000010c0cb824 */ /* 0x000fc400078e0a04 */
[----:B------:R-:W-:Y:S01]  /*21a0*/  IMAD.MOV.U32 R59, RZ, RZ, R6 ;  /* 0x000000ffff3b7224 */ /* 0x000fe200078e0006 */
[----:B------:R-:W-:Y:S01]  /*21b0*/  ISETP.GT.U32.AND P5, PT, R4, R13, PT ;  /* 0x0000000d0400720c */ /* 0x000fe20003fa4070 */
[----:B------:R-:W-:Y:S01]  /*21c0*/  IMAD.HI.U32 R6, R0, R15, RZ ;  /* 0x0000000f00067227 */ /* 0x000fe200078e00ff */
[----:B------:R-:W-:-:S03]  /*21d0*/  ISETP.GT.U32.AND P3, PT, R4, R12, PT ;  /* 0x0000000c0400720c */ /* 0x000fc60003f64070 */
[----:B------:R-:W-:Y:S02]  /*21e0*/  IMAD.MOV R6, RZ, RZ, -R6 ;  /* 0x000000ffff067224 */ /* 0x000fe400078e0a06 */
[----:B------:R-:W-:-:S04]  /*21f0*/  IMAD.HI.U32 R5, R0, R2, RZ ;  /* 0x0000000200057227 */ /* 0x000fc800078e00ff */
[----:B------:R-:W-:Y:S02]  /*2200*/  IMAD.MOV.U32 R23, RZ, RZ, R28 ;  /* 0x000000ffff177224 */ /* 0x000fe400078e001c */
[----:B------:R-:W-:Y:S02]  /*2210*/  IMAD.MOV.U32 R22, RZ, RZ, R29 ;  /* 0x000000ffff167224 */ /* 0x000fe400078e001d */
[----:B------:R-:W-:Y:S02]  /*2220*/  IMAD.MOV.U32 R28, RZ, RZ, R53 ;  /* 0x000000ffff1c7224 */ /* 0x000fe400078e0035 */
[C---:B------:R-:W-:Y:S02]  /*2230*/  IMAD R15, R4.reuse, R6, R15 ;  /* 0x00000006040f7224 */ /* 0x040fe400078e020f */
[----:B------:R-:W-:Y:S02]  /*2240*/  IMAD.MOV R5, RZ, RZ, -R5 ;  /* 0x000000ffff057224 */ /* 0x000fe400078e0a05 */
[--C-:B------:R-:W-:Y:S01]  /*2250*/  @!P0 IMAD.IADD R11, R11, 0x1, -R4.reuse ;  /* 0x000000010b0b8824 */ /* 0x100fe200078e0a04 */
[----:B------:R-:W-:Y:S01]  /*2260*/  ISETP.GT.U32.AND P0, PT, R4, R15, PT ;  /* 0x0000000f0400720c */ /* 0x000fe20003f04070 */
[----:B------:R-:W-:Y:S01]  /*2270*/  @!P6 IMAD.IADD R14, R14, 0x1, -R4 ;  /* 0x000000010e0ee824 */ /* 0x000fe200078e0a04 */
[----:B------:R-:W-:Y:S01]  /*2280*/  ISETP.GE.AND P6, PT, R20, RZ, PT ;  /* 0x000000ff1400720c */ /* 0x000fe20003fc6270 */
[----:B------:R-:W-:-:S02]  /*2290*/  IMAD.MOV.U32 R29, RZ, RZ, R52 ;  /* 0x000000ffff1d7224 */ /* 0x000fc400078e0034 */
[----:B------:R-:W-:Y:S02]  /*22a0*/  IMAD.MOV.U32 R53, RZ, RZ, R54 ;  /* 0x000000ffff357224 */ /* 0x000fe400078e0036 */
[----:B------:R-:W-:Y:S01]  /*22b0*/  @!P4 IMAD.MOV R59, RZ, RZ, -R59 ;  /* 0x000000ffff3bc224 */ /* 0x000fe200078e0a3b */
[----:B------:R-:W-:Y:S01]  /*22c0*/  ISETP.GE.AND P4, PT, R31, RZ, PT ;  /* 0x000000ff1f00720c */ /* 0x000fe20003f86270 */
[----:B------:R-:W-:Y:S01]  /*22d0*/  IMAD.MOV.U32 R54, RZ, RZ, R46 ;  /* 0x000000ffff367224 */ /* 0x000fe200078e002e */
[----:B------:R-:W-:Y:S01]  /*22e0*/  IABS R20, R29 ;  /* 0x0000001d00147213 */ /* 0x000fe20000000000 */
[----:B------:R-:W-:Y:S01]  /*22f0*/  IMAD.MOV.U32 R52, RZ, RZ, R47 ;  /* 0x000000ffff347224 */ /* 0x000fe200078e002f */
[----:B------:R-:W-:Y:S01]  /*2300*/  IABS R6, R53 ;  /* 0x0000003500067213 */ /* 0x000fe20000000000 */
[----:B------:R-:W-:Y:S01]  /*2310*/  IMAD.MOV.U32 R46, RZ, RZ, R16 ;  /* 0x000000ffff2e7224 */ /* 0x000fe200078e0010 */
[----:B------:R-:W-:Y:S01]  /*2320*/  STL [R1+0xd44], R59 ;  /* 0x000d443b01007387 */ /* 0x000fe20000100800 */
[----:B------:R-:W-:Y:S01]  /*2330*/  IMAD.MOV.U32 R47, RZ, RZ, R17 ;  /* 0x000000ffff2f7224 */ /* 0x000fe200078e0011 */
[----:B------:R-:W-:Y:S01]  /*2340*/  IABS R17, R22 ;  /* 0x0000001600117213 */ /* 0x000fe20000000000 */
[----:B------:R-:W-:Y:S01]  /*2350*/  IMAD.MOV.U32 R31, RZ, RZ, R18 ;  /* 0x000000ffff1f7224 */ /* 0x000fe200078e0012 */
[----:B------:R-:W-:Y:S01]  /*2360*/  IABS R18, R23 ;  /* 0x0000001700127213 */ /* 0x000fe20000000000 */
[C---:B------:R-:W-:Y:S01]  /*2370*/  IMAD R16, R4.reuse, R5, R2 ;  /* 0x0000000504107224 */ /* 0x040fe200078e0202 */
[----:B------:R-:W-:Y:S01]  /*2380*/  STL [R1+0xd48], R10 ;  /* 0x000d480a01007387 */ /* 0x000fe20000100800 */
[----:B------:R-:W-:Y:S01]  /*2390*/  @!P1 IMAD.MOV R11, RZ, RZ, -R11 ;  /* 0x000000ffff0b9224 */ /* 0x000fe200078e0a0b */
[----:B------:R-:W-:Y:S01]  /*23a0*/  ISETP.GT.U32.AND P1, PT, R4, R14, PT ;  /* 0x0000000e0400720c */ /* 0x000fe20003f24070 */
[--C-:B------:R-:W-:Y:S01]  /*23b0*/  @!P5 IMAD.IADD R13, R13, 0x1, -R4.reuse ;  /* 0x000000010d0dd824 */ /* 0x100fe200078e0a04 */
[----:B------:R-:W-:Y:S01]  /*23c0*/  IABS R7, R31 ;  /* 0x0000001f00077213 */ /* 0x000fe20000000000 */
[----:B------:R-:W-:Y:S01]  /*23d0*/  @!P3 IMAD.IADD R12, R12, 0x1, -R4 ;  /* 0x000000010c0cb824 */ /* 0x000fe200078e0a04 */
[----:B------:R-:W-:Y:S01]  /*23e0*/  ISETP.GT.U32.AND P3, PT, R4, R16, PT ;  /* 0x000000100400720c */ /* 0x000fe20003f64070 */
[----:B------:R-:W-:Y:S01]  /*23f0*/  IMAD.HI.U32 R5, R0, R17, RZ ;  /* 0x0000001100057227 */ /* 0x000fe200078e00ff */
[----:B------:R-:W-:Y:S01]  /*2400*/  ISETP.GT.U32.AND P5, PT, R4, R13, PT ;  /* 0x0000000d0400720c */ /* 0x000fe20003fa4070 */
[----:B------:R-:W-:Y:S02]  /*2410*/  STL [R1+0xd4c], R11 ;  /* 0x000d4c0b01007387 */ /* 0x000fe40000100800 */
[----:B------:R-:W-:-:S04]  /*2420*/  IMAD.HI.U32 R2, R0, R18, RZ ;  /* 0x0000001200027227 */ /* 0x000fc800078e00ff */
[----:B------:R-:W-:Y:S02]  /*2430*/  IMAD.MOV R5, RZ, RZ, -R5 ;  /* 0x000000ffff057224 */ /* 0x000fe400078e0a05 */
[----:B------:R-:W-:Y:S02]  /*2440*/  IMAD.MOV R2, RZ, RZ, -R2 ;  /* 0x000000ffff027224 */ /* 0x000fe400078e0a02 */
[----:B------:R-:W-:Y:S02]  /*2450*/  IMAD R17, R4, R5, R17 ;  /* 0x0000000504117224 */ /* 0x000fe400078e0211 */
[----:B------:R-:W-:Y:S01]  /*2460*/  @!P0 IMAD.IADD R15, R15, 0x1, -R4 ;  /* 0x000000010f0f8824 */ /* 0x000fe200078e0a04 */
[----:B------:R-:W-:Y:S01]  /*2470*/  ISETP.GE.AND P0, PT, R30, RZ, PT ;  /* 0x000000ff1e00720c */ /* 0x000fe20003f06270 */
[----:B------:R-:W-:Y:S02]  /*2480*/  IMAD R18, R4, R2, R18 ;  /* 0x0000000204127224 */ /* 0x000fe400078e0212 */
[--C-:B------:R-:W-:Y:S01]  /*2490*/  @!P1 IMAD.IADD R14, R14, 0x1, -R4.reuse ;  /* 0x000000010e0e9824 */ /* 0x100fe200078e0a04 */
[----:B------:R-:W-:Y:S01]  /*24a0*/  ISETP.GT.U32.AND P1, PT, R4, R17, PT ;  /* 0x000000110400720c */ /* 0x000fe20003f24070 */
[----:B------:R-:W-:Y:S01]  /*24b0*/  @!P3 IMAD.IADD R16, R16, 0x1, -R4 ;  /* 0x000000011010b824 */ /* 0x000fe200078e0a04 */
[C---:B------:R-:W-:Y:S01]  /*24c0*/  ISETP.GT.U32.AND P3, PT, R4.reuse, R15, PT ;  /* 0x0000000f0400720c */ /* 0x040fe20003f64070 */
[----:B------:R-:W-:Y:S01]  /*24d0*/  @!P6 IMAD.MOV R14, RZ, RZ, -R14 ;  /* 0x000000ffff0ee224 */ /* 0x000fe200078e0a0e */
[----:B------:R-:W-:Y:S01]  /*24e0*/  ISETP.GT.U32.AND P6, PT, R4, R18, PT ;  /* 0x000000120400720c */ /* 0x000fe20003fc4070 */
[----:B------:R-:W-:Y:S01]  /*24f0*/  @!P5 IMAD.IADD R13, R13, 0x1, -R4 ;  /* 0x000000010d0dd824 */ /* 0x000fe200078e0a04 */
[----:B------:R-:W-:Y:S01]  /*2500*/  ISETP.GE.AND P5, PT, R21, RZ, PT ;  /* 0x000000ff1500720c */ /* 0x000fe20003fa6270 */
[----:B------:R-:W-:-:S02]  /*2510*/  IMAD.MOV.U32 R30, RZ, RZ, R52 ;  /* 0x000000ffff1e7224 */ /* 0x000fc400078e0034 */
[----:B------:R-:W-:Y:S02]  /*2520*/  IMAD.MOV.U32 R52, RZ, RZ, R55 ;  /* 0x000000ffff347224 */ /* 0x000fe400078e0037 */
[----:B------:R-:W-:Y:S01]  /*2530*/  IMAD.MOV.U32 R55, RZ, RZ, R50 ;  /* 0x000000ffff377224 */ /* 0x000fe200078e0032 */
[----:B------:R-:W-:Y:S01]  /*2540*/  IABS R21, R30 ;  /* 0x0000001e00157213 */ /* 0x000fe20000000000 */
[----:B------:R-:W-:Y:S01]  /*2550*/  IMAD.MOV.U32 R50, RZ, RZ, R19 ;  /* 0x000000ffff327224 */ /* 0x000fe200078e0013 */
[----:B------:R-:W-:Y:S01]  /*2560*/  IABS R19, R28 ;  /* 0x0000001c00137213 */ /* 0x000fe20000000000 */
[--C-:B------:R-:W-:Y:S01]  /*2570*/  @!P1 IMAD.IADD R17, R17, 0x1, -R4.reuse ;  /* 0x0000000111119824 */ /* 0x100fe200078e0a04 */
[----:B------:R-:W-:Y:S01]  /*2580*/  ISETP.GE.AND P1, PT, R29, RZ, PT ;  /* 0x000000ff1d00720c */ /* 0x000fe20003f26270 */
[--C-:B------:R-:W-:Y:S01]  /*2590*/  @!P3 IMAD.IADD R15, R15, 0x1, -R4.reuse ;  /* 0x000000010f0fb824 */ /* 0x100fe200078e0a04 */
[----:B------:R-:W-:Y:S01]  /*25a0*/  ISETP.GE.AND P3, PT, R23, RZ, PT ;  /* 0x000000ff1700720c */ /* 0x000fe20003f66270 */
[----:B------:R-:W-:Y:S01]  /*25b0*/  @!P6 IMAD.IADD R18, R18, 0x1, -R4 ;  /* 0x000000011212e824 */ /* 0x000fe200078e0a04 */
[----:B------:R-:W-:Y:S01]  /*25c0*/  ISETP.GT.U32.AND P6, PT, R4, R17, PT ;  /* 0x000000110400720c */ /* 0x000fe20003fc4070 */
[----:B------:R-:W-:Y:S01]  /*25d0*/  @!P5 IMAD.MOV R15, RZ, RZ, -R15 ;  /* 0x000000ffff0fd224 */ /* 0x000fe200078e0a0f */
[----:B------:R-:W-:Y:S01]  /*25e0*/  IABS R29, R46 ;  /* 0x0000002e001d7213 */ /* 0x000fe20000000000 */
[----:B------:R-:W-:Y:S01]  /*25f0*/  IMAD.HI.U32 R5, R0, R19, RZ ;  /* 0x0000001300057227 */ /* 0x000fe200078e00ff */
[----:B------:R-:W-:-:S03]  /*2600*/  ISETP.GT.U32.AND P5, PT, R4, R18, PT ;  /* 0x000000120400720c */ /* 0x000fc60003fa4070 */
[----:B------:R-:W-:-:S04]  /*2610*/  IMAD.HI.U32 R2, R0, R20, RZ ;  /* 0x0000001400027227 */ /* 0x000fc800078e00ff */
[----:B------:R-:W-:Y:S02]  /*2620*/  IMAD.MOV R5, RZ, RZ, -R5 ;  /* 0x000000ffff057224 */ /* 0x000fe400078e0a05 */
[----:B------:R-:W-:Y:S02]  /*2630*/  IMAD.MOV R2, RZ, RZ, -R2 ;  /* 0x000000ffff027224 */ /* 0x000fe400078e0a02 */
[C---:B------:R-:W-:Y:S01]  /*2640*/  IMAD R19, R4.reuse, R5, R19 ;  /* 0x0000000504137224 */ /* 0x040fe200078e0213 */
[----:B------:R-:W-:Y:S01]  /*2650*/  IABS R5, R52 ;  /* 0x0000003400057213 */ /* 0x000fe20000000000 */
[C---:B------:R-:W-:Y:S01]  /*2660*/  IMAD R20, R4.reuse, R2, R20 ;  /* 0x0000000204147224 */ /* 0x040fe200078e0214 */
[----:B------:R-:W-:Y:S01]  /*2670*/  IABS R2, R54 ;  /* 0x0000003600027213 */ /* 0x000fe20000000000 */
[--C-:B------:R-:W-:Y:S01]  /*2680*/  @!P6 IMAD.IADD R17, R17, 0x1, -R4.reuse ;  /* 0x000000011111e824 */ /* 0x100fe200078e0a04 */
[----:B------:R-:W-:Y:S01]  /*2690*/  ISETP.GT.U32.AND P6, PT, R4, R19, PT ;  /* 0x000000130400720c */ /* 0x000fe20003fc4070 */
[----:B------:R-:W-:Y:S01]  /*26a0*/  @!P5 IMAD.IADD R18, R18, 0x1, -R4 ;  /* 0x000000011212d824 */ /* 0x000fe200078e0a04 */
[----:B------:R-:W-:Y:S01]  /*26b0*/  ISETP.GT.U32.AND P5, PT, R4, R20, PT ;  /* 0x000000140400720c */ /* 0x000fe20003fa4070 */
[----:B------:R-:W-:-:S04]  /*26c0*/  IMAD.HI.U32 R8, R0, R21, RZ ;  /* 0x0000001500087227 */ /* 0x000fc800078e00ff */
[----:B------:R-:W-:Y:S01]  /*26d0*/  @!P4 IMAD.MOV R13, RZ, RZ, -R13 ;  /* 0x000000ffff0dc224 */ /* 0x000fe200078e0a0d */
[----:B------:R-:W-:Y:S01]  /*26e0*/  ISETP.GE.AND P4, PT, R22, RZ, PT ;  /* 0x000000ff1600720c */ /* 0x000fe20003f86270 */
[----:B------:R-:W-:Y:S02]  /*26f0*/  IMAD.MOV R8, RZ, RZ, -R8 ;  /* 0x000000ffff087224 */ /* 0x000fe400078e0a08 */
[----:B------:R-:W-:Y:S01]  /*2700*/  @!P2 IMAD.MOV R12, RZ, RZ, -R12 ;  /* 0x000000ffff0ca224 */ /* 0x000fe200078e0a0c */
[C---:B------:R-:W-:Y:S01]  /*2710*/  ISETP.GT.U32.AND P2, PT, R4.reuse, R16, PT ;  /* 0x000000100400720c */ /* 0x040fe20003f44070 */
[----:B------:R-:W-:Y:S02]  /*2720*/  IMAD R21, R4, R8, R21 ;  /* 0x0000000804157224 */ /* 0x000fe400078e0215 */
[--C-:B------:R-:W-:Y:S01]  /*2730*/  @!P6 IMAD.IADD R19, R19, 0x1, -R4.reuse ;  /* 0x000000011313e824 */ /* 0x100fe200078e0a04 */
[----:B------:R-:W-:Y:S01]  /*2740*/  STL [R1+0xd50], R12 ;  /* 0x000d500c01007387 */ /* 0x000fe20000100800 */
[--C-:B------:R-:W-:Y:S01]  /*2750*/  @!P5 IMAD.IADD R20, R20, 0x1, -R4.reuse ;  /* 0x000000011414d824 */ /* 0x100fe200078e0a04 */
[----:B------:R-:W-:Y:S01]  /*2760*/  ISETP.GT.U32.AND P6, PT, R4, R21, PT ;  /* 0x000000150400720c */ /* 0x000fe20003fc4070 */
[----:B------:R-:W-:Y:S01]  /*2770*/  IMAD.HI.U32 R22, R0, R5, RZ ;  /* 0x0000000500167227 */ /* 0x000fe200078e00ff */
[----:B------:R1:W-:Y:S02]  /*2780*/  STL [R1+0xd58], R13 ;  /* 0x000d580d01007387 */ /* 0x0003e40000100800 */
[C---:B------:R-:W-:Y:S01]  /*2790*/  ISETP.GT.U32.AND P5, PT, R4.reuse, R20, PT ;  /* 0x000000140400720c */ /* 0x040fe20003fa4070 */
[----:B------:R-:W-:Y:S01]  /*27a0*/  @!P4 IMAD.MOV R17, RZ, RZ, -R17 ;  /* 0x000000ffff11c224 */ /* 0x000fe200078e0a11 */
[----:B------:R-:W-:Y:S01]  /*27b0*/  ISETP.GT.U32.AND P4, PT, R4, R19, PT ;  /* 0x000000130400720c */ /* 0x000fe20003f84070 */
[----:B------:R-:W-:Y:S01]  /*27c0*/  @!P2 IMAD.IADD R16, R16, 0x1, -R4 ;  /* 0x000000011010a824 */ /* 0x000fe200078e0a04 */
[----:B------:R-:W-:Y:S01]  /*27d0*/  ISETP.GE.AND P2, PT, R28, RZ, PT ;  /* 0x000000ff1c00720c */ /* 0x000fe20003f46270 */
[----:B------:R-:W-:Y:S01]  /*27e0*/  IMAD.HI.U32 R9, R0, R6, RZ ;  /* 0x0000000600097227 */ /* 0x000fe200078e00ff */
[----:B------:R2:W-:Y:S01]  /*27f0*/  STL [R1+0xd5c], R14 ;  /* 0x000d5c0e01007387 */ /* 0x0005e20000100800 */
[----:B------:R-:W-:-:S02]  /*2800*/  IABS R28, R45 ;  /* 0x0000002d001c7213 */ /* 0x000fc40000000000 */
[----:B------:R-:W-:Y:S02]  /*2810*/  IMAD.MOV R22, RZ, RZ, -R22 ;  /* 0x000000ffff167224 */ /* 0x000fe400078e0a16 */
[----:B------:R-:W-:Y:S02]  /*2820*/  @!P6 IMAD.IADD R21, R21, 0x1, -R4 ;  /* 0x000000011515e824 */ /* 0x000fe400078e0a04 */
[----:B------:R-:W-:Y:S02]  /*2830*/  IMAD.MOV R9, RZ, RZ, -R9 ;  /* 0x000000ffff097224 */ /* 0x000fe400078e0a09 */
[C---:B------:R-:W-:Y:S01]  /*2840*/  IMAD R5, R4.reuse, R22, R5 ;  /* 0x0000001604057224 */ /* 0x040fe200078e0205 */
[C---:B------:R-:W-:Y:S01]  /*2850*/  ISETP.GT.U32.AND P6, PT, R4.reuse, R21, PT ;  /* 0x000000150400720c */ /* 0x040fe20003fc4070 */
[----:B------:R-:W-:Y:S02]  /*2860*/  IMAD R6, R4, R9, R6 ;  /* 0x0000000904067224 */ /* 0x000fe400078e0206 */
[----:B------:R-:W-:-:S02]  /*2870*/  @!P4 IMAD.IADD R19, R19, 0x1, -R4 ;  /* 0x000000011313c824 */ /* 0x000fc400078e0a04 */
[----:B------:R-:W-:Y:S01]  /*2880*/  @!P5 IMAD.IADD R20, R20, 0x1, -R4 ;  /* 0x000000011414d824 */ /* 0x000fe200078e0a04 */
[----:B------:R-:W-:Y:S01]  /*2890*/  ISETP.GT.U32.AND P5, PT, R4, R5, PT ;  /* 0x000000050400720c */ /* 0x000fe20003fa4070 */
[----:B------:R-:W-:-:S04]  /*28a0*/  IMAD.HI.U32 R8, R0, R2, RZ ;  /* 0x0000000200087227 */ /* 0x000fc800078e00ff */
[----:B------:R-:W-:Y:S01]  /*28b0*/  @!P2 IMAD.MOV R19, RZ, RZ, -R19 ;  /* 0x000000ffff13a224 */ /* 0x000fe200078e0a13 */
[C---:B------:R-:W-:Y:S01]  /*28c0*/  ISETP.GT.U32.AND P2, PT, R4.reuse, R6, PT ;  /* 0x000000060400720c */ /* 0x040fe20003f44070 */
[----:B------:R-:W-:Y:S02]  /*28d0*/  IMAD.MOV R8, RZ, RZ, -R8 ;  /* 0x000000ffff087224 */ /* 0x000fe400078e0a08 */
[----:B------:R-:W-:Y:S02]  /*28e0*/  @!P6 IMAD.IADD R21, R21, 0x1, -R4 ;  /* 0x000000011515e824 */ /* 0x000fe400078e0a04 */
[----:B------:R-:W-:Y:S01]  /*28f0*/  IMAD R2, R4, R8, R2 ;  /* 0x0000000804027224 */ /* 0x000fe200078e0202 */
[----:B------:R-:W-:Y:S01]  /*2900*/  IABS R8, R55 ;  /* 0x0000003700087213 */ /* 0x000fe20000000000 */
[----:B------:R-:W-:Y:S02]  /*2910*/  @!P5 IMAD.IADD R5, R5, 0x1, -R4 ;  /* 0x000000010505d824 */ /* 0x000fe400078e0a04 */
[----:B------:R-:W-:Y:S01]  /*2920*/  IMAD.HI.U32 R23, R0, R7, RZ ;  /* 0x0000000700177227 */ /* 0x000fe200078e00ff */
[----:B------:R-:W-:-:S03]  /*2930*/  ISETP.GT.U32.AND P6, PT, R4, R2, PT ;  /* 0x000000020400720c */ /* 0x000fc60003fc4070 */
[----:B------:R-:W-:Y:S01]  /*2940*/  @!P0 IMAD.MOV R16, RZ, RZ, -R16 ;  /* 0x000000ffff108224 */ /* 0x000fe200078e0a10 */
[----:B------:R-:W-:Y:S01]  /*2950*/  ISETP.GE.AND P0, PT, R30, RZ, PT ;  /* 0x000000ff1e00720c */ /* 0x000fe20003f06270 */
[----:B------:R-:W-:Y:S01]  /*2960*/  @!P2 IMAD.IADD R6, R6, 0x1, -R4 ;  /* 0x000000010606a824 */ /* 0x000fe200078e0a04 */
[----:B------:R-:W-:Y:S01]  /*2970*/  ISETP.GT.U32.AND P2, PT, R4, R5, PT ;  /* 0x000000050400720c */ /* 0x000fe20003f44070 */
[----:B------:R-:W-:Y:S01]  /*2980*/  IMAD.MOV R23, RZ, RZ, -R23 ;  /* 0x000000ffff177224 */ /* 0x000fe200078e0a17 */
[----:B------:R-:W-:Y:S01]  /*2990*/  IABS R30, R47 ;  /* 0x0000002f001e7213 */ /* 0x000fe20000000000 */
[----:B------:R-:W-:-:S04]  /*29a0*/  IMAD.HI.U32 R26, R0, R8, RZ ;  /* 0x00000008001a7227 */ /* 0x000fc800078e00ff */
[----:B------:R-:W-:Y:S02]  /*29b0*/  IMAD R7, R4, R23, R7 ;  /* 0x0000001704077224 */ /* 0x000fe400078e0207 */
[----:B------:R-:W-:Y:S02]  /*29c0*/  IMAD.MOV R26, RZ, RZ, -R26 ;  /* 0x000000ffff1a7224 */ /* 0x000fe400078e0a1a */
[----:B------:R-:W-:Y:S01]  /*29d0*/  @!P6 IMAD.IADD R2, R2, 0x1, -R4 ;  /* 0x000000010202e824 */ /* 0x000fe200078e0a04 */
[C---:B------:R-:W-:Y:S01]  /*29e0*/  ISETP.GT.U32.AND P4, PT, R4.reuse, R7, PT ;  /* 0x000000070400720c */ /* 0x040fe20003f84070 */
[C---:B------:R-:W-:Y:S01]  /*29f0*/  IMAD R26, R4.reuse, R26, R8 ;  /* 0x0000001a041a7224 */ /* 0x040fe200078e0208 */
[C---:B------:R-:W-:Y:S01]  /*2a00*/  ISETP.GT.U32.AND P6, PT, R4.reuse, R6, PT ;  /* 0x000000060400720c */ /* 0x040fe20003fc4070 */
[----:B------:R-:W-:Y:S01]  /*2a10*/  @!P0 IMAD.MOV R21, RZ, RZ, -R21 ;  /* 0x000000ffff158224 */ /* 0x000fe200078e0a15 */
[C---:B------:R-:W-:Y:S01]  /*2a20*/  ISETP.GT.U32.AND P0, PT, R4.reuse, R2, PT ;  /* 0x000000020400720c */ /* 0x040fe20003f04070 */
[----:B------:R-:W-:Y:S01]  /*2a30*/  @!P2 IMAD.IADD R5, R5, 0x1, -R4 ;  /* 0x000000010505a824 */ /* 0x000fe200078e0a04 */
[----:B------:R-:W-:Y:S01]  /*2a40*/  ISETP.GT.U32.AND P2, PT, R4, R26, PT ;  /* 0x0000001a0400720c */ /* 0x000fe20003f44070 */
[----:B------:R-:W-:Y:S01]  /*2a50*/  @!P3 IMAD.MOV R18, RZ, RZ, -R18 ;  /* 0x000000ffff12b224 */ /* 0x000fe200078e0a12 */
[----:B------:R-:W-:Y:S01]  /*2a60*/  ISETP.GE.AND P3, PT, R31, RZ, PT ;  /* 0x000000ff1f00720c */ /* 0x000fe20003f66270 */
[----:B------:R-:W-:-:S04]  /*2a70*/  IMAD.HI.U32 R8, R0, R27, RZ ;  /* 0x0000001b00087227 */ /* 0x000fc800078e00ff */
[--C-:B------:R-:W-:Y:S01]  /*2a80*/  @!P4 IMAD.IADD R7, R7, 0x1, -R4.reuse ;  /* 0x000000010707c824 */ /* 0x100fe200078e0a04 */
[----:B------:R-:W-:Y:S01]  /*2a90*/  ISETP.GE.AND P4, PT, R53, RZ, PT ;  /* 0x000000ff3500720c */ /* 0x000fe20003f86270 */
[--C-:B------:R-:W-:Y:S02]  /*2aa0*/  @!P6 IMAD.IADD R6, R6, 0x1, -R4.reuse ;  /* 0x000000010606e824 */ /* 0x100fe400078e0a04 */
[--C-:B------:R-:W-:Y:S01]  /*2ab0*/  @!P0 IMAD.IADD R2, R2, 0x1, -R4.reuse ;  /* 0x0000000102028824 */ /* 0x100fe200078e0a04 */
[----:B------:R-:W-:Y:S01]  /*2ac0*/  ISETP.GE.AND P0, PT, R55, RZ, PT ;  /* 0x000000ff3700720c */ /* 0x000fe20003f06270 */
[----:B------:R-:W-:Y:S01]  /*2ad0*/  @!P2 IMAD.IADD R26, R26, 0x1, -R4 ;  /* 0x000000011a1aa824 */ /* 0x000fe200078e0a04 */
[----:B------:R-:W-:Y:S01]  /*2ae0*/  ISETP.GE.AND P2, PT, R44, RZ, PT ;  /* 0x000000ff2c00720c */ /* 0x000fe20003f46270 */
[----:B------:R-:W3:Y:S01]  /*2af0*/  LDL.LU R55, [R1+0x7c] ;  /* 0x00007c0001377983 */ /* 0x000ee20000300800 */
[----:B------:R-:W-:Y:S01]  /*2b00*/  ISETP.GT.U32.AND P5, PT, R4, R7, PT ;  /* 0x000000070400720c */ /* 0x000fe20003fa4070 */
[----:B------:R-:W-:-:S02]  /*2b10*/  IMAD.MOV R8, RZ, RZ, -R8 ;  /* 0x000000ffff087224 */ /* 0x000fc400078e0a08 */
[----:B------:R-:W4:Y:S01]  /*2b20*/  LDL.LU R44, [R1+0x80] ;  /* 0x00008000012c7983 */ /* 0x000f220000300800 */
[----:B------:R-:W-:Y:S02]  /*2b30*/  IMAD.MOV.U32 R24, RZ, RZ, R6 ;  /* 0x000000ffff187224 */ /* 0x000fe400078e0006 */
[----:B------:R-:W-:Y:S02]  /*2b40*/  IMAD.MOV.U32 R25, RZ, RZ, R2 ;  /* 0x000000ffff197224 */ /* 0x000fe400078e0002 */
[----:B------:R-:W-:Y:S01]  /*2b50*/  @!P4 IMAD.MOV R24, RZ, RZ, -R24 ;  /* 0x000000ffff18c224 */ /* 0x000fe200078e0a18 */
[----:B------:R-:W-:Y:S01]  /*2b60*/  ISETP.GE.AND P4, PT, R45, RZ, PT ;  /* 0x000000ff2d00720c */ /* 0x000fe20003f86270 */
[----:B------:R-:W-:Y:S01]  /*2b70*/  IMAD R27, R4, R8, R27 ;  /* 0x00000008041b7224 */ /* 0x000fe200078e021b */
[----:B------:R-:W2:Y:S01]  /*2b80*/  LDL.LU R45, [R1+0x84] ;  /* 0x00008400012d7983 */ /* 0x000ea20000300800 */
[----:B------:R-:W-:Y:S01]  /*2b90*/  IABS R31, R48 ;  /* 0x00000030001f7213 */ /* 0x000fe20000000000 */
[----:B------:R-:W-:Y:S01]  /*2ba0*/  @!P5 IMAD.IADD R7, R7, 0x1, -R4 ;  /* 0x000000010707d824 */ /* 0x000fe200078e0a04 */
[----:B------:R-:W-:Y:S01]  /*2bb0*/  ISETP.GE.AND P5, PT, R54, RZ, PT ;  /* 0x000000ff3600720c */ /* 0x000fe20003fa6270 */
[----:B------:R-:W-:Y:S01]  /*2bc0*/  @!P1 IMAD.MOV R20, RZ, RZ, -R20 ;  /* 0x000000ffff149224 */ /* 0x000fe200078e0a14 */
[----:B------:R-:W-:Y:S01]  /*2bd0*/  ISETP.GT.U32.AND P6, PT, R4, R27, PT ;  /* 0x0000001b0400720c */ /* 0x000fe20003fc4070 */
[----:B------:R-:W-:Y:S01]  /*2be0*/  IMAD.MOV.U32 R22, RZ, RZ, R7 ;  /* 0x000000ffff167224 */ /* 0x000fe200078e0007 */
[----:B------:R-:W-:Y:S01]  /*2bf0*/  ISETP.GE.AND P1, PT, R52, RZ, PT ;  /* 0x000000ff3400720c */ /* 0x000fe20003f26270 */
[----:B------:R-:W-:-:S04]  /*2c00*/  IMAD.HI.U32 R9, R0, R28, RZ ;  /* 0x0000001c00097227 */ /* 0x000fc800078e00ff */
[----:B------:R-:W-:Y:S01]  /*2c10*/  @!P3 IMAD.MOV R22, RZ, RZ, -R22 ;  /* 0x000000ffff16b224 */ /* 0x000fe200078e0a16 */
[----:B------:R-:W-:Y:S01]  /*2c20*/  ISETP.GT.U32.AND P3, PT, R4, R26, PT ;  /* 0x0000001a0400720c */ /* 0x000fe20003f64070 */
[----:B------:R-:W-:Y:S02]  /*2c30*/  IMAD.MOV R9, RZ, RZ, -R9 ;  /* 0x000000ffff097224 */ /* 0x000fe400078e0a09 */
[----:B------:R-:W-:Y:S01]  /*2c40*/  @!P5 IMAD.MOV R25, RZ, RZ, -R25 ;  /* 0x000000ffff19d224 */ /* 0x000fe200078e0a19 */
[----:B------:R-:W-:Y:S01]  /*2c50*/  ISETP.GE.AND P5, PT, R46, RZ, PT ;  /* 0x000000ff2e00720c */ /* 0x000fe20003fa6270 */
[----:B------:R-:W-:Y:S01]  /*2c60*/  IMAD.HI.U32 R8, R0, R29, RZ ;  /* 0x0000001d00087227 */ /* 0x000fe200078e00ff */
[----:B------:R-:W3:Y:S07]  /*2c70*/  LDL.LU R46, [R1+0x8c] ;  /* 0x00008c00012e7983 */ /* 0x000eee0000300800 */
[----:B------:R-:W-:Y:S01]  /*2c80*/  @!P3 IMAD.IADD R26, R26, 0x1, -R4 ;  /* 0x000000011a1ab824 */ /* 0x000fe200078e0a04 */
[----:B------:R-:W-:-:S02]  /*2c90*/  ISETP.GE.AND P3, PT, R47, RZ, PT ;  /* 0x000000ff2f00720c */ /* 0x000fc40003f66270 */
[----:B------:R-:W3:Y:S01]  /*2ca0*/  LDL.LU R47, [R1+0x90] ;  /* 0x00009000012f7983 */ /* 0x000ee20000300800 */
[----:B------:R-:W-:Y:S01]  /*2cb0*/  @!P0 IMAD.MOV R26, RZ, RZ, -R26 ;  /* 0x000000ffff1a8224 */ /* 0x000fe200078e0a1a */
[----:B------:R-:W-:Y:S02]  /*2cc0*/  ISETP.GE.AND P0, PT, R48, RZ, PT ;  /* 0x000000ff3000720c */ /* 0x000fe40003f06270 */
[----:B------:R-:W3:Y:S01]  /*2cd0*/  LDL.LU R48, [R1+0x94] ;  /* 0x0000940001307983 */ /* 0x000ee20000300800 */
[----:B------:R-:W-:-:S05]  /*2ce0*/  @!P6 IMAD.IADD R27, R27, 0x1, -R4 ;  /* 0x000000011b1be824 */ /* 0x000fca00078e0a04 */
[C---:B------:R-:W-:Y:S01]  /*2cf0*/  ISETP.GT.U32.AND P6, PT, R4.reuse, R27, PT ;  /* 0x0000001b0400720c */ /* 0x040fe20003fc4070 */
[C---:B------:R-:W-:Y:S02]  /*2d00*/  IMAD R28, R4.reuse, R9, R28 ;  /* 0x00000009041c7224 */ /* 0x040fe400078e021c */
[----:B------:R-:W-:Y:S02]  /*2d10*/  IMAD.MOV R8, RZ, RZ, -R8 ;  /* 0x000000ffff087224 */ /* 0x000fe400078e0a08 */
[----:B------:R-:W-:Y:S02]  /*2d20*/  IMAD.MOV.U32 R23, RZ, RZ, R5 ;  /* 0x000000ffff177224 */ /* 0x000fe400078e0005 */
[C---:B------:R-:W-:Y:S02]  /*2d30*/  IMAD R29, R4.reuse, R8, R29 ;  /* 0x00000008041d7224 */ /* 0x040fe400078e021d */
[----:B------:R-:W-:Y:S01]  /*2d40*/  @!P1 IMAD.MOV R23, RZ, RZ, -R23 ;  /* 0x000000ffff179224 */ /* 0x000fe200078e0a17 */
[----:B------:R-:W-:-:S03]  /*2d50*/  ISETP.GT.U32.AND P1, PT, R4, R28, PT ;  /* 0x0000001c0400720c */ /* 0x000fc60003f24070 */
[----:B------:R-:W-:Y:S01]  /*2d60*/  @!P6 IMAD.IADD R27, R27, 0x1, -R4 ;  /* 0x000000011b1be824 */ /* 0x000fe200078e0a04 */
[----:B------:R-:W-:Y:S01]  /*2d70*/  ISETP.GT.U32.AND P6, PT, R4, R29, PT ;  /* 0x0000001d0400720c */ /* 0x000fe20003fc4070 */
[----:B------:R-:W-:-:S08]  /*2d80*/  IMAD.HI.U32 R7, R0, R30, RZ ;  /* 0x0000001e00077227 */ /* 0x000fd000078e00ff */
[----:B------:R-:W-:-:S04]  /*2d90*/  @!P1 IMAD.IADD R28, R28, 0x1, -R4 ;  /* 0x000000011c1c9824 */ /* 0x000fc800078e0a04 */
[----:B------:R-:W-:Y:S01]  /*2da0*/  @!P6 IMAD.IADD R29, R29, 0x1, -R4 ;  /* 0x000000011d1de824 */ /* 0x000fe200078e0a04 */
[----:B------:R-:W-:Y:S01]  /*2db0*/  ISETP.GT.U32.AND P1, PT, R4, R28, PT ;  /* 0x0000001c0400720c */ /* 0x000fe20003f24070 */
[----:B------:R-:W-:Y:S02]  /*2dc0*/  IMAD.MOV R7, RZ, RZ, -R7 ;  /* 0x000000ffff077224 */ /* 0x000fe400078e0a07 */
[----:B------:R-:W-:Y:S01]  /*2dd0*/  IMAD.HI.U32 R2, R0, R31, RZ ;  /* 0x0000001f00027227 */ /* 0x000fe200078e00ff */
[----:B------:R-:W-:-:S03]  /*2de0*/  ISETP.GT.U32.AND P6, PT, R4, R29, PT ;  /* 0x0000001d0400720c */ /* 0x000fc60003fc4070 */
[----:B------:R-:W-:Y:S02]  /*2df0*/  IMAD R30, R4, R7, R30 ;  /* 0x00000007041e7224 */ /* 0x000fe400078e021e */
[----:B------:R-:W-:-:S04]  /*2e00*/  IMAD.MOV R2, RZ, RZ, -R2 ;  /* 0x000000ffff027224 */ /* 0x000fc800078e0a02 */
[--C-:B------:R-:W-:Y:S01]  /*2e10*/  @!P1 IMAD.IADD R28, R28, 0x1, -R4.reuse ;  /* 0x000000011c1c9824 */ /* 0x100fe200078e0a04 */
[C---:B------:R-:W-:Y:S01]  /*2e20*/  ISETP.GT.U32.AND P1, PT, R4.reuse, R30, PT ;  /* 0x0000001e0400720c */ /* 0x040fe20003f24070 */
[----:B------:R-:W-:Y:S02]  /*2e30*/  IMAD R31, R4, R2, R31 ;  /* 0x00000002041f7224 */ /* 0x000fe400078e021f */
[----:B------:R-:W-:-:S03]  /*2e40*/  @!P6 IMAD.IADD R29, R29, 0x1, -R4 ;  /* 0x000000011d1de824 */ /* 0x000fc600078e0a04 */
[----:B------:R-:W-:Y:S02]  /*2e50*/  ISETP.GT.U32.AND P6, PT, R4, R31, PT ;  /* 0x0000001f0400720c */ /* 0x000fe40003fc4070 */
[----:B------:R-:W-:Y:S02]  /*2e60*/  IABS R32, R49 ;  /* 0x0000003100207213 */ /* 0x000fe40000000000 */
[----:B------:R-:W-:-:S03]  /*2e70*/  IABS R33, R51 ;  /* 0x0000003300217213 */ /* 0x000fc60000000000 */
[----:B------:R-:W-:Y:S02]  /*2e80*/  @!P1 IMAD.IADD R30, R30, 0x1, -R4 ;  /* 0x000000011e1e9824 */ /* 0x000fe400078e0a04 */
[----:B------:R-:W-:-:S04]  /*2e90*/  IMAD.HI.U32 R7, R0, R32, RZ ;  /* 0x0000002000077227 */ /* 0x000fc800078e00ff */
[----:B------:R-:W-:Y:S01]  /*2ea0*/  @!P6 IMAD.IADD R31, R31, 0x1, -R4 ;  /* 0x000000011f1fe824 */ /* 0x000fe200078e0a04 */
[----:B------:R-:W-:Y:S01]  /*2eb0*/  ISETP.GT.U32.AND P6, PT, R4, R30, PT ;  /* 0x0000001e0400720c */ /* 0x000fe20003fc4070 */
[----:B------:R-:W-:-:S04]  /*2ec0*/  IMAD.HI.U32 R6, R0, R33, RZ ;  /* 0x0000002100067227 */ /* 0x000fc800078e00ff */
[----:B------:R-:W-:Y:S02]  /*2ed0*/  IMAD.MOV R7, RZ, RZ, -R7 ;  /* 0x000000ffff077224 */ /* 0x000fe400078e0a07 */
[----:B------:R-:W-:Y:S02]  /*2ee0*/  IMAD.MOV R6, RZ, RZ, -R6 ;  /* 0x000000ffff067224 */ /* 0x000fe400078e0a06 */
[C---:B------:R-:W-:Y:S02]  /*2ef0*/  IMAD R32, R4.reuse, R7, R32 ;  /* 0x0000000704207224 */ /* 0x040fe400078e0220 */
[C---:B------:R-:W-:Y:S02]  /*2f00*/  IMAD R33, R4.reuse, R6, R33 ;  /* 0x0000000604217224 */ /* 0x040fe400078e0221 */
[----:B------:R-:W-:Y:S01]  /*2f10*/  @!P5 IMAD.MOV R29, RZ, RZ, -R29 ;  /* 0x000000ffff1dd224 */ /* 0x000fe200078e0a1d */
[----:B------:R-:W-:Y:S01]  /*2f20*/  ISETP.GT.U32.AND P5, PT, R4, R32, PT ;  /* 0x000000200400720c */ /* 0x000fe20003fa4070 */
[----:B------:R-:W-:Y:S01]  /*2f30*/  @!P6 IMAD.IADD R30, R30, 0x1, -R4 ;  /* 0x000000011e1ee824 */ /* 0x000fe200078e0a04 */
[----:B------:R-:W-:-:S11]  /*2f40*/  ISETP.GT.U32.AND P6, PT, R4, R33, PT ;  /* 0x000000210400720c */ /* 0x000fd60003fc4070 */
[--C-:B------:R-:W-:Y:S02]  /*2f50*/  @!P5 IMAD.IADD R32, R32, 0x1, -R4.reuse ;  /* 0x000000012020d824 */ /* 0x100fe400078e0a04 */
[----:B------:R-:W-:Y:S02]  /*2f60*/  @!P6 IMAD.IADD R33, R33, 0x1, -R4 ;  /* 0x000000012121e824 */ /* 0x000fe400078e0a04 */
[----:B------:R-:W-:-:S03]  /*2f70*/  @!P3 IMAD.MOV R30, RZ, RZ, -R30 ;  /* 0x000000ffff1eb224 */ /* 0x000fc600078e0a1e */
[C---:B------:R-:W-:Y:S01]  /*2f80*/  ISETP.GT.U32.AND P3, PT, R4.reuse, R33, PT ;  /* 0x000000210400720c */ /* 0x040fe20003f64070 */
[----:B------:R-:W-:Y:S01]  /*2f90*/  @!P4 IMAD.MOV R28, RZ, RZ, -R28 ;  /* 0x000000ffff1cc224 */ /* 0x000fe200078e0a1c */
[----:B------:R-:W-:Y:S02]  /*2fa0*/  ISETP.GT.U32.AND P4, PT, R4, R31, PT ;  /* 0x0000001f0400720c */ /* 0x000fe40003f84070 */
[----:B------:R-:W-:Y:S01]  /*2fb0*/  ISETP.GE.AND P1, PT, R51, RZ, PT ;  /* 0x000000ff3300720c */ /* 0x000fe20003f26270 */
[----:B------:R-:W-:-:S08]  /*2fc0*/  IMAD.MOV.U32 R51, RZ, RZ, R40 ;  /* 0x000000ffff337224 */ /* 0x000fd000078e0028 */
[--C-:B------:R-:W-:Y:S02]  /*2fd0*/  @!P3 IMAD.IADD R33, R33, 0x1, -R4.reuse ;  /* 0x000000012121b824 */ /* 0x100fe400078e0a04 */
[----:B------:R-:W-:Y:S01]  /*2fe0*/  @!P4 IMAD.IADD R31, R31, 0x1, -R4 ;  /* 0x000000011f1fc824 */ /* 0x000fe200078e0a04 */
[----:B------:R-:W-:Y:S01]  /*2ff0*/  IABS R37, R50 ;  /* 0x0000003200257213 */ /* 0x000fe20000000000 */
[----:B------:R-:W-:Y:S01]  /*3000*/  @!P2 IMAD.MOV R27, RZ, RZ, -R27 ;  /* 0x000000ffff1ba224 */ /* 0x000fe200078e0a1b */
[----:B------:R-:W-:Y:S01]  /*3010*/  ISETP.GE.AND P2, PT, R49, RZ, PT ;  /* 0x000000ff3100720c */ /* 0x000fe20003f46270 */
[----:B------:R-:W-:Y:S02]  /*3020*/  IMAD.MOV.U32 R49, RZ, RZ, R41 ;  /* 0x000000ffff317224 */ /* 0x000fe400078e0029 */
[----:B------:R-:W-:-:S03]  /*3030*/  IMAD.HI.U32 R6, R0, R37, RZ ;  /* 0x0000002500067227 */ /* 0x000fc600078e00ff */
[----:B------:R-:W-:Y:S01]  /*3040*/  IABS R41, R49 ;  /* 0x0000003100297213 */ /* 0x000fe20000000000 */
[----:B------:R-:W-:-:S04]  /*3050*/  IMAD.MOV R6, RZ, RZ, -R6 ;  /* 0x000000ffff067224 */ /* 0x000fc800078e0a06 */
[----:B------:R-:W-:Y:S01]  /*3060*/  IMAD R37, R4, R6, R37 ;  /* 0x0000000604257224 */ /* 0x000fe200078e0225 */
[----:B----4-:R-:W-:-:S05]  /*3070*/  IABS R35, R44 ;  /* 0x0000002c00237213 */ /* 0x010fca0000000000 */
[----:B------:R-:W-:Y:S01]  /*3080*/  IMAD.HI.U32 R2, R0, R35, RZ ;  /* 0x0000002300027227 */ /* 0x000fe200078e00ff */
[----:B--2---:R-:W-:-:S03]  /*3090*/  IABS R36, R45 ;  /* 0x0000002d00247213 */ /* 0x004fc60000000000 */
[----:B------:R-:W-:-:S04]  /*30a0*/  IMAD.MOV R2, RZ, RZ, -R2 ;  /* 0x000000ffff027224 */ /* 0x000fc800078e0a02 */
[----:B------:R-:W-:Y:S02]  /*30b0*/  IMAD R35, R4, R2, R35 ;  /* 0x0000000204237224 */ /* 0x000fe400078e0223 */
[----:B------:R-:W-:-:S04]  /*30c0*/  IMAD.HI.U32 R2, R0, R36, RZ ;  /* 0x0000002400027227 */ /* 0x000fc800078e00ff */
[----:B------:R-:W-:Y:S01]  /*30d0*/  IMAD.MOV R2, RZ, RZ, -R2 ;  /* 0x000000ffff027224 */ /* 0x000fe200078e0a02 */
[----:B---3--:R-:W-:Y:S02]  /*30e0*/  IABS R34, R55 ;  /* 0x0000003700227213 */ /* 0x008fe40000000000 */
[C---:B------:R-:W-:Y:S01]  /*30f0*/  ISETP.GT.U32.AND P5, PT, R4.reuse, R35, PT ;  /* 0x000000230400720c */ /* 0x040fe20003fa4070 */
[----:B------:R-:W-:Y:S02]  /*3100*/  IMAD R36, R4, R2, R36 ;  /* 0x0000000204247224 */ /* 0x000fe400078e0224 */
[----:B------:R-:W-:-:S03]  /*3110*/  IMAD.HI.U32 R5, R0, R34, RZ ;  /* 0x0000002200057227 */ /* 0x000fc600078e00ff */
[----:B------:R-:W-:Y:S01]  /*3120*/  ISETP.GT.U32.AND P6, PT, R4, R36, PT ;  /* 0x000000240400720c */ /* 0x000fe20003fc4070 */
[----:B------:R-:W-:Y:S01]  /*3130*/  IMAD.MOV R5, RZ, RZ, -R5 ;  /* 0x000000ffff057224 */ /* 0x000fe200078e0a05 */
[----:B------:R-:W-:-:S03]  /*3140*/  IABS R38, R46 ;  /* 0x0000002e00267213 */ /* 0x000fc60000000000 */
[----:B------:R-:W-:Y:S02]  /*3150*/  IMAD R34, R4, R5, R34 ;  /* 0x0000000504227224 */ /* 0x000fe400078e0222 */
[----:B------:R-:W-:Y:S01]  /*3160*/  @!P5 IMAD.IADD R35, R35, 0x1, -R4 ;  /* 0x000000012323d824 */ /* 0x000fe200078e0a04 */
[----:B------:R-:W-:Y:S01]  /*3170*/  IABS R39, R47 ;  /* 0x0000002f00277213 */ /* 0x000fe20000000000 */
[----:B------:R-:W-:-:S04]  /*3180*/  IMAD.HI.U32 R5, R0, R38, RZ ;  /* 0x0000002600057227 */ /* 0x000fc800078e00ff */
[----:B------:R-:W-:Y:S01]  /*3190*/  @!P6 IMAD.IADD R36, R36, 0x1, -R4 ;  /* 0x000000012424e824 */ /* 0x000fe200078e0a04 */
[----:B------:R-:W-:Y:S01]  /*31a0*/  ISETP.GT.U32.AND P6, PT, R4, R35, PT ;  /* 0x000000230400720c */ /* 0x000fe20003fc4070 */
[----:B------:R-:W-:Y:S02]  /*31b0*/  IMAD.MOV R5, RZ, RZ, -R5 ;  /* 0x000000ffff057224 */ /* 0x000fe400078e0a05 */
[----:B------:R-:W-:-:S04]  /*31c0*/  IMAD.HI.U32 R2, R0, R39, RZ ;  /* 0x0000002700027227 */ /* 0x000fc800078e00ff */
[C---:B------:R-:W-:Y:S02]  /*31d0*/  IMAD R38, R4.reuse, R5, R38 ;  /* 0x0000000504267224 */ /* 0x040fe400078e0226 */
[----:B------:R-:W-:Y:S01]  /*31e0*/  IMAD.MOV R2, RZ, RZ, -R2 ;  /* 0x000000ffff027224 */ /* 0x000fe200078e0a02 */
[----:B------:R-:W-:Y:S02]  /*31f0*/  IABS R40, R48 ;  /* 0x0000003000287213 */ /* 0x000fe40000000000 */
[C---:B------:R-:W-:Y:S01]  /*3200*/  ISETP.GT.U32.AND P3, PT, R4.reuse, R38, PT ;  /* 0x000000260400720c */ /* 0x040fe20003f64070 */
[----:B------:R-:W-:Y:S02]  /*3210*/  IMAD R39, R4, R2, R39 ;  /* 0x0000000204277224 */ /* 0x000fe400078e0227 */
[----:B------:R-:W-:Y:S02]  /*3220*/  @!P6 IMAD.IADD R35, R35, 0x1, -R4 ;  /* 0x000000012323e824 */ /* 0x000fe400078e0a04 */
[----:B------:R-:W-:Y:S01]  /*3230*/  IMAD.HI.U32 R5, R0, R40, RZ ;  /* 0x0000002800057227 */ /* 0x000fe200078e00ff */
[----:B------:R-:W-:-:S02]  /*3240*/  ISETP.GT.U32.AND P6, PT, R4, R39, PT ;  /* 0x000000270400720c */ /* 0x000fc40003fc4070 */
[----:B------:R-:W-:Y:S01]  /*3250*/  ISETP.GT.U32.AND P4, PT, R4, R34, PT ;  /* 0x000000220400720c */ /* 0x000fe20003f84070 */
[----:B------:R-:W-:-:S04]  /*3260*/  IMAD.MOV R5, RZ, RZ, -R5 ;  /* 0x000000ffff057224 */ /* 0x000fc800078e0a05 */
[----:B------:R-:W-:Y:S01]  /*3270*/  @!P3 IMAD.IADD R38, R38, 0x1, -R4 ;  /* 0x000000012626b824 */ /* 0x000fe200078e0a04 */
[----:B------:R-:W-:Y:S01]  /*3280*/  ISETP.GE.AND P3, PT, R50, RZ, PT ;  /* 0x000000ff3200720c */ /* 0x000fe20003f66270 */
[C---:B------:R-:W-:Y:S01]  /*3290*/  IMAD R40, R4.reuse, R5, R40 ;  /* 0x0000000504287224 */ /* 0x040fe200078e0228 */
[----:B------:R-:W2:Y:S03]  /*32a0*/  LDL.LU R50, [R1+0xa4] ;  /* 0x0000a40001327983 */ /* 0x000ea60000300800 */
[--C-:B------:R-:W-:Y:S01]  /*32b0*/  @!P6 IMAD.IADD R39, R39, 0x1, -R4.reuse ;  /* 0x000000012727e824 */ /* 0x100fe200078e0a04 */
[----:B------:R-:W-:Y:S01]  /*32c0*/  ISETP.GT.U32.AND P6, PT, R4, R40, PT ;  /* 0x000000280400720c */ /* 0x000fe20003fc4070 */
[----:B------:R-:W-:Y:S02]  /*32d0*/  @!P4 IMAD.IADD R34, R34, 0x1, -R4 ;  /* 0x000000012222c824 */ /* 0x000fe400078e0a04 */
[----:B------:R-:W-:-:S03]  /*32e0*/  IMAD.HI.U32 R2, R0, R41, RZ ;  /* 0x0000002900027227 */ /* 0x000fc600078e00ff */
[----:B------:R-:W-:Y:S01]  /*32f0*/  ISETP.GT.U32.AND P5, PT, R4, R34, PT ;  /* 0x000000220400720c */ /* 0x000fe20003fa4070 */
[----:B------:R-:W-:Y:S01]  /*3300*/  IMAD.MOV R6, RZ, RZ, -R2 ;  /* 0x000000ffff067224 */ /* 0x000fe200078e0a02 */
[----:B------:R-:W-:-:S05]  /*3310*/  IABS R2, R51 ;  /* 0x0000003300027213 */ /* 0x000fca0000000000 */
[--C-:B------:R-:W-:Y:S01]  /*3320*/  @!P6 IMAD.IADD R40, R40, 0x1, -R4.reuse ;  /* 0x000000012828e824 */ /* 0x100fe200078e0a04 */
[----:B------:R-:W-:Y:S02]  /*3330*/  ISETP.GE.AND P6, PT, R51, RZ, PT ;  /* 0x000000ff3300720c */ /* 0x000fe40003fc6270 */
[----:B------:R-:W3:Y:S03]  /*3340*/  LDL.LU R51, [R1+0xac] ;  /* 0x0000ac0001337983 */ /* 0x000ee60000300800 */
[--C-:B------:R-:W-:Y:S01]  /*3350*/  @!P5 IMAD.IADD R34, R34, 0x1, -R4.reuse ;  /* 0x000000012222d824 */ /* 0x100fe200078e0a04 */
[----:B------:R-:W-:Y:S02]  /*3360*/  ISETP.GE.AND P5, PT, R55, RZ, PT ;  /* 0x000000ff3700720c */ /* 0x000fe40003fa6270 */
[----:B------:R-:W4:Y:S04]  /*3370*/  LDL.LU R55, [R1+0xb0] ;  /* 0x0000b00001377983 */ /* 0x000f280000300800 */
[----:B------:R-:W4:Y:S01]  /*3380*/  LDL.LU R3, [R1+0xb4] ;  /* 0x0000b40001037983 */ /* 0x000f220000300800 */
[C---:B------:R-:W-:Y:S01]  /*3390*/  ISETP.GT.U32.AND P4, PT, R4.reuse, R32, PT ;  /* 0x000000200400720c */ /* 0x040fe20003f84070 */
[----:B------:R-:W-:Y:S01]  /*33a0*/  @!P0 IMAD.MOV R31, RZ, RZ, -R31 ;  /* 0x000000ffff1f8224 */ /* 0x000fe200078e0a1f */
[----:B------:R-:W-:Y:S01]  /*33b0*/  ISETP.GT.U32.AND P0, PT, R4, R36, PT ;  /* 0x000000240400720c */ /* 0x000fe20003f04070 */
[----:B------:R-:W-:Y:S01]  /*33c0*/  @!P1 IMAD.MOV R33, RZ, RZ, -R33 ;  /* 0x000000ffff219224 */ /* 0x000fe200078e0a21 */
[----:B------:R-:W4:Y:S09]  /*33d0*/  LDL.LU R53, [R1+0xb8] ;  /* 0x0000b80001357983 */ /* 0x000f320000300800 */
[--C-:B------:R-:W-:Y:S01]  /*33e0*/  @!P4 IMAD.IADD R32, R32, 0x1, -R4.reuse ;  /* 0x000000012020c824 */ /* 0x100fe200078e0a04 */
[----:B------:R-:W-:Y:S01]  /*33f0*/  ISETP.GT.U32.AND P4, PT, R4, R37, PT ;  /* 0x000000250400720c */ /* 0x000fe20003f84070 */
[----:B------:R-:W-:Y:S01]  /*3400*/  @!P0 IMAD.IADD R36, R36, 0x1, -R4 ;  /* 0x0000000124248824 */ /* 0x000fe200078e0a04 */
[----:B------:R-:W-:Y:S01]  /*3410*/  ISETP.GE.AND P0, PT, R44, RZ, PT ;  /* 0x000000ff2c00720c */ /* 0x000fe20003f06270 */
[C---:B------:R-:W-:Y:S01]  /*3420*/  IMAD R41, R4.reuse, R6, R41 ;  /* 0x0000000604297224 */ /* 0x040fe200078e0229 */
[----:B------:R-:W-:Y:S01]  /*3430*/  ISETP.GT.U32.AND P1, PT, R4, R38, PT ;  /* 0x000000260400720c */ /* 0x000fe20003f24070 */
[----:B------:R-:W-:Y:S01]  /*3440*/  @!P5 IMAD.MOV R34, RZ, RZ, -R34 ;  /* 0x000000ffff22d224 */ /* 0x000fe200078e0a22 */
[----:B------:R-:W4:Y:S07]  /*3450*/  LDL.LU R54, [R1+0xbc] ;  /* 0x0000bc0001367983 */ /* 0x000f2e0000300800 */
[----:B------:R-:W-:Y:S01]  /*3460*/  @!P4 IMAD.IADD R37, R37, 0x1, -R4 ;  /* 0x000000012525c824 */ /* 0x000fe200078e0a04 */
[----:B------:R-:W-:Y:S01]  /*3470*/  ISETP.GE.AND P4, PT, R45, RZ, PT ;  /* 0x000000ff2d00720c */ /* 0x000fe20003f86270 */
[----:B------:R-:W-:-:S02]  /*3480*/  @!P2 IMAD.MOV R32, RZ, RZ, -R32 ;  /* 0x000000ffff20a224 */ /* 0x000fc400078e0a20 */
[----:B------:R-:W-:Y:S01]  /*3490*/  @!P0 IMAD.MOV R35, RZ, RZ, -R35 ;  /* 0x000000ffff238224 */ /* 0x000fe200078e0a23 */
[----:B------:R-:W-:Y:S01]  /*34a0*/  ISETP.GT.U32.AND P2, PT, R4, R37, PT ;  /* 0x000000250400720c */ /* 0x000fe20003f44070 */
[----:B------:R-:W-:Y:S01]  /*34b0*/  @!P1 IMAD.IADD R38, R38, 0x1, -R4 ;  /* 0x0000000126269824 */ /* 0x000fe200078e0a04 */
[----:B------:R-:W-:Y:S01]  /*34c0*/  ISETP.GE.AND P0, PT, R46, RZ, PT ;  /* 0x000000ff2e00720c */ /* 0x000fe20003f06270 */
[----:B------:R-:W-:Y:S01]  /*34d0*/  IMAD.HI.U32 R5, R0, R2, RZ ;  /* 0x0000000200057227 */ /* 0x000fe200078e00ff */
[C---:B------:R-:W-:Y:S01]  /*34e0*/  ISETP.GT.U32.AND P5, PT, R4.reuse, R39, PT ;  /* 0x000000270400720c */ /* 0x040fe20003fa4070 */
[----:B------:R-:W4:Y:S04]  /*34f0*/  LDL.LU R58, [R1+0xc0] ;  /* 0x0000c000013a7983 */ /* 0x000f280000300800 */
[----:B------:R-:W-:Y:S01]  /*3500*/  @!P4 IMAD.MOV R36, RZ, RZ, -R36 ;  /* 0x000000ffff24c224 */ /* 0x000fe200078e0a24 */
[----:B------:R-:W-:-:S03]  /*3510*/  ISETP.GT.U32.AND P4, PT, R4, R41, PT ;  /* 0x000000290400720c */ /* 0x000fc60003f84070 */
[----:B------:R-:W-:Y:S01]  /*3520*/  @!P2 IMAD.IADD R37, R37, 0x1, -R4 ;  /* 0x000000012525a824 */ /* 0x000fe200078e0a04 */
[----:B------:R-:W-:Y:S01]  /*3530*/  ISETP.GE.AND P1, PT, R48, RZ, PT ;  /* 0x000000ff3000720c */ /* 0x000fe20003f26270 */
[----:B------:R-:W-:Y:S01]  /*3540*/  @!P0 IMAD.MOV R38, RZ, RZ, -R38 ;  /* 0x000000ffff268224 */ /* 0x000fe200078e0a26 */
[----:B------:R-:W-:Y:S01]  /*3550*/  ISETP.GE.AND P0, PT, R43, RZ, PT ;  /* 0x000000ff2b00720c */ /* 0x000fe20003f06270 */
[----:B------:R-:W-:Y:S01]  /*3560*/  @!P3 IMAD.MOV R37, RZ, RZ, -R37 ;  /* 0x000000ffff25b224 */ /* 0x000fe200078e0a25 */
[C---:B------:R-:W-:Y:S01]  /*3570*/  ISETP.GT.U32.AND P3, PT, R4.reuse, R40, PT ;  /* 0x000000280400720c */ /* 0x040fe20003f64070 */
[----:B------:R-:W-:Y:S01]  /*3580*/  IMAD.MOV R5, RZ, RZ, -R5 ;  /* 0x000000ffff057224 */ /* 0x000fe200078e0a05 */
[----:B------:R-:W-:Y:S01]  /*3590*/  IABS R43, R43 ;  /* 0x0000002b002b7213 */ /* 0x000fe20000000000 */
[--C-:B------:R-:W-:Y:S01]  /*35a0*/  @!P5 IMAD.IADD R39, R39, 0x1, -R4.reuse ;  /* 0x000000012727d824 */ /* 0x100fe200078e0a04 */
[----:B------:R-:W-:Y:S01]  /*35b0*/  IABS R45, R42 ;  /* 0x0000002a002d7213 */ /* 0x000fe20000000000 */
[----:B------:R-:W-:Y:S01]  /*35c0*/  @!P4 IMAD.IADD R41, R41, 0x1, -R4 ;  /* 0x000000012929c824 */ /* 0x000fe200078e0a04 */
[----:B------:R-:W4:Y:S01]  /*35d0*/  LDL.LU R57, [R1+0xc4] ;  /* 0x0000c40001397983 */ /* 0x000f220000300800 */
[----:B------:R-:W-:-:S02]  /*35e0*/  IMAD R2, R4, R5, R2 ;  /* 0x0000000504027224 */ /* 0x000fc400078e0202 */
[----:B------:R-:W-:Y:S01]  /*35f0*/  IMAD.HI.U32 R5, R0, R43, RZ ;  /* 0x0000002b00057227 */ /* 0x000fe200078e00ff */
[----:B------:R-:W-:Y:S02]  /*3600*/  ISETP.GT.U32.AND P4, PT, R4, R41, PT ;  /* 0x000000290400720c */ /* 0x000fe40003f84070 */
[----:B------:R-:W-:Y:S01]  /*3610*/  ISETP.GE.AND P5, PT, R49, RZ, PT ;  /* 0x000000ff3100720c */ /* 0x000fe20003fa6270 */
[----:B------:R-:W-:Y:S02]  /*3620*/  IMAD.MOV R5, RZ, RZ, -R5 ;  /* 0x000000ffff057224 */ /* 0x000fe400078e0a05 */
[----:B------:R-:W-:Y:S02]  /*3630*/  @!P3 IMAD.IADD R40, R40, 0x1, -R4 ;  /* 0x000000012828b824 */ /* 0x000fe400078e0a04 */
[----:B------:R-:W-:Y:S02]  /*3640*/  IMAD R43, R4, R5, R43 ;  /* 0x00000005042b7224 */ /* 0x000fe400078e022b */
[----:B------:R-:W-:-:S02]  /*3650*/  @!P1 IMAD.MOV R40, RZ, RZ, -R40 ;  /* 0x000000ffff289224 */ /* 0x000fc400078e0a28 */
[----:B------:R-:W-:Y:S01]  /*3660*/  IMAD.HI.U32 R7, R0, R45, RZ ;  /* 0x0000002d00077227 */ /* 0x000fe200078e00ff */
[----:B------:R-:W-:-:S03]  /*3670*/  ISETP.GT.U32.AND P1, PT, R4, R43, PT ;  /* 0x0000002b0400720c */ /* 0x000fc60003f24070 */
[----:B------:R-:W-:Y:S02]  /*3680*/  @!P4 IMAD.IADD R41, R41, 0x1, -R4 ;  /* 0x000000012929c824 */ /* 0x000fe400078e0a04 */
[----:B------:R-:W-:Y:S02]  /*3690*/  IMAD.MOV R5, RZ, RZ, -R7 ;  /* 0x000000ffff057224 */ /* 0x000fe400078e0a07 */
[----:B------:R-:W-:Y:S01]  /*36a0*/  @!P5 IMAD.MOV R41, RZ, RZ, -R41 ;  /* 0x000000ffff29d224 */ /* 0x000fe200078e0a29 */
[----:B------:R-:W-:Y:S01]  /*36b0*/  ISETP.GE.AND P2, PT, R47, RZ, PT ;  /* 0x000000ff2f00720c */ /* 0x000fe20003f46270 */
[----:B------:R-:W-:-:S04]  /*36c0*/  IMAD R45, R4, R5, R45 ;  /* 0x00000005042d7224 */ /* 0x000fc800078e022d */
[----:B------:R-:W-:-:S08]  /*36d0*/  @!P1 IMAD.IADD R43, R43, 0x1, -R4 ;  /* 0x000000012b2b9824 */ /* 0x000fd000078e0a04 */
[----:B------:R-:W-:Y:S01]  /*36e0*/  @!P2 IMAD.MOV R39, RZ, RZ, -R39 ;  /* 0x000000ffff27a224 */ /* 0x000fe200078e0a27 */
[----:B------:R-:W-:-:S13]  /*36f0*/  ISETP.GT.U32.AND P2, PT, R4, R2, PT ;  /* 0x000000020400720c */ /* 0x000fda0003f44070 */
[----:B------:R-:W-:-:S05]  /*3700*/  @!P2 IMAD.IADD R2, R2, 0x1, -R4 ;  /* 0x000000010202a824 */ /* 0x000fca00078e0a04 */
[----:B------:R-:W-:Y:S02]  /*3710*/  ISETP.GT.U32.AND P2, PT, R4, R2, PT ;  /* 0x000000020400720c */ /* 0x000fe40003f44070 */
[----:B------:R-:W-:-:S11]  /*3720*/  ISETP.GE.AND P4, PT, R42, RZ, PT ;  /* 0x000000ff2a00720c */ /* 0x000fd60003f86270 */
[----:B------:R-:W-:-:S04]  /*3730*/  @!P2 IMAD.IADD R2, R2, 0x1, -R4 ;  /* 0x000000010202a824 */ /* 0x000fc800078e0a04 */
[----:B------:R-:W-:-:S04]  /*3740*/  IMAD.MOV.U32 R42, RZ, RZ, R2 ;  /* 0x000000ffff2a7224 */ /* 0x000fc800078e0002 */
[----:B------:R-:W-:Y:S01]  /*3750*/  @!P6 IMAD.MOV R42, RZ, RZ, -R42 ;  /* 0x000000ffff2ae224 */ /* 0x000fe200078e0a2a */
[----:B--2---:R-:W-:-:S05]  /*3760*/  IABS R44, R50 ;  /* 0x00000032002c7213 */ /* 0x004fca0000000000 */
[----:B------:R-:W-:-:S04]  /*3770*/  IMAD.HI.U32 R6, R0, R44, RZ ;  /* 0x0000002c00067227 */ /* 0x000fc800078e00ff */
[----:B------:R-:W-:-:S04]  /*3780*/  IMAD.MOV R6, RZ, RZ, -R6 ;  /* 0x000000ffff067224 */ /* 0x000fc800078e0a06 */
[----:B------:R-:W-:-:S05]  /*3790*/  IMAD R44, R4, R6, R44 ;  /* 0x00000006042c7224 */ /* 0x000fca00078e022c */
[----:B------:R-:W-:Y:S02]  /*37a0*/  ISETP.GT.U32.AND P5, PT, R4, R44, PT ;  /* 0x0000002c0400720c */ /* 0x000fe40003fa4070 */
[----:B---3--:R-:W-:-:S05]  /*37b0*/  IABS R46, R51 ;  /* 0x00000033002e7213 */ /* 0x008fca0000000000 */
[----:B------:R-:W-:Y:S01]  /*37c0*/  IMAD.HI.U32 R5, R0, R46, RZ ;  /* 0x0000002e00057227 */ /* 0x000fe200078e00ff */
[----:B----4-:R-:W-:-:S03]  /*37d0*/  IABS R47, R55 ;  /* 0x00000037002f7213 */ /* 0x010fc60000000000 */
[----:B------:R-:W-:Y:S02]  /*37e0*/  IMAD.MOV R5, RZ, RZ, -R5 ;  /* 0x000000ffff057224 */ /* 0x000fe400078e0a05 */
[----:B------:R-:W-:Y:S01]  /*37f0*/  @!P5 IMAD.IADD R44, R44, 0x1, -R4 ;  /* 0x000000012c2cd824 */ /* 0x000fe200078e0a04 */
[C---:B------:R-:W-:Y:S01]  /*3800*/  ISETP.GT.U32.AND P5, PT, R4.reuse, R43, PT ;  /* 0x0000002b0400720c */ /* 0x040fe20003fa4070 */
[----:B------:R-:W-:Y:S02]  /*3810*/  IMAD R46, R4, R5, R46 ;  /* 0x00000005042e7224 */ /* 0x000fe400078e022e */
[----:B------:R-:W-:-:S04]  /*3820*/  IMAD.HI.U32 R5, R0, R47, RZ ;  /* 0x0000002f00057227 */ /* 0x000fc800078e00ff */
[----:B------:R-:W-:-:S04]  /*3830*/  IMAD.MOV R5, RZ, RZ, -R5 ;  /* 0x000000ffff057224 */ /* 0x000fc800078e0a05 */
[----:B------:R-:W-:Y:S02]  /*3840*/  IMAD R47, R4, R5, R47 ;  /* 0x00000005042f7224 */ /* 0x000fe400078e022f */
[----:B------:R-:W-:-:S03]  /*3850*/  @!P5 IMAD.IADD R43, R43, 0x1, -R4 ;  /* 0x000000012b2bd824 */ /* 0x000fc600078e0a04 */
[----:B------:R-:W-:-:S13]  /*3860*/  ISETP.GT.U32.AND P5, PT, R4, R47, PT ;  /* 0x0000002f0400720c */ /* 0x000fda0003fa4070 */
[----:B------:R-:W-:Y:S01]  /*3870*/  @!P5 IMAD.IADD R47, R47, 0x1, -R4 ;  /* 0x000000012f2fd824 */ /* 0x000fe200078e0a04 */
[----:B------:R-:W-:Y:S02]  /*3880*/  ISETP.GE.AND P5, PT, R55, RZ, PT ;  /* 0x000000ff3700720c */ /* 0x000fe40003fa6270 */
[----:B------:R-:W2:Y:S01]  /*3890*/  LDL.LU R55, [R1+0xc8] ;  /* 0x0000c80001377983 */ /* 0x000ea20000300800 */
[----:B------:R-:W-:Y:S02]  /*38a0*/  IABS R48, R3 ;  /* 0x0000000300307213 */ /* 0x000fe40000000000 */
[----:B------:R-:W-:Y:S01]  /*38b0*/  ISETP.GT.U32.AND P6, PT, R4, R44, PT ;  /* 0x0000002c0400720c */ /* 0x000fe20003fc4070 */
[----:B------:R-:W3:Y:S02]  /*38c0*/  LDL.LU R56, [R1+0xcc] ;  /* 0x0000cc0001387983 */ /* 0x000ee40000300800 */
[----:B------:R-:W-:-:S04]  /*38d0*/  IMAD.HI.U32 R6, R0, R48, RZ ;  /* 0x0000003000067227 */ /* 0x000fc800078e00ff */
[----:B------:R-:W-:-:S04]  /*38e0*/  IMAD.MOV R2, RZ, RZ, -R6 ;  /* 0x000000ffff027224 */ /* 0x000fc800078e0a06 */
[----:B------:R-:W-:Y:S02]  /*38f0*/  IMAD R48, R4, R2, R48 ;  /* 0x0000000204307224 */ /* 0x000fe400078e0230 */
[----:B------:R-:W-:-:S03]  /*3900*/  @!P6 IMAD.IADD R44, R44, 0x1, -R4 ;  /* 0x000000012c2ce824 */ /* 0x000fc600078e0a04 */
[----:B------:R-:W-:-:S13]  /*3910*/  ISETP.GT.U32.AND P6, PT, R4, R48, PT ;  /* 0x000000300400720c */ /* 0x000fda0003fc4070 */
[----:B------:R-:W-:Y:S01]  /*3920*/  @!P6 IMAD.IADD R48, R48, 0x1, -R4 ;  /* 0x000000013030e824 */ /* 0x000fe200078e0a04 */
[----:B------:R-:W-:Y:S02]  /*3930*/  ISETP.GE.AND P6, PT, R3, RZ, PT ;  /* 0x000000ff0300720c */ /* 0x000fe40003fc6270 */
[----:B------:R-:W4:Y:S04]  /*3940*/  LDL.LU R3, [R1+0xd0] ;  /* 0x0000d00001037983 */ /* 0x000f280000300800 */
[----:B0-----:R-:W3:Y:S01]  /*3950*/  LDL.LU R60, [R1+0xd4] ;  /* 0x0000d400013c7983 */ /* 0x001ee20000300800 */
[C---:B------:R-:W-:Y:S02]  /*3960*/  ISETP.GT.U32.AND P1, PT, R4.reuse, R46, PT ;  /* 0x0000002e0400720c */ /* 0x040fe40003f24070 */
[----:B------:R-:W-:-:S02]  /*3970*/  ISETP.GT.U32.AND P2, PT, R4, R45, PT ;  /* 0x0000002d0400720c */ /* 0x000fc40003f44070 */
[----:B------:R-:W-:Y:S02]  /*3980*/  IABS R49, R53 ;  /* 0x0000003500317213 */ /* 0x000fe40000000000 */
[----:B------:R-:W-:Y:S02]  /*3990*/  ISETP.GE.AND P3, PT, R50, RZ, PT ;  /* 0x000000ff3200720c */ /* 0x000fe40003f66270 */
[----:B------:R-:W-:Y:S01]  /*39a0*/  IABS R52, R57 ;  /* 0x0000003900347213 */ /* 0x000fe20000000000 */
[----:B------:R-:W-:Y:S01]  /*39b0*/  @!P0 IMAD.MOV R43, RZ, RZ, -R43 ;  /* 0x000000ffff2b8224 */ /* 0x000fe200078e0a2b */
[----:B-1----:R-:W3:Y:S03]  /*39c0*/  LDL.LU R13, [R1+0xd8] ;  /* 0x0000d800010d7983 */ /* 0x002ee60000300800 */
[----:B------:R-:W-:Y:S02]  /*39d0*/  @!P1 IMAD.IADD R46, R46, 0x1, -R4 ;  /* 0x000000012e2e9824 */ /* 0x000fe400078e0a04 */
[----:B------:R-:W-:-:S04]  /*39e0*/  IMAD.HI.U32 R2, R0, R49, RZ ;  /* 0x0000003100027227 */ /* 0x000fc800078e00ff */
[----:B------:R-:W-:Y:S01]  /*39f0*/  @!P2 IMAD.IADD R45, R45, 0x1, -R4 ;  /* 0x000000012d2da824 */ /* 0x000fe200078e0a04 */
[C---:B------:R-:W-:Y:S01]  /*3a00*/  ISETP.GT.U32.AND P1, PT, R4.reuse, R46, PT ;  /* 0x0000002e0400720c */ /* 0x040fe20003f24070 */
[----:B------:R-:W-:Y:S01]  /*3a10*/  IMAD.MOV R2, RZ, RZ, -R2 ;  /* 0x000000ffff027224 */ /* 0x000fe200078e0a02 */
[----:B------:R-:W-:Y:S01]  /*3a20*/  IABS R50, R54 ;  /* 0x0000003600327213 */ /* 0x000fe20000000000 */
[----:B------:R-:W3:Y:S01]  /*3a30*/  LDL.LU R11, [R1+0xdc] ;  /* 0x0000dc00010b7983 */ /* 0x000ee20000300800 */
[C---:B------:R-:W-:Y:S01]  /*3a40*/  ISETP.GT.U32.AND P2, PT, R4.reuse, R45, PT ;  /* 0x0000002d0400720c */ /* 0x040fe20003f44070 */
[----:B------:R-:W-:-:S08]  /*3a50*/  IMAD R49, R4, R2, R49 ;  /* 0x0000000204317224 */ /* 0x000fd000078e0231 */
[--C-:B------:R-:W-:Y:S01]  /*3a60*/  @!P1 IMAD.IADD R46, R46, 0x1, -R4.reuse ;  /* 0x000000012e2e9824 */ /* 0x100fe200078e0a04 */
[----:B------:R-:W-:Y:S01]  /*3a70*/  ISETP.GT.U32.AND P1, PT, R4, R49, PT ;  /* 0x000000310400720c */ /* 0x000fe20003f24070 */
[----:B------:R-:W3:Y:S02]  /*3a80*/  LDL.LU R10, [R1+0xe0] ;  /* 0x0000e000010a7983 */ /* 0x000ee40000300800 */
[----:B------:R-:W-:Y:S01]  /*3a90*/  @!P2 IMAD.IADD R45, R45, 0x1, -R4 ;  /* 0x000000012d2da824 */ /* 0x000fe200078e0a04 */
[----:B------:R-:W-:Y:S01]  /*3aa0*/  ISETP.GE.AND P2, PT, R51, RZ, PT ;  /* 0x000000ff3300720c */ /* 0x000fe20003f46270 */
[----:B------:R-:W-:Y:S01]  /*3ab0*/  IMAD.HI.U32 R2, R0, R50, RZ ;  /* 0x0000003200027227 */ /* 0x000fe200078e00ff */
[----:B------:R-:W-:Y:S01]  /*3ac0*/  IABS R51, R58 ;  /* 0x0000003a00337213 */ /* 0x000fe20000000000 */
[----:B------:R-:W3:Y:S02]  /*3ad0*/  LDL.LU R59, [R1+0xe4] ;  /* 0x0000e400013b7983 */ /* 0x000ee40000300800 */
[----:B------:R-:W-:-:S02]  /*3ae0*/  IMAD.MOV R2, RZ, RZ, -R2 ;  /* 0x000000ffff027224 */ /* 0x000fc400078e0a02 */
[----:B------:R-:W-:Y:S01]  /*3af0*/  IMAD.HI.U32 R5, R0, R51, RZ ;  /* 0x0000003300057227 */ /* 0x000fe200078e00ff */
[C---:B------:R-:W-:Y:S01]  /*3b00*/  ISETP.GT.U32.AND P0, PT, R4.reuse, R47, PT ;  /* 0x0000002f0400720c */ /* 0x040fe20003f04070 */
[----:B------:R-:W3:Y:S02]  /*3b10*/  LDL.LU R61, [R1+0xe8] ;  /* 0x0000e800013d7983 */ /* 0x000ee40000300800 */
[----:B------:R-:W-:Y:S01]  /*3b20*/  @!P1 IMAD.IADD R49, R49, 0x1, -R4 ;  /* 0x0000000131319824 */ /* 0x000fe200078e0a04 */
[C---:B------:R-:W-:Y:S01]  /*3b30*/  ISETP.GT.U32.AND P1, PT, R4.reuse, R48, PT ;  /* 0x000000300400720c */ /* 0x040fe20003f24070 */
[C---:B------:R-:W-:Y:S02]  /*3b40*/  IMAD R50, R4.reuse, R2, R50 ;  /* 0x0000000204327224 */ /* 0x040fe400078e0232 */
[----:B------:R-:W-:Y:S02]  /*3b50*/  IMAD.MOV R5, RZ, RZ, -R5 ;  /* 0x000000ffff057224 */ /* 0x000fe400078e0a05 */
[----:B------:R-:W-:Y:S01]  /*3b60*/  @!P2 IMAD.MOV R46, RZ, RZ, -R46 ;  /* 0x000000ffff2ea224 */ /* 0x000fe200078e0a2e */
[C---:B------:R-:W-:Y:S01]  /*3b70*/  ISETP.GT.U32.AND P2, PT, R4.reuse, R50, PT ;  /* 0x000000320400720c */ /* 0x040fe20003f44070 */
[----:B------:R-:W-:-:S06]  /*3b80*/  IMAD R51, R4, R5, R51 ;  /* 0x0000000504337224 */ /* 0x000fcc00078e0233 */
[----:B------:R-:W-:Y:S01]  /*3b90*/  @!P1 IMAD.IADD R48, R48, 0x1, -R4 ;  /* 0x0000000130309824 */ /* 0x000fe200078e0a04 */
[----:B------:R-:W-:Y:S01]  /*3ba0*/  ISETP.GT.U32.AND P1, PT, R4, R51, PT ;  /* 0x000000330400720c */ /* 0x000fe20003f24070 */
[----:B------:R-:W-:-:S04]  /*3bb0*/  IMAD.HI.U32 R2, R0, R52, RZ ;  /* 0x0000003400027227 */ /* 0x000fc800078e00ff */
[----:B------:R-:W-:Y:S01]  /*3bc0*/  @!P4 IMAD.MOV R45, RZ, RZ, -R45 ;  /* 0x000000ffff2dc224 */ /* 0x000fe200078e0a2d */
[----:B------:R-:W-:Y:S01]  /*3bd0*/  ISETP.GE.AND P4, PT, R53, RZ, PT ;  /* 0x000000ff3500720c */ /* 0x000fe20003f86270 */
[----:B------:R-:W-:Y:S02]  /*3be0*/  @!P2 IMAD.IADD R50, R50, 0x1, -R4 ;  /* 0x000000013232a824 */ /* 0x000fe400078e0a04 */
[----:B------:R-:W-:-:S04]  /*3bf0*/  IMAD.MOV R2, RZ, RZ, -R2 ;  /* 0x000000ffff027224 */ /* 0x000fc800078e0a02 */
[----:B------:R-:W-:Y:S01]  /*3c00*/  @!P1 IMAD.IADD R51, R51, 0x1, -R4 ;  /* 0x0000000133339824 */ /* 0x000fe200078e0a04 */
[C---:B------:R-:W-:Y:S01]  /*3c10*/  ISETP.GT.U32.AND P1, PT, R4.reuse, R50, PT ;  /* 0x000000320400720c */ /* 0x040fe20003f24070 */
[----:B------:R-:W-:Y:S02]  /*3c20*/  IMAD R52, R4, R2, R52 ;  /* 0x0000000204347224 */ /* 0x000fe400078e0234 */
[----:B------:R-:W-:Y:S01]  /*3c30*/  @!P0 IMAD.IADD R47, R47, 0x1, -R4 ;  /* 0x000000012f2f8824 */ /* 0x000fe200078e0a04 */
[----:B------:R-:W-:-:S09]  /*3c40*/  ISETP.GE.AND P0, PT, R54, RZ, PT ;  /* 0x000000ff3600720c */ /* 0x000fd20003f06270 */
[----:B------:R-:W-:Y:S01]  /*3c50*/  @!P1 IMAD.IADD R50, R50, 0x1, -R4 ;  /* 0x0000000132329824 */ /* 0x000fe200078e0a04 */
[C---:B------:R-:W-:Y:S01]  /*3c60*/  ISETP.GT.U32.AND P2, PT, R4.reuse, R52, PT ;  /* 0x000000340400720c */ /* 0x040fe20003f44070 */
[----:B------:R-:W-:Y:S01]  /*3c70*/  @!P6 IMAD.MOV R48, RZ, RZ, -R48 ;  /* 0x000000ffff30e224 */ /* 0x000fe200078e0a30 */
[----:B------:R-:W-:Y:S01]  /*3c80*/  ISETP.GT.U32.AND P6, PT, R4, R51, PT ;  /* 0x000000330400720c */ /* 0x000fe20003fc4070 */
[----:B------:R-:W-:-:S10]  /*3c90*/  @!P0 IMAD.MOV R50, RZ, RZ, -R50 ;  /* 0x000000ffff328224 */ /* 0x000fd400078e0a32 */
[--C-:B------:R-:W-:Y:S02]  /*3ca0*/  @!P2 IMAD.IADD R52, R52, 0x1, -R4.reuse ;  /* 0x000000013434a824 */ /* 0x100fe400078e0a04 */
[----:B------:R-:W-:Y:S01]  /*3cb0*/  @!P6 IMAD.IADD R51, R51, 0x1, -R4 ;  /* 0x000000013333e824 */ /* 0x000fe200078e0a04 */
[----:B--2---:R-:W-:-:S05]  /*3cc0*/  IABS R53, R55 ;  /* 0x0000003700357213 */ /* 0x004fca0000000000 */
[----:B------:R-:W-:-:S04]  /*3cd0*/  IMAD.HI.U32 R2, R0, R53, RZ ;  /* 0x0000003500027227 */ /* 0x000fc800078e00ff */
[----:B------:R-:W-:-:S04]  /*3ce0*/  IMAD.MOV R2, RZ, RZ, -R2 ;  /* 0x000000ffff027224 */ /* 0x000fc800078e0a02 */
[----:B------:R-:W-:-:S05]  /*3cf0*/  IMAD R53, R4, R2, R53 ;  /* 0x0000000204357224 */ /* 0x000fca00078e0235 */
[----:B------:R-:W-:-:S13]  /*3d00*/  ISETP.GT.U32.AND P1, PT, R4, R53, PT ;  /* 0x000000350400720c */ /* 0x000fda0003f24070 */
[----:B------:R-:W-:-:S05]  /*3d10*/  @!P1 IMAD.IADD R53, R53, 0x1, -R4 ;  /* 0x0000000135359824 */ /* 0x000fca00078e0a04 */
[----:B------:R-:W-:Y:S02]  /*3d20*/  ISETP.GT.U32.AND P0, PT, R4, R53, PT ;  /* 0x000000350400720c */ /* 0x000fe40003f04070 */
[----:B------:R-:W-:Y:S02]  /*3d30*/  ISETP.GE.AND P2, PT, R55, RZ, PT ;  /* 0x000000ff3700720c */ /* 0x000fe40003f46270 */
[----:B----4-:R-:W-:Y:S02]  /*3d40*/  IABS R55, R3 ;  /* 0x0000000300377213 */ /* 0x010fe40000000000 */
[----:B------:R-:W-:Y:S02]  /*3d50*/  ISETP.GE.AND P1, PT, R3, RZ, PT ;  /* 0x000000ff0300720c */ /* 0x000fe40003f26270 */
[----:B------:R-:W2:Y:S01]  /*3d60*/  LDL.LU R3, [R1+0xec] ;  /* 0x0000ec0001037983 */ /* 0x000ea20000300800 */
[----:B---3--:R-:W-:Y:S02]  /*3d70*/  IABS R54, R56 ;  /* 0x0000003800367213 */ /* 0x008fe40000000000 */
[----:B------:R-:W-:-:S02]  /*3d80*/  ISETP.GE.AND P6, PT, R56, RZ, PT ;  /* 0x000000ff3800720c */ /* 0x000fc40003fc6270 */
[----:B------:R-:W-:Y:S01]  /*3d90*/  @!P0 IMAD.IADD R53, R53, 0x1, -R4 ;  /* 0x0000000135358824 */ /* 0x000fe200078e0a04 */
[----:B------:R-:W-:Y:S02]  /*3da0*/  IABS R56, R60 ;  /* 0x0000003c00387213 */ /* 0x000fe40000000000 */
[----:B------:R-:W-:Y:S02]  /*3db0*/  ISETP.GE.AND P0, PT, R60, RZ, PT ;  /* 0x000000ff3c00720c */ /* 0x000fe40003f06270 */
[----:B------:R-:W3:Y:S04]  /*3dc0*/  LDL.LU R60, [R1+0xf0] ;  /* 0x0000f000013c7983 */ /* 0x000ee80000300800 */
[----:B------:R-:W4:Y:S01]  /*3dd0*/  LDL R12, [R1+0x314] ;  /* 0x00031400010c7983 */ /* 0x000f220000100800 */
[----:B------:R-:W-:Y:S01]  /*3de0*/  @!P3 IMAD.MOV R44, RZ, RZ, -R44 ;  /* 0x000000ffff2cb224 */ /* 0x000fe200078e0a2c */
[----:B------:R-:W-:Y:S01]  /*3df0*/  ISETP.GT.U32.AND P3, PT, R4, R49, PT ;  /* 0x000000310400720c */ /* 0x000fe20003f64070 */
[----:B------:R-:W-:-:S04]  /*3e00*/  IMAD.HI.U32 R5, R0, R54, RZ ;  /* 0x0000003600057227 */ /* 0x000fc800078e00ff */
[----:B------:R-:W-:-:S04]  /*3e10*/  IMAD.MOV R2, RZ, RZ, -R5 ;  /* 0x000000ffff027224 */ /* 0x000fc800078e0a05 */
[----:B------:R-:W-:-:S04]  /*3e20*/  IMAD R54, R4, R2, R54 ;  /* 0x0000000204367224 */ /* 0x000fc800078e0236 */
[----:B------:R-:W-:Y:S01]  /*3e30*/  @!P3 IMAD.IADD R49, R49, 0x1, -R4 ;  /* 0x000000013131b824 */ /* 0x000fe200078e0a04 */
[----:B------:R-:W-:Y:S01]  /*3e40*/  ISETP.GE.AND P3, PT, R58, RZ, PT ;  /* 0x000000ff3a00720c */ /* 0x000fe20003f66270 */
[----:B------:R-:W-:-:S04]  /*3e50*/  IMAD.HI.U32 R2, R0, R55, RZ ;  /* 0x0000003700027227 */ /* 0x000fc800078e00ff */
[----:B------:R-:W-:Y:S01]  /*3e60*/  @!P4 IMAD.MOV R49, RZ, RZ, -R49 ;  /* 0x000000ffff31c224 */ /* 0x000fe200078e0a31 */
[----:B------:R-:W-:Y:S01]  /*3e70*/  ISETP.GT.U32.AND P4, PT, R4, R52, PT ;  /* 0x000000340400720c */ /* 0x000fe20003f84070 */
[----:B------:R-:W-:Y:S01]  /*3e80*/  @!P5 IMAD.MOV R47, RZ, RZ, -R47 ;  /* 0x000000ffff2fd224 */ /* 0x000fe200078e0a2f */
[----:B------:R-:W-:Y:S01]  /*3e90*/  ISETP.GE.AND P5, PT, R57, RZ, PT ;  /* 0x000000ff3900720c */ /* 0x000fe20003fa6270 */
[----:B------:R-:W-:Y:S02]  /*3ea0*/  IMAD.MOV R2, RZ, RZ, -R2 ;  /* 0x000000ffff027224 */ /* 0x000fe400078e0a02 */
[----:B------:R-:W-:-:S04]  /*3eb0*/  IMAD.HI.U32 R5, R0, R56, RZ ;  /* 0x0000003800057227 */ /* 0x000fc800078e00ff */
[----:B------:R-:W-:Y:S02]  /*3ec0*/  IMAD R55, R4, R2, R55 ;  /* 0x0000000204377224 */ /* 0x000fe400078e0237 */
[----:B------:R-:W-:Y:S02]  /*3ed0*/  IMAD.MOV R2, RZ, RZ, -R5 ;  /* 0x000000ffff027224 */ /* 0x000fe400078e0a05 */
[----:B------:R-:W-:Y:S02]  /*3ee0*/  @!P4 IMAD.IADD R52, R52, 0x1, -R4 ;  /* 0x000000013434c824 */ /* 0x000fe400078e0a04 */
[C---:B------:R-:W-:Y:S02]  /*3ef0*/  IMAD R56, R4.reuse, R2, R56 ;  /* 0x0000000204387224 */ /* 0x040fe400078e0238 */
[----:B------:R-:W-:Y:S01]  /*3f00*/  @!P3 IMAD.MOV R51, RZ, RZ, -R51 ;  /* 0x000000ffff33b224 */ /* 0x000fe200078e0a33 */
[C---:B------:R-:W-:Y:S01]  /*3f10*/  ISETP.GT.U32.AND P3, PT, R4.reuse, R55, PT ;  /* 0x000000370400720c */ /* 0x040fe20003f64070 */
[----:B------:R-:W-:Y:S01]  /*3f20*/  @!P5 IMAD.MOV R52, RZ, RZ, -R52 ;  /* 0x000000ffff34d224 */ /* 0x000fe200078e0a34 */
[----:B------:R-:W-:-:S02]  /*3f30*/  ISETP.GT.U32.AND P4, PT, R4, R54, PT ;  /* 0x000000360400720c */ /* 0x000fc40003f84070 */
[----:B------:R-:W-:Y:S02]  /*3f40*/  ISETP.GT.U32.AND P5, PT, R4, R56, PT ;  /* 0x000000380400720c */ /* 0x000fe40003fa4070 */
[----:B------:R-:W-:-:S05]  /*3f50*/  IABS R58, R11 ;  /* 0x0000000b003a7213 */ /* 0x000fca0000000000 */
[----:B------:R-:W-:-:S04]  /*3f60*/  IMAD.HI.U32 R2, R0, R58, RZ ;  /* 0x0000003a00027227 */ /* 0x000fc800078e00ff */
[--C-:B------:R-:W-:Y:S01]  /*3f70*/  @!P3 IMAD.IADD R55, R55, 0x1, -R4.reuse ;  /* 0x000000013737b824 */ /* 0x100fe200078e0a04 */
[----:B------:R-:W-:Y:S01]  /*3f80*/  IABS R57, R13 ;  /* 0x0000000d00397213 */ /* 0x000fe20000000000 */
[--C-:B------:R-:W-:Y:S01]  /*3f90*/  @!P4 IMAD.IADD R54, R54, 0x1, -R4.reuse ;  /* 0x000000013636c824 */ /* 0x100fe200078e0a04 */
[----:B------:R-:W-:Y:S01]  /*3fa0*/  IABS R9, R10 ;  /* 0x0000000a00097213 */ /* 0x000fe20000000000 */
[----:B------:R-:W-:Y:S01]  /*3fb0*/  @!P5 IMAD.IADD R56, R56, 0x1, -R4 ;  /* 0x000000013838d824 */ /* 0x000fe200078e0a04 */
[C---:B------:R-:W-:Y:S01]  /*3fc0*/  ISETP.GT.U32.AND P3, PT, R4.reuse, R55, PT ;  /* 0x000000370400720c */ /* 0x040fe20003f64070 */
[----:B------:R-:W-:Y:S01]  /*3fd0*/  IMAD.MOV R2, RZ, RZ, -R2 ;  /* 0x000000ffff027224 */ /* 0x000fe200078e0a02 */
[----:B------:R-:W-:Y:S01]  /*3fe0*/  ISETP.GT.U32.AND P4, PT, R4, R54, PT ;  /* 0x000000360400720c */ /* 0x000fe20003f84070 */
[----:B------:R-:W-:Y:S01]  /*3ff0*/  IMAD.HI.U32 R6, R0, R57, RZ ;  /* 0x0000003900067227 */ /* 0x000fe200078e00ff */
[----:B------:R-:W-:-:S03]  /*4000*/  ISETP.GT.U32.AND P5, PT, R4, R56, PT ;  /* 0x000000380400720c */ /* 0x000fc60003fa4070 */
[----:B------:R-:W-:Y:S02]  /*4010*/  IMAD R58, R4, R2, R58 ;  /* 0x00000002043a7224 */ /* 0x000fe400078e023a */
[----:B------:R-:W-:-:S04]  /*4020*/  IMAD.HI.U32 R2, R0, R9, RZ ;  /* 0x0000000900027227 */ /* 0x000fc800078e00ff */
[----:B------:R-:W-:Y:S02]  /*4030*/  IMAD.MOV R5, RZ, RZ, -R6 ;  /* 0x000000ffff057224 */ /* 0x000fe400078e0a06 */
[----:B------:R-:W-:Y:S01]  /*4040*/  IMAD.MOV R2, RZ, RZ, -R2 ;  /* 0x000000ffff027224 */ /* 0x000fe200078e0a02 */
[----:B------:R-:W-:Y:S01]  /*4050*/  IABS R7, R61 ;  /* 0x0000003d00077213 */ /* 0x000fe20000000000 */
[C---:B------:R-:W-:Y:S02]  /*4060*/  IMAD R57, R4.reuse, R5, R57 ;  /* 0x0000000504397224 */ /* 0x040fe400078e0239 */
[C---:B------:R-:W-:Y:S02]  /*4070*/  IMAD R9, R4.reuse, R2, R9 ;  /* 0x0000000204097224 */ /* 0x040fe400078e0209 */
[--C-:B------:R-:W-:Y:S01]  /*4080*/  @!P3 IMAD.IADD R55, R55, 0x1, -R4.reuse ;  /* 0x000000013737b824 */ /* 0x100fe200078e0a04 */
[----:B------:R-:W-:Y:S01]  /*4090*/  ISETP.GT.U32.AND P3, PT, R4, R58, PT ;  /* 0x0000003a0400720c */ /* 0x000fe20003f64070 */
[--C-:B------:R-:W-:Y:S01]  /*40a0*/  @!P4 IMAD.IADD R54, R54, 0x1, -R4.reuse ;  /* 0x000000013636c824 */ /* 0x100fe200078e0a04 */
[----:B------:R-:W-:Y:S01]  /*40b0*/  ISETP.GT.U32.AND P4, PT, R4, R57, PT ;  /* 0x000000390400720c */ /* 0x000fe20003f84070 */
[----:B------:R-:W-:Y:S01]  /*40c0*/  @!P5 IMAD.IADD R56, R56, 0x1, -R4 ;  /* 0x000000013838d824 */ /* 0x000fe200078e0a04 */
[----:B------:R-:W-:Y:S01]  /*40d0*/  IABS R8, R59 ;  /* 0x0000003b00087213 */ /* 0x000fe20000000000 */
[----:B------:R-:W-:Y:S01]  /*40e0*/  IMAD.HI.U32 R5, R0, R7, RZ ;  /* 0x0000000700057227 */ /* 0x000fe200078e00ff */
[----:B------:R-:W-:-:S03]  /*40f0*/  ISETP.GT.U32.AND P5, PT, R4, R9, PT ;  /* 0x000000090400720c */ /* 0x000fc60003fa4070 */
[----:B------:R-:W-:-:S04]  /*4100*/  IMAD.HI.U32 R14, R0, R8, RZ ;  /* 0x00000008000e7227 */ /* 0x000fc800078e00ff */
[----:B------:R-:W-:Y:S02]  /*4110*/  IMAD.MOV R5, RZ, RZ, -R5 ;  /* 0x000000ffff057224 */ /* 0x000fe400078e0a05 */
[----:B------:R-:W-:Y:S02]  /*4120*/  IMAD.MOV R2, RZ, RZ, -R14 ;  /* 0x000000ffff027224 */ /* 0x000fe400078e0a0e */
[----:B------:R-:W-:Y:S02]  /*4130*/  IMAD R7, R4, R5, R7 ;  /* 0x0000000504077224 */ /* 0x000fe400078e0207 */
[--C-:B------:R-:W-:Y:S02]  /*4140*/  @!P3 IMAD.IADD R58, R58, 0x1, -R4.reuse ;  /* 0x000000013a3ab824 */ /* 0x100fe400078e0a04 */
[----:B------:R-:W-:Y:S02]  /*4150*/  @!P4 IMAD.IADD R57, R57, 0x1, -R4 ;  /* 0x000000013939c824 */ /* 0x000fe400078e0a04 */
[----:B------:R-:W-:-:S02]  /*4160*/  IMAD R8, R4, R2, R8 ;  /* 0x0000000204087224 */ /* 0x000fc400078e0208 */
[----:B------:R-:W-:Y:S01]  /*4170*/  @!P5 IMAD.IADD R9, R9, 0x1, -R4 ;  /* 0x000000010909d824 */ /* 0x000fe200078e0a04 */
[C---:B------:R-:W-:Y:S02]  /*4180*/  ISETP.GT.U32.AND P5, PT, R4.reuse, R58, PT ;  /* 0x0000003a0400720c */ /* 0x040fe40003fa4070 */
[----:B------:R-:W-:-:S11]  /*4190*/  ISETP.GT.U32.AND P4, PT, R4, R57, PT ;  /* 0x000000390400720c */ /* 0x000fd60003f84070 */
[--C-:B------:R-:W-:Y:S02]  /*41a0*/  @!P5 IMAD.IADD R58, R58, 0x1, -R4.reuse ;  /* 0x000000013a3ad824 */ /* 0x100fe400078e0a04 */
[----:B------:R-:W-:Y:S01]  /*41b0*/  @!P4 IMAD.IADD R57, R57, 0x1, -R4 ;  /* 0x000000013939c824 */ /* 0x000fe200078e0a04 */
[C---:B------:R-:W-:Y:S02]  /*41c0*/  ISETP.GT.U32.AND P4, PT, R4.reuse, R8, PT ;  /* 0x000000080400720c */ /* 0x040fe40003f84070 */
[C---:B------:R-:W-:Y:S01]  /*41d0*/  ISETP.GT.U32.AND P3, PT, R4.reuse, R7, PT ;  /* 0x000000070400720c */ /* 0x040fe20003f64070 */
[----:B------:R-:W-:Y:S01]  /*41e0*/  @!P2 IMAD.MOV R53, RZ, RZ, -R53 ;  /* 0x000000ffff35a224 */ /* 0x000fe200078e0a35 */
[----:B------:R-:W-:-:S09]  /*41f0*/  ISETP.GT.U32.AND P2, PT, R4, R9, PT ;  /* 0x000000090400720c */ /* 0x000fd20003f44070 */
[--C-:B------:R-:W-:Y:S02]  /*4200*/  @!P4 IMAD.IADD R8, R8, 0x1, -R4.reuse ;  /* 0x000000010808c824 */ /* 0x100fe400078e0a04 */
[----:B------:R-:W-:Y:S02]  /*4210*/  @!P3 IMAD.IADD R7, R7, 0x1, -R4 ;  /* 0x000000010707b824 */ /* 0x000fe400078e0a04 */
[----:B------:R-:W-:Y:S02]  /*4220*/  @!P6 IMAD.MOV R54, RZ, RZ, -R54 ;  /* 0x000000ffff36e224 */ /* 0x000fe400078e0a36 */
[----:B------:R-:W-:Y:S01]  /*4230*/  @!P2 IMAD.IADD R9, R9, 0x1, -R4 ;  /* 0x000000010909a824 */ /* 0x000fe200078e0a04 */
[----:B------:R-:W-:Y:S02]  /*4240*/  ISETP.GT.U32.AND P6, PT, R4, R7, PT ;  /* 0x000000070400720c */ /* 0x000fe40003fc4070 */
[----:B------:R-:W-:Y:S01]  /*4250*/  ISETP.GE.AND P2, PT, R13, RZ, PT ;  /* 0x000000ff0d00720c */ /* 0x000fe20003f46270 */
[----:B------:R-:W-:-:S10]  /*4260*/  @!P1 IMAD.MOV R55, RZ, RZ, -R55 ;  /* 0x000000ffff379224 */ /* 0x000fd400078e0a37 */
[----:B------:R-:W-:Y:S01]  /*4270*/  @!P6 IMAD.IADD R7, R7, 0x1, -R4 ;  /* 0x000000010707e824 */ /* 0x000fe200078e0a04 */
[----:B------:R-:W-:Y:S01]  /*4280*/  ISETP.GE.AND P6, PT, R10, RZ, PT ;  /* 0x000000ff0a00720c */ /* 0x000fe20003fc6270 */
[----:B------:R-:W-:Y:S02]  /*4290*/  @!P2 IMAD.MOV R57, RZ, RZ, -R57 ;  /* 0x000000ffff39a224 */ /* 0x000fe400078e0a39 */
[----:B------:R-:W-:Y:S01]  /*42a0*/  @!P0 IMAD.MOV R56, RZ, RZ, -R56 ;  /* 0x000000ffff388224 */ /* 0x000fe200078e0a38 */
[----:B------:R-:W-:Y:S02]  /*42b0*/  ISETP.GE.AND P0, PT, R59, RZ, PT ;  /* 0x000000ff3b00720c */ /* 0x000fe40003f06270 */
[----:B--2---:R-:W-:-:S05]  /*42c0*/  IABS R6, R3 ;  /* 0x0000000300067213 */ /* 0x004fca0000000000 */
[----:B------:R-:W-:Y:S01]  /*42d0*/  IMAD.HI.U32 R14, R0, R6, RZ ;  /* 0x00000006000e7227 */ /* 0x000fe200078e00ff */
[----:B---3--:R-:W-:-:S03]  /*42e0*/  IABS R5, R60 ;  /* 0x0000003c00057213 */ /* 0x008fc60000000000 */
[----:B------:R-:W-:Y:S02]  /*42f0*/  IMAD.MOV R2, RZ, RZ, -R14 ;  /* 0x000000ffff027224 */ /* 0x000fe400078e0a0e */
[----:B------:R-:W-:-:S04]  /*4300*/  IMAD.HI.U32 R14, R0, R5, RZ ;  /* 0x00000005000e7227 */ /* 0x000fc800078e00ff */
[----:B------:R-:W-:-:S04]  /*4310*/  IMAD.MOV R14, RZ, RZ, -R14 ;  /* 0x000000ffff0e7224 */ /* 0x000fc800078e0a0e */
[C---:B------:R-:W-:Y:S02]  /*4320*/  IMAD R5, R4.reuse, R14, R5 ;  /* 0x0000000e04057224 */ /* 0x040fe400078e0205 */
[C---:B------:R-:W-:Y:S01]  /*4330*/  IMAD R6, R4.reuse, R2, R6 ;  /* 0x0000000204067224 */ /* 0x040fe200078e0206 */
[----:B------:R-:W2:Y:S02]  /*4340*/  LDL.LU R14, [R1+0xd5c] ;  /* 0x000d5c00010e7983 */ /* 0x000ea40000300800 */
[C---:B------:R-:W-:Y:S02]  /*4350*/  ISETP.GT.U32.AND P5, PT, R4.reuse, R5, PT ;  /* 0x000000050400720c */ /* 0x040fe40003fa4070 */
[----:B------:R-:W-:-:S11]  /*4360*/  ISETP.GT.U32.AND P4, PT, R4, R6, PT ;  /* 0x000000060400720c */ /* 0x000fd60003f84070 */
[--C-:B------:R-:W-:Y:S01]  /*4370*/  @!P5 IMAD.IADD R5, R5, 0x1, -R4.reuse ;  /* 0x000000010505d824 */ /* 0x100fe200078e0a04 */
[----:B------:R-:W-:Y:S02]  /*4380*/  ISETP.GE.AND P5, PT, R61, RZ, PT ;  /* 0x000000ff3d00720c */ /* 0x000fe40003fa6270 */
[----:B------:R-:W0:Y:S01]  /*4390*/  S2R R61, SR_TID.X ;  /* 0x00000000003d7919 */ /* 0x000e220000002100 */
[----:B------:R-:W-:Y:S01]  /*43a0*/  @!P4 IMAD.IADD R6, R6, 0x1, -R4 ;  /* 0x000000010606c824 */ /* 0x000fe200078e0a04 */
[----:B----4-:R-:W-:-:S04]  /*43b0*/  IABS R2, R12 ;  /* 0x0000000c00027213 */ /* 0x010fc80000000000 */
[----:B------:R-:W-:Y:S01]  /*43c0*/  ISETP.GT.U32.AND P1, PT, R4, R6, PT ;  /* 0x000000060400720c */ /* 0x000fe20003f24070 */
[----:B------:R-:W-:-:S04]  /*43d0*/  IMAD.HI.U32 R0, R0, R2, RZ ;  /* 0x0000000200007227 */ /* 0x000fc800078e00ff */
[----:B------:R-:W-:Y:S01]  /*43e0*/  IMAD.MOV R0, RZ, RZ, -R0 ;  /* 0x000000ffff007224 */ /* 0x000fe200078e0a00 */
[C---:B------:R-:W-:Y:S02]  /*43f0*/  ISETP.GT.U32.AND P2, PT, R4.reuse, R5, PT ;  /* 0x000000050400720c */ /* 0x040fe40003f44070 */
[----:B------:R-:W-:Y:S01]  /*4400*/  ISETP.GE.AND P4, PT, R11, RZ, PT ;  /* 0x000000ff0b00720c */ /* 0x000fe20003f86270 */
[----:B------:R-:W-:-:S04]  /*4410*/  IMAD R2, R4, R0, R2 ;  /* 0x0000000004027224 */ /* 0x000fc800078e0202 */
[----:B------:R-:W-:Y:S01]  /*4420*/  @!P1 IMAD.IADD R6, R6, 0x1, -R4 ;  /* 0x0000000106069824 */ /* 0x000fe200078e0a04 */
[----:B------:R-:W-:Y:S01]  /*4430*/  ISETP.GE.AND P1, PT, R3, RZ, PT ;  /* 0x000000ff0300720c */ /* 0x000fe20003f26270 */
[C---:B0-----:R-:W-:Y:S01]  /*4440*/  IMAD.SHL.U32 R0, R61.reuse, 0x40, RZ ;  /* 0x000000403d007824 */ /* 0x041fe200078e00ff */
[C---:B------:R-:W-:Y:S02]  /*4450*/  LOP3.LUT R10, R61.reuse, 0x3, RZ, 0xc0, !PT ;  /* 0x000000033d0a7812 */ /* 0x040fe400078ec0ff */
[----:B------:R-:W-:Y:S01]  /*4460*/  SHF.R.U32.HI R11, RZ, 0x2, R61 ;  /* 0x00000002ff0b7819 */ /* 0x000fe2000001163d */
[----:B------:R-:W-:Y:S01]  /*4470*/  IMAD.SHL.U32 R3, R61, 0x8, RZ ;  /* 0x000000083d037824 */ /* 0x000fe200078e00ff */
[----:B------:R-:W-:Y:S01]  /*4480*/  LOP3.LUT R0, R0, 0x1c0, RZ, 0xc0, !PT ;  /* 0x000001c000007812 */ /* 0x000fe200078ec0ff */
[----:B------:R-:W-:Y:S01]  /*4490*/  IMAD R10, R10, 0x110, RZ ;  /* 0x000001100a0a7824 */ /* 0x000fe200078e02ff */
[----:B------:R-:W-:Y:S01]  /*44a0*/  SGXT.U32 R11, R11, 0x3 ;  /* 0x000000030b0b781a */ /* 0x000fe20000000000 */
[----:B------:R-:W-:Y:S01]  /*44b0*/  IMAD.SHL.U32 R13, R61, 0x2, RZ ;  /* 0x000000023d0d7824 */ /* 0x000fe200078e00ff */
[----:B------:R-:W-:-:S02]  /*44c0*/  LOP3.LUT R3, R0, 0x30, R3, 0xf8, !PT ;  /* 0x0000003000037812 */ /* 0x000fc400078ef803 */
[----:B------:R-:W-:Y:S01]  /*44d0*/  LOP3.LUT R0, R10, R11, RZ, 0xfc, !PT ;  /* 0x0000000b0a007212 */ /* 0x000fe200078efcff */
[----:B------:R-:W-:Y:S01]  /*44e0*/  @!P2 IMAD.IADD R5, R5, 0x1, -R4 ;  /* 0x000000010505a824 */ /* 0x000fe200078e0a04 */
[----:B------:R-:W3:Y:S01]  /*44f0*/  LDL.LU R11, [R1+0x14] ;  /* 0x00001400010b7983 */ /* 0x000ee20000300800 */
[----:B------:R-:W-:Y:S02]  /*4500*/  ISETP.GE.AND P2, PT, R60, RZ, PT ;  /* 0x000000ff3c00720c */ /* 0x000fe40003f46270 */
[----:B------:R-:W-:Y:S01]  /*4510*/  LOP3.LUT R3, R3, 0x30, R13, 0x78, !PT ;  /* 0x0000003003037812 */ /* 0x000fe200078e780d */
[----:B------:R-:W4:Y:S04]  /*4520*/  LDL.LU R10, [R1+0x10] ;  /* 0x00001000010a7983 */ /* 0x000f280000300800 */
[----:B------:R-:W2:Y:S04]  /*4530*/  LDL.LU R59, [R1+0xc] ;  /* 0x00000c00013b7983 */ /* 0x000ea80000300800 */
[----:B------:R-:W2:Y:S04]  /*4540*/  LDL.LU R60, [R1+0x8] ;  /* 0x00000800013c7983 */ /* 0x000ea80000300800 */
[----:B------:R-:W2:Y:S04]  /*4550*/  LDL.LU R61, [R1+0x4] ;  /* 0x00000400013d7983 */ /* 0x000ea80000300800 */
[----:B------:R0:W-:Y:S04]  /*4560*/  STL [R1+0xcd8], R0 ;  /* 0x000cd80001007387 */ /* 0x0001e80000100800 */
[----:B0-----:R-:W2:Y:S04]  /*4570*/  LDL.LU R0, [R1] ;  /* 0x0000000001007983 */ /* 0x001ea80000300800 */
[----:B------:R-:W2:Y:S04]  /*4580*/  LDL.LU R13, [R1+0xd58] ;  /* 0x000d5800010d7983 */ /* 0x000ea80000300800 */
[----:B------:R-:W2:Y:S01]  /*4590*/  LDL.LU R3, [R1+0xd54] ;  /* 0x000d540001037983 */ /* 0x000ea20000300800 */
[----:B------:R-:W-:-:S13]  /*45a0*/  ISETP.GT.U32.AND P3, PT, R4, R8, PT ;  /* 0x000000080400720c */ /* 0x000fda0003f64070 */
[----:B------:R-:W-:Y:S01]  /*45b0*/  @!P3 IMAD.IADD R8, R8, 0x1, -R4 ;  /* 0x000000010808b824 */ /* 0x000fe200078e0a04 */
[----:B------:R-:W-:-:S13]  /*45c0*/  ISETP.GT.U32.AND P3, PT, R4, R2, PT ;  /* 0x000000020400720c */ /* 0x000fda0003f64070 */
[----:B------:R-:W-:-:S05]  /*45d0*/  @!P3 IMAD.IADD R2, R2, 0x1, -R4 ;  /* 0x000000010202b824 */ /* 0x000fca00078e0a04 */
[----:B------:R-:W-:Y:S01]  /*45e0*/  ISETP.GT.U32.AND P3, PT, R4, R2, PT ;  /* 0x000000020400720c */ /* 0x000fe20003f64070 */
[----:B------:R-:W-:Y:S01]  /*45f0*/  @!P4 IMAD.MOV R58, RZ, RZ, -R58 ;  /* 0x000000ffff3ac224 */ /* 0x000fe200078e0a3a */
[----:B------:R-:W-:Y:S02]  /*4600*/  ISETP.GE.AND P4, PT, R12, RZ, PT ;  /* 0x000000ff0c00720c */ /* 0x000fe40003f86270 */
[----:B------:R-:W4:Y:S09]  /*4610*/  LDL.LU R12, [R1+0xd50] ;  /* 0x000d5000010c7983 */ /* 0x000f320000300800 */
[----:B------:R-:W-:-:S02]  /*4620*/  @!P3 IMAD.IADD R2, R2, 0x1, -R4 ;  /* 0x000000010202b824 */ /* 0x000fc400078e0a04 */
[----:B------:R-:W0:Y:S01]  /*4630*/  LDC R4, c[0x0][0x3ac] ;  /* 0x0000eb00ff047b82 */ /* 0x000e220000000800 */
[----:B--2---:R-:W-:Y:S02]  /*4640*/  ISETP.NE.AND P3, PT, R3, RZ, PT ;  /* 0x000000ff0300720c */ /* 0x004fe40003f65270 */
[----:B------:R-:W-:-:S04]  /*4650*/  LOP3.LUT R3, RZ, R3, RZ, 0x33, !PT ;  /* 0x00000003ff037212 */ /* 0x000fc800078e33ff */
[C---:B---3--:R-:W-:Y:S02]  /*4660*/  SEL R11, R3.reuse, R11, !P3 ;  /* 0x0000000b030b7207 */ /* 0x048fe40005800000 */
[C---:B----4-:R-:W-:Y:S02]  /*4670*/  SEL R10, R3.reuse, R10, !P3 ;  /* 0x0000000a030a7207 */ /* 0x050fe40005800000 */
[C---:B------:R-:W-:Y:S01]  /*4680*/  SEL R59, R3.reuse, R59, !P3 ;  /* 0x0000003b033b7207 */ /* 0x040fe20005800000 */
[----:B------:R1:W-:Y:S01]  /*4690*/  STL [R1+0x4c], R11 ;  /* 0x00004c0b01007387 */ /* 0x0003e20000100800 */
[C---:B------:R-:W-:Y:S02]  /*46a0*/  SEL R60, R3.reuse, R60, !P3 ;  /* 0x0000003c033c7207 */ /* 0x040fe40005800000 */
[C---:B------:R-:W-:Y:S01]  /*46b0*/  SEL R61, R3.reuse, R61, !P3 ;  /* 0x0000003d033d7207 */ /* 0x040fe20005800000 */
[----:B-1----:R-:W2:Y:S04]  /*46c0*/  LDL.LU R11, [R1+0xd4c] ;  /* 0x000d4c00010b7983 */ /* 0x002ea80000300800 */
[----:B------:R1:W-:Y:S04]  /*46d0*/  STL [R1+0x48], R10 ;  /* 0x0000480a01007387 */ /* 0x0003e80000100800 */
[----:B-1----:R-:W3:Y:S04]  /*46e0*/  LDL.LU R10, [R1+0xd48] ;  /* 0x000d4800010a7983 */ /* 0x002ee80000300800 */
[----:B------:R1:W-:Y:S04]  /*46f0*/  STL [R1+0x44], R59 ;  /* 0x0000443b01007387 */ /* 0x0003e80000100800 */
[----:B-1----:R-:W4:Y:S04]  /*4700*/  LDL.LU R59, [R1+0xd44] ;  /* 0x000d4400013b7983 */ /* 0x002f280000300800 */
[----:B------:R1:W-:Y:S04]  /*4710*/  STL [R1+0x40], R60 ;  /* 0x0000403c01007387 */ /* 0x0003e80000100800 */
[----:B-1----:R-:W2:Y:S04]  /*4720*/  LDL.LU R60, [R1+0xd40] ;  /* 0x000d4000013c7983 */ /* 0x002ea80000300800 */
[----:B------:R1:W-:Y:S04]  /*4730*/  STL [R1+0x3c], R61 ;  /* 0x00003c3d01007387 */ /* 0x0003e80000100800 */
[----:B-1----:R-:W2:Y:S01]  /*4740*/  LDL.LU R61, [R1+0xd3c] ;  /* 0x000d3c00013d7983 */ /* 0x002ea20000300800 */
[----:B------:R-:W-:-:S05]  /*4750*/  SEL R0, R3, R0, !P3 ;  /* 0x0000000003007207 */ /* 0x000fca0005800000 */
[----:B------:R4:W-:Y:S02]  /*4760*/  STL [R1+0x38], R0 ;  /* 0x0000380001007387 */ /* 0x0009e40000100800 */
[C---:B----4-:R-:W-:Y:S02]  /*4770*/  SEL R0, R3.reuse, R59, !P3 ;  /* 0x0000003b03007207 */ /* 0x050fe40005800000 */
[C---:B---3--:R-:W-:Y:S02]  /*4780*/  SEL R59, R3.reuse, R10, !P3 ;  /* 0x0000000a033b7207 */ /* 0x048fe40005800000 */
[C---:B--2---:R-:W-:Y:S02]  /*4790*/  SEL R10, R3.reuse, R11, !P3 ;  /* 0x0000000b030a7207 */ /* 0x044fe40005800000 */
[C---:B------:R-:W-:Y:S02]  /*47a0*/  SEL R60, R3.reuse, R60, !P3 ;  /* 0x0000003c033c7207 */ /* 0x040fe40005800000 */
[----:B------:R-:W-:-:S05]  /*47b0*/  SEL R61, R3, R61, !P3 ;  /* 0x0000003d033d7207 */ /* 0x000fca0005800000 */
[----:B------:R-:W-:Y:S04]  /*47c0*/  STL [R1+0x34], R61 ;  /* 0x0000343d01007387 */ /* 0x000fe80000100800 */
[----:B------:R-:W-:Y:S04]  /*47d0*/  STL [R1+0x30], R60 ;  /* 0x0000303c01007387 */ /* 0x000fe80000100800 */
[----:B------:R1:W-:Y:S04]  /*47e0*/  STL [R1+0x2c], R0 ;  /* 0x00002c0001007387 */ /* 0x0003e80000100800 */
[----:B------:R-:W-:Y:S01]  /*47f0*/  STL [R1+0x28], R59 ;  /* 0x0000283b01007387 */ /* 0x000fe20000100800 */
[----:B-1----:R-:W-:-:S03]  /*4800*/  SEL R0, R3, R12, !P3 ;  /* 0x0000000c03007207 */ /* 0x002fc60005800000 */
[----:B------:R-:W-:Y:S01]  /*4810*/  STL [R1+0x24], R10 ;  /* 0x0000240a01007387 */ /* 0x000fe20000100800 */
[----:B------:R-:W-:-:S03]  /*4820*/  SEL R11, R3, R16, !P3 ;  /* 0x00000010030b7207 */ /* 0x000fc60005800000 */
[----:B------:R1:W-:Y:S02]  /*4830*/  STL [R1+0x20], R0 ;  /* 0x0000200001007387 */ /* 0x0003e40000100800 */
[C---:B-1----:R-:W-:Y:S02]  /*4840*/  SEL R0, R3.reuse, R15, !P3 ;  /* 0x0000000f03007207 */ /* 0x042fe40005800000 */
[----:B------:R-:W-:-:S03]  /*4850*/  SEL R10, R3, R17, !P3 ;  /* 0x00000011030a7207 */ /* 0x000fc60005800000 */
[----:B------:R1:W-:Y:S04]  /*4860*/  STL [R1+0x8], R0 ;  /* 0x0000080001007387 */ /* 0x0003e80000100800 */
[----:B------:R2:W-:Y:S01]  /*4870*/  STL [R1+0x14], R11 ;  /* 0x0000140b01007387 */ /* 0x0005e20000100800 */
[----:B-1----:R-:W-:-:S03]  /*4880*/  SEL R0, R3, R18, !P3 ;  /* 0x0000001203007207 */ /* 0x002fc60005800000 */
[----:B------:R1:W-:Y:S01]  /*4890*/  STL [R1+0x1c], R10 ;  /* 0x00001c0a01007387 */ /* 0x0003e20000100800 */
[----:B--2---:R-:W-:-:S03]  /*48a0*/  SEL R11, R3, R19, !P3 ;  /* 0x00000013030b7207 */ /* 0x004fc60005800000 */
[----:B------:R2:W-:Y:S04]  /*48b0*/  STL [R1+0x18], R0 ;  /* 0x0000180001007387 */ /* 0x0005e80000100800 */
[----:B------:R3:W-:Y:S04]  /*48c0*/  STL [R1+0x10], R11 ;  /* 0x0000100b01007387 */ /* 0x0007e80000100800 */
[----:B------:R-:W4:Y:S01]  /*48d0*/  LDL.LU R12, [R1+0x64] ;  /* 0x00006400010c7983 */ /* 0x000f220000300800 */
[C---:B------:R-:W-:Y:S02]  /*48e0*/  SEL R59, R3.reuse, R13, !P3 ;  /* 0x0000000d033b7207 */ /* 0x040fe40005800000 */
[----:B------:R-:W0:Y:S01]  /*48f0*/  S2R R13, SR_TID.X ;  /* 0x00000000000d7919 */ /* 0x000e220000002100 */
[----:B-1----:R-:W-:-:S02]  /*4900*/  SEL R10, R3, R20, !P3 ;  /* 0x00000014030a7207 */ /* 0x002fc40005800000 */
[----:B--2---:R-:W-:-:S03]  /*4910*/  SEL R0, R3, R21, !P3 ;  /* 0x0000001503007207 */ /* 0x004fc60005800000 */
[----:B------:R-:W-:Y:S04]  /*4920*/  STL [R1+0xc], R10 ;  /* 0x00000c0a01007387 */ /* 0x000fe80000100800 */
[----:B---3--:R-:W2:Y:S01]  /*4930*/  LDL.LU R11, [R1+0x60] ;  /* 0x00006000010b7983 */ /* 0x008ea20000300800 */
[----:B------:R-:W-:-:S03]  /*4940*/  SEL R61, R3, R23, !P3 ;  /* 0x00000017033d7207 */ /* 0x000fc60005800000 */
[----:B------:R1:W-:Y:S01]  /*4950*/  STL [R1+0x4], R0 ;  /* 0x0000040001007387 */ /* 0x0003e20000100800 */
[----:B------:R-:W-:Y:S01]  /*4960*/  @!P4 IMAD.MOV R2, RZ, RZ, -R2 ;  /* 0x000000ffff02c224 */ /* 0x000fe200078e0a02 */
[C---:B------:R-:W-:Y:S01]  /*4970*/  SEL R18, R3.reuse, R24, !P3 ;  /* 0x0000001803127207 */ /* 0x040fe20005800000 */
[----:B------:R-:W-:Y:S01]  /*4980*/  @!P6 IMAD.MOV R9, RZ, RZ, -R9 ;  /* 0x000000ffff09e224 */ /* 0x000fe200078e0a09 */
[C---:B------:R-:W-:Y:S02]  /*4990*/  SEL R60, R3.reuse, R14, !P3 ;  /* 0x0000000e033c7207 */ /* 0x040fe40005800000 */
[C---:B-1----:R-:W-:Y:S01]  /*49a0*/  SEL R0, R3.reuse, R22, !P3 ;  /* 0x0000001603007207 */ /* 0x042fe20005800000 */
[----:B------:R-:W-:Y:S01]  /*49b0*/  @!P0 IMAD.MOV R8, RZ, RZ, -R8 ;  /* 0x000000ffff088224 */ /* 0x000fe200078e0a08 */
[----:B------:R-:W-:Y:S01]  /*49c0*/  SEL R14, R3, R26, !P3 ;  /* 0x0000001a030e7207 */ /* 0x000fe20005800000 */
[----:B------:R-:W-:Y:S02]  /*49d0*/  @!P5 IMAD.MOV R7, RZ, RZ, -R7 ;  /* 0x000000ffff07d224 */ /* 0x000fe400078e0a07 */
[----:B------:R1:W-:Y:S01]  /*49e0*/  STL [R1+0xd30], R0 ;  /* 0x000d300001007387 */ /* 0x0003e20000100800 */
[----:B0-----:R-:W-:Y:S01]  /*49f0*/  LOP3.LUT R15, R13, 0x1f, RZ, 0xc0, !PT ;  /* 0x0000001f0d0f7812 */ /* 0x001fe200078ec0ff */
[----:B------:R-:W-:-:S02]  /*4a00*/  @!P1 IMAD.MOV R6, RZ, RZ, -R6 ;  /* 0x000000ffff069224 */ /* 0x000fc400078e0a06 */
[----:B------:R-:W-:Y:S01]  /*4a10*/  STL [R1+0xd34], R61 ;  /* 0x000d343d01007387 */ /* 0x000fe20000100800 */
[----:B------:R-:W-:Y:S01]  /*4a20*/  @!P2 IMAD.MOV R5, RZ, RZ, -R5 ;  /* 0x000000ffff05a224 */ /* 0x000fe200078e0a05 */
[C---:B------:R-:W-:Y:S02]  /*4a30*/  SEL R16, R3.reuse, R25, !P3 ;  /* 0x0000001903107207 */ /* 0x040fe40005800000 */
[----:B------:R0:W-:Y:S01]  /*4a40*/  STL [R1+0xd38], R18 ;  /* 0x000d381201007387 */ /* 0x0001e20000100800 */
[----:B------:R-:W-:-:S03]  /*4a50*/  SEL R27, R3, R27, !P3 ;  /* 0x0000001b031b7207 */ /* 0x000fc60005800000 */
[----:B------:R-:W3:Y:S01]  /*4a60*/  LDL.LU R26, [R1+0x4c] ;  /* 0x00004c00011a7983 */ /* 0x000ee20000300800 */
[----:B------:R-:W-:-:S03]  /*4a70*/  SEL R28, R3, R28, !P3 ;  /* 0x0000001c031c7207 */ /* 0x000fc60005800000 */
[----:B------:R-:W3:Y:S01]  /*4a80*/  LDL.LU R25, [R1+0x48] ;  /* 0x0000480001197983 */ /* 0x000ee20000300800 */
[C---:B------:R-:W-:Y:S02]  /*4a90*/  SEL R29, R3.reuse, R29, !P3 ;  /* 0x0000001d031d7207 */ /* 0x040fe40005800000 */
[C---:B------:R-:W-:Y:S01]  /*4aa0*/  SEL R30, R3.reuse, R30, !P3 ;  /* 0x0000001e031e7207 */ /* 0x040fe20005800000 */
[----:B------:R-:W3:Y:S01]  /*4ab0*/  LDL.LU R24, [R1+0x44] ;  /* 0x0000440001187983 */ /* 0x000ee20000300800 */
[C---:B------:R-:W-:Y:S02]  /*4ac0*/  SEL R31, R3.reuse, R31, !P3 ;  /* 0x0000001f031f7207 */ /* 0x040fe40005800000 */
[C---:B------:R-:W-:Y:S01]  /*4ad0*/  SEL R32, R3.reuse, R32, !P3 ;  /* 0x0000002003207207 */ /* 0x040fe20005800000 */
[----:B------:R-:W3:Y:S01]  /*4ae0*/  LDL.LU R23, [R1+0x40] ;  /* 0x0000400001177983 */ /* 0x000ee20000300800 */
[C---:B------:R-:W-:Y:S02]  /*4af0*/  SEL R33, R3.reuse, R33, !P3 ;  /* 0x0000002103217207 */ /* 0x040fe40005800000 */
[C---:B------:R-:W-:Y:S01]  /*4b00*/  SEL R34, R3.reuse, R34, !P3 ;  /* 0x0000002203227207 */ /* 0x040fe20005800000 */
[----:B------:R-:W3:Y:S01]  /*4b10*/  LDL.LU R22, [R1+0x3c] ;  /* 0x00003c0001167983 */ /* 0x000ee20000300800 */
[----:B------:R-:W-:-:S02]  /*4b20*/  SEL R35, R3, R35, !P3 ;  /* 0x0000002303237207 */ /* 0x000fc40005800000 */
        /* <DEDUP_REMOVED lines=12> */
[C---:B------:R-:W-:Y:S02]  /*4bf0*/  SEL R44, R3.reuse, R44, !P3 ;  /* 0x0000002c032c7207 */ /* 0x040fe40005800000 */
[C---:B------:R-:W-:Y:S02]  /*4c00*/  SEL R45, R3.reuse, R45, !P3 ;  /* 0x0000002d032d7207 */ /* 0x040fe40005800000 */
[C---:B------:R-:W-:Y:S02]  /*4c10*/  SEL R46, R3.reuse, R46, !P3 ;  /* 0x0000002e032e7207 */ /* 0x040fe40005800000 */
[----:B------:R-:W-:-:S02]  /*4c20*/  SEL R47, R3, R47, !P3 ;  /* 0x0000002f032f7207 */ /* 0x000fc40005800000 */
[C---:B------:R-:W-:Y:S02]  /*4c30*/  SEL R48, R3.reuse, R48, !P3 ;  /* 0x0000003003307207 */ /* 0x040fe40005800000 */
        /* <DEDUP_REMOVED lines=14> */
[C---:B------:R-:W-:Y:S01]  /*4d20*/  SEL R10, R3.reuse, R5, !P3 ;  /* 0x00000005030a7207 */ /* 0x040fe20005800000 */
[----:B----4-:R-:W-:Y:S01]  /*4d30*/  IMAD R13, R12, UR8, RZ ;  /* 0x000000080c0d7c24 */ /* 0x010fe2000f8e02ff */
[----:B------:R-:W-:Y:S01]  /*4d40*/  SEL R12, R3, R2, !P3 ;  /* 0x00000002030c7207 */ /* 0x000fe20005800000 */
[----:B------:R-:W-:Y:S02]  /*4d50*/  IMAD R2, R15, R4, RZ ;  /* 0x000000040f027224 */ /* 0x000fe400078e02ff */
[----:B------:R-:W4:Y:S02]  /*4d60*/  LDL.LU R15, [R1+0x28] ;  /* 0x00002800010f7983 */ /* 0x000f240000300800 */
[----:B------:R-:W-:Y:S01]  /*4d70*/  IMAD R3, R4, 0x20, R2 ;  /* 0x0000002004037824 */ /* 0x000fe200078e0202 */
[----:B------:R-:W-:-:S02]  /*4d80*/  IADD3 R4, P2, PT, R2, UR14, RZ ;  /* 0x0000000e02047c10 */ /* 0x000fc4000ff5e0ff */
[----:B-1----:R-:W-:-:S03]  /*4d90*/  IADD3 R0, P0, PT, R13, UR12, RZ ;  /* 0x0000000c0d007c10 */ /* 0x002fc6000ff1e0ff */
[----:B------:R-:W-:Y:S04]  /*4da0*/  STL [R1+0xcdc], R4 ;  /* 0x000cdc0401007387 */ /* 0x000fe80000100800 */
[----:B0-----:R-:W3:Y:S04]  /*4db0*/  LDL.LU R18, [R1+0x8] ;  /* 0x0000080001127983 */ /* 0x001ee80000300800 */
[----:B------:R-:W4:Y:S04]  /*4dc0*/  LDL.LU R61, [R1+0x14] ;  /* 0x00001400013d7983 */ /* 0x000f280000300800 */
[----:B------:R0:W-:Y:S04]  /*4dd0*/  STL [R1+0x334], R0 ;  /* 0x0003340001007387 */ /* 0x0001e80000100800 */
[----:B0-----:R-:W4:Y:S01]  /*4de0*/  LDL.LU R0, [R1+0x1c] ;  /* 0x00001c0001007983 */ /* 0x001f220000300800 */
[----:B--2---:R-:W-:-:S03]  /*4df0*/  IMAD R11, R11, UR8, RZ ;  /* 0x000000080b0b7c24 */ /* 0x004fc6000f8e02ff */
[----:B------:R-:W2:Y:S02]  /*4e00*/  LDL.LU R4, [R1+0x4] ;  /* 0x0000040001047983 */ /* 0x000ea40000300800 */
[----:B------:R-:W-:Y:S02]  /*4e10*/  IADD3 R5, P1, PT, R11, UR12, RZ ;  /* 0x0000000c0b057c10 */ /* 0x000fe4000ff3e0ff */
[----:B------:R-:W-:-:S03]  /*4e20*/  LEA.HI.X.SX32 R2, R2, UR15, 0x1, P2 ;  /* 0x0000000f02027c11 */ /* 0x000fc600090f0eff */
[----:B------:R0:W-:Y:S01]  /*4e30*/  STL [R1+0x33c], R5 ;  /* 0x00033c0501007387 */ /* 0x0001e20000100800 */
[----:B------:R-:W-:Y:S02]  /*4e40*/  LEA.HI.X.SX32 R13, R13, UR13, 0x1, P0 ;  /* 0x0000000d0d0d7c11 */ /* 0x000fe400080f0eff */
[----:B------:R-:W-:Y:S02]  /*4e50*/  LEA.HI.X.SX32 R11, R11, UR13, 0x1, P1 ;  /* 0x0000000d0b0b7c11 */ /* 0x000fe400088f0eff */
[----:B0-----:R-:W-:-:S05]  /*4e60*/  IADD3 R5, P3, PT, R3, UR14, RZ ;  /* 0x0000000e03057c10 */ /* 0x001fca000ff7e0ff */
[----:B------:R0:W-:Y:S01]  /*4e70*/  STL [R1+0xce0], R5 ;  /* 0x000ce00501007387 */ /* 0x0001e20000100800 */
[----:B------:R-:W-:-:S03]  /*4e80*/  LEA.HI.X.SX32 R3, R3, UR15, 0x1, P3 ;  /* 0x0000000f03037c11 */ /* 0x000fc600098f0eff */
[----:B0-----:R-:W2:Y:S04]  /*4e90*/  LDL.LU R5, [R1+0xc] ;  /* 0x00000c0001057983 */ /* 0x001ea80000300800 */
[----:B------:R0:W-:Y:S04]  /*4ea0*/  STL [R1+0xce4], R2 ;  /* 0x000ce40201007387 */ /* 0x0001e80000100800 */
[----:B0-----:R-:W2:Y:S04]  /*4eb0*/  LDL.LU R2, [R1+0x10] ;  /* 0x0000100001027983 */ /* 0x001ea80000300800 */
[----:B------:R0:W-:Y:S04]  /*4ec0*/  STL [R1+0x330], R13 ;  /* 0x0003300d01007387 */ /* 0x0001e80000100800 */
[----:B0-----:R-:W2:Y:S04]  /*4ed0*/  LDL.LU R13, [R1+0x24] ;  /* 0x00002400010d7983 */ /* 0x001ea80000300800 */
[----:B------:R0:W-:Y:S04]  /*4ee0*/  STL [R1+0x338], R11 ;  /* 0x0003380b01007387 */ /* 0x0001e80000100800 */
[----:B0-----:R-:W2:Y:S04]  /*4ef0*/  LDL.LU R11, [R1+0x20] ;  /* 0x00002000010b7983 */ /* 0x001ea80000300800 */
[----:B------:R0:W-:Y:S04]  /*4f00*/  STL [R1+0xce8], R3 ;  /* 0x000ce80301007387 */ /* 0x0001e80000100800 */
[----:B0-----:R-:W2:Y:S01]  /*4f10*/  LDL.LU R3, [R1+0x18] ;  /* 0x0000180001037983 */ /* 0x001ea20000300800 */
[----:B---3--:R-:W-:-:S02]  /*4f20*/  IMAD R18, R18, UR10, RZ ;  /* 0x0000000a12127c24 */ /* 0x008fc4000f8e02ff */
[----:B----4-:R-:W-:-:S03]  /*4f30*/  IMAD R61, R61, UR10, RZ ;  /* 0x0000000a3d3d7c24 */ /* 0x010fc6000f8e02ff */
[----:B------:R0:W-:Y:S04]  /*4f40*/  STL [R1+0x8], R18 ;  /* 0x0000081201007387 */ /* 0x0001e80000100800 */
[----:B0-----:R-:W3:Y:S01]  /*4f50*/  LDL.LU R18, [R1+0xd38] ;  /* 0x000d380001127983 */ /* 0x001ee20000300800 */
[----:B------:R-:W-:-:S03]  /*4f60*/  IMAD R0, R0, UR10, RZ ;  /* 0x0000000a00007c24 */ /* 0x000fc6000f8e02ff */
[----:B------:R0:W-:Y:S04]  /*4f70*/  STL [R1+0x14], R61 ;  /* 0x0000143d01007387 */ /* 0x0001e80000100800 */
[----:B0-----:R-:W4:Y:S04]  /*4f80*/  LDL.LU R61, [R1+0xd34] ;  /* 0x000d3400013d7983 */ /* 0x001f280000300800 */
[----:B------:R0:W-:Y:S04]  /*4f90*/  STL [R1+0x1c], R0 ;  /* 0x00001c0001007387 */ /* 0x0001e80000100800 */
[----:B0-----:R-:W3:Y:S01]  /*4fa0*/  LDL.LU R0, [R1+0xd30] ;  /* 0x000d300001007983 */ /* 0x001ee20000300800 */
[----:B--2---:R-:W-:-:S02]  /*4fb0*/  IMAD R5, R5, UR10, RZ ;  /* 0x0000000a05057c24 */ /* 0x004fc4000f8e02ff */
[----:B------:R-:W-:Y:S02]  /*4fc0*/  IMAD R2, R2, UR10, RZ ;  /* 0x0000000a02027c24 */ /* 0x000fe4000f8e02ff */
[----:B------:R-:W-:Y:S02]  /*4fd0*/  IMAD R31, R31, UR10, RZ ;  /* 0x0000000a1f1f7c24 */ /* 0x000fe4000f8e02ff */
[----:B------:R-:W-:Y:S02]  /*4fe0*/  IMAD R32, R32, UR10, RZ ;  /* 0x0000000a20207c24 */ /* 0x000fe4000f8e02ff */
[----:B------:R-:W-:Y:S02]  /*4ff0*/  IMAD R33, R33, UR10, RZ ;  /* 0x0000000a21217c24 */ /* 0x000fe4000f8e02ff */
[----:B------:R-:W-:Y:S02]  /*5000*/  IMAD R34, R34, UR10, RZ ;  /* 0x0000000a22227c24 */ /* 0x000fe4000f8e02ff */
[----:B------:R-:W-:-:S02]  /*5010*/  IMAD R35, R35, UR10, RZ ;  /* 0x0000000a23237c24 */ /* 0x000fc4000f8e02ff */
[----:B------:R-:W-:Y:S02]  /*5020*/  IMAD R36, R36, UR10, RZ ;  /* 0x0000000a24247c24 */ /* 0x000fe4000f8e02ff */
[----:B------:R-:W-:Y:S02]  /*5030*/  IMAD R37, R37, UR10, RZ ;  /* 0x0000000a25257c24 */ /* 0x000fe4000f8e02ff */
[----:B------:R-:W-:Y:S02]  /*5040*/  IMAD R38, R38, UR10, RZ ;  /* 0x0000000a26267c24 */ /* 0x000fe4000f8e02ff */
[----:B------:R-:W-:-:S05]  /*5050*/  IMAD R3, R3, UR10, RZ ;  /* 0x0000000a03037c24 */ /* 0x000fca000f8e02ff */
[----:B------:R0:W-:Y:S04]  /*5060*/  STL [R1+0x18], R3 ;  /* 0x0000180301007387 */ /* 0x0001e80000100800 */
[----:B------:R-:W-:Y:S01]  /*5070*/  STL [R1+0x10], R2 ;  /* 0x0000100201007387 */ /* 0x000fe20000100800 */
[----:B0-----:R-:W-:-:S03]  /*5080*/  IMAD R3, R4, UR10, RZ ;  /* 0x0000000a04037c24 */ /* 0x001fc6000f8e02ff */
[----:B------:R-:W-:Y:S04]  /*5090*/  STL [R1+0xc], R5 ;  /* 0x00000c0501007387 */ /* 0x000fe80000100800 */
[----:B------:R0:W-:Y:S02]  /*50a0*/  STL [R1+0x4], R3 ;  /* 0x0000040301007387 */ /* 0x0001e40000100800 */
[----:B0-----:R-:W-:Y:S02]  /*50b0*/  IMAD R3, R16, UR10, RZ ;  /* 0x0000000a10037c24 */ /* 0x001fe4000f8e02ff */
[----:B------:R-:W-:Y:S02]  /*50c0*/  IMAD R16, R29, UR10, RZ ;  /* 0x0000000a1d107c24 */ /* 0x000fe4000f8e02ff */
[----:B------:R-:W-:-:S02]  /*50d0*/  IMAD R39, R39, UR10, RZ ;  /* 0x0000000a27277c24 */ /* 0x000fc4000f8e02ff */
        /* <DEDUP_REMOVED lines=9> */
[----:B------:R-:W-:Y:S02]  /*5170*/  IMAD R22, R22, UR10, RZ ;  /* 0x0000000a16167c24 */ /* 0x000fe4000f8e02ff */
[----:B------:R-:W-:Y:S02]  /*5180*/  IMAD R21, R21, UR10, RZ ;  /* 0x0000000a15157c24 */ /* 0x000fe4000f8e02ff */
[----:B---3--:R-:W-:-:S02]  /*5190*/  IMAD R2, R0, UR10, RZ ;  /* 0x0000000a00027c24 */ /* 0x008fc4000f8e02ff */
[----:B------:R-:W-:-:S03]  /*51a0*/  IMAD R0, R18, UR10, RZ ;  /* 0x0000000a12007c24 */ /* 0x000fc6000f8e02ff */
[----:B------:R0:W-:Y:S04]  /*51b0*/  STL [R1], R2 ;  /* 0x0000000201007387 */ /* 0x0001e80000100800 */
[----:B------:R1:W-:Y:S01]  /*51c0*/  STL [R1+0x20], R0 ;  /* 0x0000200001007387 */ /* 0x0003e20000100800 */
[----:B------:R-:W-:Y:S02]  /*51d0*/  IMAD R18, R30, UR10, RZ ;  /* 0x0000000a1e127c24 */ /* 0x000fe4000f8e02ff */
[----:B0-----:R-:W-:Y:S02]  /*51e0*/  IMAD R2, R14, UR10, RZ ;  /* 0x0000000a0e027c24 */ /* 0x001fe4000f8e02ff */
[----:B------:R-:W-:Y:S02]  /*51f0*/  IMAD R14, R28, UR10, RZ ;  /* 0x0000000a1c0e7c24 */ /* 0x000fe4000f8e02ff */
[----:B-1----:R-:W-:Y:S01]  /*5200*/  IMAD R0, R27, UR10, RZ ;  /* 0x0000000a1b007c24 */ /* 0x002fe2000f8e02ff */
[----:B------:R-:W-:Y:S04]  /*5210*/  STL [R1+0x24], R3 ;  /* 0x0000240301007387 */ /* 0x000fe80000100800 */
[----:B------:R-:W-:Y:S04]  /*5220*/  STL [R1+0x28], R2 ;  /* 0x0000280201007387 */ /* 0x000fe80000100800 */
[----:B------:R0:W-:Y:S04]  /*5230*/  STL [R1+0x2c], R0 ;  /* 0x00002c0001007387 */ /* 0x0001e80000100800 */
[----:B------:R-:W-:Y:S04]  /*5240*/  STL [R1+0x30], R14 ;  /* 0x0000300e01007387 */ /* 0x000fe80000100800 */
[----:B------:R-:W-:Y:S04]  /*5250*/  STL [R1+0x34], R16 ;  /* 0x0000341001007387 */ /* 0x000fe80000100800 */
[----:B------:R-:W-:Y:S04]  /*5260*/  STL [R1+0x38], R18 ;  /* 0x0000381201007387 */ /* 0x000fe80000100800 */
[----:B------:R-:W-:Y:S04]  /*5270*/  STL [R1+0x3c], R31 ;  /* 0x00003c1f01007387 */ /* 0x000fe80000100800 */
[----:B------:R-:W-:Y:S04]  /*5280*/  STL [R1+0x40], R32 ;  /* 0x0000402001007387 */ /* 0x000fe80000100800 */
[----:B------:R-:W-:Y:S01]  /*5290*/  STL [R1+0x44], R33 ;  /* 0x0000442101007387 */ /* 0x000fe20000100800 */
[----:B0-----:R-:W-:-:S03]  /*52a0*/  IMAD R0, R43, UR10, RZ ;  /* 0x0000000a2b007c24 */ /* 0x001fc6000f8e02ff */
[----:B------:R-:W-:Y:S04]  /*52b0*/  STL [R1+0x48], R34 ;  /* 0x0000482201007387 */ /* 0x000fe80000100800 */
[----:B------:R-:W-:Y:S01]  /*52c0*/  STL [R1+0x4c], R35 ;  /* 0x00004c2301007387 */ /* 0x000fe20000100800 */
[----:B------:R-:W-:-:S03]  /*52d0*/  IMAD R3, R44, UR10, RZ ;  /* 0x0000000a2c037c24 */ /* 0x000fc6000f8e02ff */
[----:B------:R-:W-:Y:S04]  /*52e0*/  STL [R1+0x50], R36 ;  /* 0x0000502401007387 */ /* 0x000fe80000100800 */
[----:B------:R-:W-:Y:S01]  /*52f0*/  STL [R1+0x54], R37 ;  /* 0x0000542501007387 */ /* 0x000fe20000100800 */
[----:B------:R-:W-:-:S03]  /*5300*/  IMAD R2, R45, UR10, RZ ;  /* 0x0000000a2d027c24 */ /* 0x000fc6000f8e02ff */
[----:B------:R-:W-:Y:S04]  /*5310*/  STL [R1+0x58], R38 ;  /* 0x0000582601007387 */ /* 0x000fe80000100800 */
[----:B------:R-:W-:Y:S04]  /*5320*/  STL [R1+0x5c], R39 ;  /* 0x00005c2701007387 */ /* 0x000fe80000100800 */
[----:B------:R-:W-:Y:S04]  /*5330*/  STL [R1+0x60], R40 ;  /* 0x0000602801007387 */ /* 0x000fe80000100800 */
[----:B------:R-:W-:Y:S04]  /*5340*/  STL [R1+0x64], R41 ;  /* 0x0000642901007387 */ /* 0x000fe80000100800 */
[----:B------:R0:W-:Y:S04]  /*5350*/  STL [R1+0x6c], R0 ;  /* 0x00006c0001007387 */ /* 0x0001e80000100800 */
[----:B------:R-:W-:Y:S04]  /*5360*/  STL [R1+0x68], R42 ;  /* 0x0000682a01007387 */ /* 0x000fe80000100800 */
[----:B------:R1:W-:Y:S01]  /*5370*/  STL [R1+0x70], R3 ;  /* 0x0000700301007387 */ /* 0x0003e20000100800 */
[----:B0-----:R-:W-:-:S03]  /*5380*/  IMAD R0, R46, UR10, RZ ;  /* 0x0000000a2e007c24 */ /* 0x001fc6000f8e02ff */
[----:B------:R0:W-:Y:S01]  /*5390*/  STL [R1+0x74], R2 ;  /* 0x0000740201007387 */ /* 0x0001e20000100800 */
[----:B-1----:R-:W-:-:S03]  /*53a0*/  IMAD R3, R47, UR10, RZ ;  /* 0x0000000a2f037c24 */ /* 0x002fc6000f8e02ff */
[----:B------:R1:W-:Y:S01]  /*53b0*/  STL [R1+0x78], R0 ;  /* 0x0000780001007387 */ /* 0x0003e20000100800 */
[----:B0-----:R-:W-:-:S03]  /*53c0*/  IMAD R2, R48, UR10, RZ ;  /* 0x0000000a30027c24 */ /* 0x001fc6000f8e02ff */
[----:B------:R0:W-:Y:S04]  /*53d0*/  STL [R1+0x7c], R3 ;  /* 0x00007c0301007387 */ /* 0x0001e80000100800 */
[----:B------:R2:W-:Y:S01]  /*53e0*/  STL [R1+0x80], R2 ;  /* 0x0000800201007387 */ /* 0x0005e20000100800 */
[----:B-1----:R-:W-:Y:S02]  /*53f0*/  IMAD R0, R49, UR10, RZ ;  /* 0x0000000a31007c24 */ /* 0x002fe4000f8e02ff */
[----:B0-----:R-:W-:-:S03]  /*5400*/  IMAD R3, R50, UR10, RZ ;  /* 0x0000000a32037c24 */ /* 0x001fc6000f8e02ff */
[----:B------:R0:W-:Y:S01]  /*5410*/  STL [R1+0x84], R0 ;  /* 0x0000840001007387 */ /* 0x0001e20000100800 */
[----:B--2---:R-:W-:-:S03]  /*5420*/  IMAD R2, R51, UR10, RZ ;  /* 0x0000000a33027c24 */ /* 0x004fc6000f8e02ff */
[----:B------:R1:W-:Y:S04]  /*5430*/  STL [R1+0x88], R3 ;  /* 0x0000880301007387 */ /* 0x0003e80000100800 */
[----:B------:R2:W-:Y:S01]  /*5440*/  STL [R1+0x8c], R2 ;  /* 0x00008c0201007387 */ /* 0x0005e20000100800 */
[----:B0-----:R-:W-:Y:S02]  /*5450*/  IMAD R0, R52, UR10, RZ ;  /* 0x0000000a34007c24 */ /* 0x001fe4000f8e02ff */
[----:B-1----:R-:W-:-:S03]  /*5460*/  IMAD R3, R53, UR10, RZ ;  /* 0x0000000a35037c24 */ /* 0x002fc6000f8e02ff */
        /* <DEDUP_REMOVED lines=12> */
[----:B------:R-:W-:Y:S01]  /*5530*/  STL [R1+0xb4], R0 ;  /* 0x0000b40001007387 */ /* 0x000fe20000100800 */
[----:B--2---:R-:W-:-:S03]  /*5540*/  IMAD R2, R8, UR10, RZ ;  /* 0x0000000a08027c24 */ /* 0x004fc6000f8e02ff */
[----:B------:R-:W-:Y:S04]  /*5550*/  STL [R1+0xbc], R3 ;  /* 0x0000bc0301007387 */ /* 0x000fe80000100800 */
[----:B------:R0:W-:Y:S04]  /*5560*/  STL [R1+0xcec], R3 ;  /* 0x000cec0301007387 */ /* 0x0001e80000100800 */
[----:B------:R-:W-:Y:S04]  /*5570*/  STL [R1+0xc0], R2 ;  /* 0x0000c00201007387 */ /* 0x000fe80000100800 */
[----:B------:R1:W-:Y:S01]  /*5580*/  STL [R1+0xcf0], R2 ;  /* 0x000cf00201007387 */ /* 0x0003e20000100800 */
[----:B------:R-:W-:Y:S01]  /*5590*/  IMAD.MOV.U32 R55, RZ, RZ, R38 ;  /* 0x000000ffff377224 */ /* 0x000fe200078e0026 */
[----:B------:R-:W-:Y:S01]  /*55a0*/  SHF.R.S32.HI R38, RZ, 0x1f, R26 ;  /* 0x0000001fff267819 */ /* 0x000fe2000001141a */
[----:B0-----:R-:W-:-:S02]  /*55b0*/  IMAD.MOV.U32 R3, RZ, RZ, R42 ;  /* 0x000000ffff037224 */ /* 0x001fc400078e002a */
[----:B------:R-:W-:Y:S02]  /*55c0*/  IMAD.MOV.U32 R58, RZ, RZ, R41 ;  /* 0x000000ffff3a7224 */ /* 0x000fe400078e0029 */
[----:B-1----:R-:W-:Y:S02]  /*55d0*/  IMAD R2, R12, UR10, RZ ;  /* 0x0000000a0c027c24 */ /* 0x002fe4000f8e02ff */
[----:B------:R-:W-:Y:S02]  /*55e0*/  IMAD.MOV.U32 R56, RZ, RZ, R39 ;  /* 0x000000ffff387224 */ /* 0x000fe400078e0027 */
[----:B------:R-:W-:Y:S01]  /*55f0*/  IMAD.MOV.U32 R54, RZ, RZ, R37 ;  /* 0x000000ffff367224 */ /* 0x000fe200078e0025 */
[----:B------:R-:W-:Y:S01]  /*5600*/  STL [R1+0xdc], R2 ;  /* 0x0000dc0201007387 */ /* 0x000fe20000100800 */
[----:B------:R-:W-:Y:S02]  /*5610*/  IMAD.MOV.U32 R52, RZ, RZ, R35 ;  /* 0x000000ffff347224 */ /* 0x000fe400078e0023 */
[----:B------:R-:W-:Y:S01]  /*5620*/  IMAD.MOV.U32 R51, RZ, RZ, R34 ;  /* 0x000000ffff337224 */ /* 0x000fe200078e0022 */
[----:B------:R-:W2:Y:S01]  /*5630*/  LDL R27, [R1+0x8] ;  /* 0x00000800011b7983 */ /* 0x000ea20000100800 */
[----:B------:R-:W-:-:S02]  /*5640*/  IMAD.MOV.U32 R49, RZ, RZ, R32 ;  /* 0x000000ffff317224 */ /* 0x000fc400078e0020 */
[----:B------:R-:W-:Y:S01]  /*5650*/  IMAD.MOV.U32 R48, RZ, RZ, R31 ;  /* 0x000000ffff307224 */ /* 0x000fe200078e001f */
[----:B------:R-:W3:Y:S01]  /*5660*/  LDL R29, [R1+0x14] ;  /* 0x00001400011d7983 */ /* 0x000ee20000100800 */
[----:B------:R-:W-:Y:S01]  /*5670*/  IMAD.MOV.U32 R53, RZ, RZ, R36 ;  /* 0x000000ffff357224 */ /* 0x000fe200078e0024 */
[----:B------:R-:W-:Y:S02]  /*5680*/  SHF.R.S32.HI R36, RZ, 0x1f, R25 ;  /* 0x0000001fff247819 */ /* 0x000fe40000011419 */
[----:B------:R-:W2:Y:S04]  /*5690*/  LDL R31, [R1+0x1c] ;  /* 0x00001c00011f7983 */ /* 0x000ea80000100800 */
[----:B------:R-:W2:Y:S04]  /*56a0*/  LDL R32, [R1+0x18] ;  /* 0x0000180001207983 */ /* 0x000ea80000100800 */
[----:B------:R-:W2:Y:S04]  /*56b0*/  LDL R34, [R1+0x10] ;  /* 0x0000100001227983 */ /* 0x000ea80000100800 */
[----:B------:R-:W2:Y:S04]  /*56c0*/  LDL R35, [R1+0xc] ;  /* 0x00000c0001237983 */ /* 0x000ea80000100800 */
[----:B------:R-:W2:Y:S04]  /*56d0*/  LDL R37, [R1+0x4] ;  /* 0x0000040001257983 */ /* 0x000ea80000100800 */
[----:B------:R-:W2:Y:S04]  /*56e0*/  LDL R39, [R1] ;  /* 0x0000000001277983 */ /* 0x000ea80000100800 */
[----:B------:R-:W2:Y:S04]  /*56f0*/  LDL R41, [R1+0x20] ;  /* 0x0000200001297983 */ /* 0x000ea80000100800 */
[----:B------:R-:W2:Y:S04]  /*5700*/  LDL R42, [R1+0x24] ;  /* 0x00002400012a7983 */ /* 0x000ea80000100800 */
[----:B------:R-:W2:Y:S04]  /*5710*/  LDL R43, [R1+0x28] ;  /* 0x00002800012b7983 */ /* 0x000ea80000100800 */
[----:B------:R-:W2:Y:S01]  /*5720*/  LDL R44, [R1+0x2c] ;  /* 0x00002c00012c7983 */ /* 0x000ea20000100800 */
[----:B------:R-:W-:-:S03]  /*5730*/  IMAD R0, R10, UR10, RZ ;  /* 0x0000000a0a007c24 */ /* 0x000fc6000f8e02ff */
[----:B------:R-:W-:Y:S01]  /*5740*/  STL [R1+0xc8], R5 ;  /* 0x0000c80501007387 */ /* 0x000fe20000100800 */
[----:B------:R-:W-:-:S03]  /*5750*/  IMAD.MOV.U32 R50, RZ, RZ, R33 ;  /* 0x000000ffff327224 */ /* 0x000fc600078e0021 */
[----:B------:R-:W-:Y:S01]  /*5760*/  STL [R1+0xcf4], R5 ;  /* 0x000cf40501007387 */ /* 0x000fe20000100800 */
[----:B------:R-:W-:-:S03]  /*5770*/  SHF.R.S32.HI R33, RZ, 0x1f, R24 ;  /* 0x0000001fff217819 */ /* 0x000fc60000011418 */
[----:B------:R-:W-:Y:S04]  /*5780*/  STL [R1+0xcfc], R38 ;  /* 0x000cfc2601007387 */ /* 0x000fe80000100800 */
[----:B------:R-:W-:Y:S01]  /*5790*/  STL [R1+0xcf8], R26 ;  /* 0x000cf81a01007387 */ /* 0x000fe20000100800 */
[----:B------:R-:W-:-:S03]  /*57a0*/  SHF.R.S32.HI R30, RZ, 0x1f, R23 ;  /* 0x0000001fff1e7819 */ /* 0x000fc60000011417 */
[----:B------:R-:W-:Y:S04]  /*57b0*/  STL [R1+0xd0], R4 ;  /* 0x0000d00401007387 */ /* 0x000fe80000100800 */
[----:B------:R-:W-:Y:S01]  /*57c0*/  STL [R1+0xd00], R4 ;  /* 0x000d000401007387 */ /* 0x000fe20000100800 */
[----:B------:R-:W-:-:S03]  /*57d0*/  SHF.R.S32.HI R28, RZ, 0x1f, R22 ;  /* 0x0000001fff1c7819 */ /* 0x000fc60000011416 */
[----:B------:R-:W-:Y:S01]  /*57e0*/  STL [R1+0xd08], R36 ;  /* 0x000d082401007387 */ /* 0x000fe20000100800 */
[----:B------:R-:W-:-:S03]  /*57f0*/  IMAD.MOV.U32 R47, RZ, RZ, R18 ;  /* 0x000000ffff2f7224 */ /* 0x000fc600078e0012 */
[----:B------:R-:W-:Y:S01]  /*5800*/  STL [R1+0xd04], R25 ;  /* 0x000d041901007387 */ /* 0x000fe20000100800 */
[----:B------:R-:W-:-:S03]  /*5810*/  SHF.R.S32.HI R18, RZ, 0x1f, R21 ;  /* 0x0000001fff127819 */ /* 0x000fc60000011415 */
[----:B------:R-:W-:Y:S04]  /*5820*/  STL [R1+0xd4], R0 ;  /* 0x0000d40001007387 */ /* 0x000fe80000100800 */
[----:B------:R-:W-:Y:S04]  /*5830*/  STL [R1+0xd0c], R0 ;  /* 0x000d0c0001007387 */ /* 0x000fe80000100800 */
[----:B------:R-:W-:Y:S04]  /*5840*/  STL [R1+0xd14], R33 ;  /* 0x000d142101007387 */ /* 0x000fe80000100800 */
[----:B------:R-:W-:Y:S04]  /*5850*/  STL [R1+0xd10], R24 ;  /* 0x000d101801007387 */ /* 0x000fe80000100800 */
[----:B------:R-:W-:Y:S04]  /*5860*/  STL [R1+0xd1c], R30 ;  /* 0x000d1c1e01007387 */ /* 0x000fe80000100800 */
[----:B------:R-:W-:Y:S04]  /*5870*/  STL [R1+0xd18], R23 ;  /* 0x000d181701007387 */ /* 0x000fe80000100800 */
[----:B------:R0:W-:Y:S04]  /*5880*/  STL [R1+0xd24], R28 ;  /* 0x000d241c01007387 */ /* 0x0001e80000100800 */
[----:B------:R1:W-:Y:S04]  /*5890*/  STL [R1+0xd20], R22 ;  /* 0x000d201601007387 */ /* 0x0003e80000100800 */
[----:B------:R-:W-:Y:S04]  /*58a0*/  STL [R1+0xd2c], R18 ;  /* 0x000d2c1201007387 */ /* 0x000fe80000100800 */
[----:B------:R4:W-:Y:S04]  /*58b0*/  STL [R1+0xd28], R21 ;  /* 0x000d281501007387 */ /* 0x0009e80000100800 */
[----:B0-----:R-:W2:Y:S04]  /*58c0*/  LDL R28, [R1+0x70] ;  /* 0x00007000011c7983 */ /* 0x001ea80000100800 */
[----:B-1----:R-:W3:Y:S04]  /*58d0*/  LDL R22, [R1+0x74] ;  /* 0x0000740001167983 */ /* 0x002ee80000100800 */
[----:B----4-:R-:W4:Y:S04]  /*58e0*/  LDL R21, [R1+0x6c] ;  /* 0x00006c0001157983 */ /* 0x010f280000100800 */
[----:B------:R-:W4:Y:S04]  /*58f0*/  LDL R30, [R1+0x78] ;  /* 0x00007800011e7983 */ /* 0x000f280000100800 */
        /* <DEDUP_REMOVED lines=8> */
[----:B------:R-:W4:Y:S01]  /*5980*/  LDL R26, [R1+0xa0] ;  /* 0x0000a000011a7983 */ /* 0x000f220000100800 */
[----:B------:R-:W-:-:S03]  /*5990*/  IMAD.MOV.U32 R18, RZ, RZ, R3 ;  /* 0x000000ffff127224 */ /* 0x000fc600078e0003 */
[----:B------:R-:W4:Y:S04]  /*59a0*/  LDL R5, [R1+0xa8] ;  /* 0x0000a80001057983 */ /* 0x000f280000100800 */
[----:B------:R-:W4:Y:S04]  /*59b0*/  LDL R2, [R1+0xb0] ;  /* 0x0000b00001027983 */ /* 0x000f280000100800 */
[----:B------:R-:W4:Y:S01]  /*59c0*/  LDL R3, [R1+0xb4] ;  /* 0x0000b40001037983 */ /* 0x000f220000100800 */
[----:B------:R-:W-:-:S05]  /*59d0*/  SHF.R.S32.HI R18, RZ, 0x1f, R18 ;  /* 0x0000001fff127819 */ /* 0x000fca0000011412 */
[----:B------:R0:W-:Y:S04]  /*59e0*/  STL [R1+0x98], R18 ;  /* 0x0000981201007387 */ /* 0x0001e80000100800 */
[----:B0-----:R-:W4:Y:S01]  /*59f0*/  LDL.LU R18, [R1+0xd2c] ;  /* 0x000d2c0001127983 */ /* 0x001f220000300800 */
[----:B--2---:R-:W-:Y:S02]  /*5a00*/  SHF.R.S32.HI R28, RZ, 0x1f, R28 ;  /* 0x0000001fff1c7819 */ /* 0x004fe4000001141c */
[----:B---3--:R-:W-:Y:S02]  /*5a10*/  SHF.R.S32.HI R22, RZ, 0x1f, R22 ;  /* 0x0000001fff167819 */ /* 0x008fe40000011416 */
[----:B----4-:R-:W-:Y:S02]  /*5a20*/  SHF.R.S32.HI R21, RZ, 0x1f, R21 ;  /* 0x0000001fff157819 */ /* 0x010fe40000011415 */
[----:B------:R-:W-:-:S03]  /*5a30*/  SHF.R.S32.HI R30, RZ, 0x1f, R30 ;  /* 0x0000001fff1e7819 */ /* 0x000fc6000001141e */
[----:B------:R0:W-:Y:S01]  /*5a40*/  STL [R1+0xa4], R21 ;  /* 0x0000a41501007387 */ /* 0x0001e20000100800 */
[----:B------:R-:W-:-:S03]  /*5a50*/  SHF.R.S32.HI R23, RZ, 0x1f, R23 ;  /* 0x0000001fff177819 */ /* 0x000fc60000011417 */
[----:B0-----:R-:W2:Y:S01]  /*5a60*/  LDL.LU R21, [R1+0xd28] ;  /* 0x000d280001157983 */ /* 0x001ea20000300800 */
[----:B------:R-:W-:-:S03]  /*5a70*/  SHF.R.S32.HI R33, RZ, 0x1f, R33 ;  /* 0x0000001fff217819 */ /* 0x000fc60000011421 */
[----:B------:R0:W-:Y:S01]  /*5a80*/  STL [R1+0xac], R28 ;  /* 0x0000ac1c01007387 */ /* 0x0001e20000100800 */
[----:B------:R-:W-:Y:S02]  /*5a90*/  SHF.R.S32.HI R24, RZ, 0x1f, R24 ;  /* 0x0000001fff187819 */ /* 0x000fe40000011418 */
[----:B------:R-:W-:Y:S01]  /*5aa0*/  SHF.R.S32.HI R0, RZ, 0x1f, R0 ;  /* 0x0000001fff007819 */ /* 0x000fe20000011400 */
[----:B0-----:R-:W3:Y:S04]  /*5ab0*/  LDL.LU R28, [R1+0xd24] ;  /* 0x000d2400011c7983 */ /* 0x001ee80000300800 */
[----:B------:R0:W-:Y:S01]  /*5ac0*/  STL [R1+0xb8], R22 ;  /* 0x0000b81601007387 */ /* 0x0001e20000100800 */
[----:B------:R-:W-:-:S03]  /*5ad0*/  SHF.R.S32.HI R36, RZ, 0x1f, R36 ;  /* 0x0000001fff247819 */ /* 0x000fc60000011424 */
[----:B0-----:R-:W4:Y:S04]  /*5ae0*/  LDL.LU R22, [R1+0xd20] ;  /* 0x000d200001167983 */ /* 0x001f280000300800 */
[----:B------:R0:W-:Y:S01]  /*5af0*/  STL [R1+0xc4], R30 ;  /* 0x0000c41e01007387 */ /* 0x0001e20000100800 */
[----:B------:R-:W-:-:S03]  /*5b00*/  SHF.R.S32.HI R25, RZ, 0x1f, R25 ;  /* 0x0000001fff197819 */ /* 0x000fc60000011419 */
[----:B0-----:R-:W2:Y:S04]  /*5b10*/  LDL.LU R30, [R1+0xd1c] ;  /* 0x000d1c00011e7983 */ /* 0x001ea80000300800 */
        /* <DEDUP_REMOVED lines=27> */
[----:B0-----:R-:W3:Y:S04]  /*5cd0*/  LDL.LU R2, [R1+0xcf0] ;  /* 0x000cf00001027983 */ /* 0x001ee80000300800 */
[----:B------:R0:W-:Y:S04]  /*5ce0*/  STL [R1+0x104], R3 ;  /* 0x0001040301007387 */ /* 0x0001e80000100800 */
[----:B0-----:R-:W4:Y:S01]  /*5cf0*/  LDL.LU R3, [R1+0xcec] ;  /* 0x000cec0001037983 */ /* 0x001f220000300800 */
[----:B--2---:R-:W-:-:S02]  /*5d00*/  SHF.R.S32.HI R5, RZ, 0x1f, R5 ;  /* 0x0000001fff057819 */ /* 0x004fc40000011405 */
[----:B---3--:R-:W-:Y:S02]  /*5d10*/  SHF.R.S32.HI R2, RZ, 0x1f, R2 ;  /* 0x0000001fff027819 */ /* 0x008fe40000011402 */
[----:B----4-:R-:W-:-:S05]  /*5d20*/  SHF.R.S32.HI R3, RZ, 0x1f, R3 ;  /* 0x0000001fff037819 */ /* 0x010fca0000011403 */
[----:B------:R0:W-:Y:S04]  /*5d30*/  STL [R1+0x108], R3 ;  /* 0x0001080301007387 */ /* 0x0001e80000100800 */
[----:B0-----:R-:W2:Y:S04]  /*5d40*/  LDL.LU R3, [R1+0xce8] ;  /* 0x000ce80001037983 */ /* 0x001ea80000300800 */
[----:B------:R0:W-:Y:S04]  /*5d50*/  STL [R1+0x10c], R2 ;  /* 0x00010c0201007387 */ /* 0x0001e80000100800 */
[----:B0-----:R-:W3:Y:S04]  /*5d60*/  LDL.LU R2, [R1+0xce4] ;  /* 0x000ce40001027983 */ /* 0x001ee80000300800 */
[----:B------:R0:W-:Y:S04]  /*5d70*/  STL [R1+0x110], R5 ;  /* 0x0001100501007387 */ /* 0x0001e80000100800 */
[----:B0-----:R-:W4:Y:S01]  /*5d80*/  LDL.LU R5, [R1+0xce0] ;  /* 0x000ce00001057983 */ /* 0x001f220000300800 */
[----:B------:R-:W-:-:S05]  /*5d90*/  SHF.R.S32.HI R4, RZ, 0x1f, R4 ;  /* 0x0000001fff047819 */ /* 0x000fca0000011404 */
[----:B------:R4:W-:Y:S02]  /*5da0*/  STL [R1+0x114], R4 ;  /* 0x0001140401007387 */ /* 0x0009e40000100800 */
[----:B----4-:R-:W-:-:S05]  /*5db0*/  IADD3 R4, P4, PT, R26, R5, RZ ;  /* 0x000000051a047210 */ /* 0x010fca0007f9e0ff */
[----:B------:R0:W-:Y:S04]  /*5dc0*/  STL [R1+0x458], R4 ;  /* 0x0004580401007387 */ /* 0x0001e80000100800 */
[----:B0-----:R-:W4:Y:S01]  /*5dd0*/  LDL.LU R4, [R1+0xcdc] ;  /* 0x000cdc0001047983 */ /* 0x001f220000300800 */
[----:B------:R-:W-:Y:S02]  /*5de0*/  IMAD R20, R20, UR10, RZ ;  /* 0x0000000a14147c24 */ /* 0x000fe4000f8e02ff */
[----:B------:R-:W-:Y:S02]  /*5df0*/  IMAD R19, R19, UR10, RZ ;  /* 0x0000000a13137c24 */ /* 0x000fe4000f8e02ff */
[----:B------:R-:W-:Y:S01]  /*5e00*/  IMAD.MOV.U32 R46, RZ, RZ, R16 ;  /* 0x000000ffff2e7224 */ /* 0x000fe200078e0010 */
[----:B------:R-:W-:Y:S01]  /*5e10*/  SHF.R.S32.HI R16, RZ, 0x1f, R20 ;  /* 0x0000001fff107819 */ /* 0x000fe20000011414 */
[----:B------:R-:W-:Y:S01]  /*5e20*/  IMAD.MOV.U32 R45, RZ, RZ, R14 ;  /* 0x000000ffff2d7224 */ /* 0x000fe200078e000e */
[----:B------:R-:W-:Y:S01]  /*5e30*/  SHF.R.S32.HI R14, RZ, 0x1f, R19 ;  /* 0x0000001fff0e7819 */ /* 0x000fe20000011413 */
[----:B------:R-:W-:-:S02]  /*5e40*/  IMAD R17, R17, UR10, RZ ;  /* 0x0000000a11117c24 */ /* 0x000fc4000f8e02ff */
[----:B------:R-:W-:-:S03]  /*5e50*/  IMAD R15, R15, UR10, RZ ;  /* 0x0000000a0f0f7c24 */ /* 0x000fc6000f8e02ff */
[----:B------:R-:W-:Y:S02]  /*5e60*/  SHF.R.S32.HI R12, RZ, 0x1f, R17 ;  /* 0x0000001fff0c7819 */ /* 0x000fe40000011411 */
[----:B------:R-:W-:Y:S01]  /*5e70*/  SHF.R.S32.HI R10, RZ, 0x1f, R15 ;  /* 0x0000001fff0a7819 */ /* 0x000fe2000001140f */
[----:B------:R-:W-:Y:S02]  /*5e80*/  IMAD R13, R13, UR10, RZ ;  /* 0x0000000a0d0d7c24 */ /* 0x000fe4000f8e02ff */
[----:B------:R-:W-:-:S03]  /*5e90*/  IMAD R11, R11, UR10, RZ ;  /* 0x0000000a0b0b7c24 */ /* 0x000fc6000f8e02ff */
[----:B------:R-:W-:Y:S02]  /*5ea0*/  SHF.R.S32.HI R9, RZ, 0x1f, R13 ;  /* 0x0000001fff097819 */ /* 0x000fe4000001140d */
[----:B----4-:R-:W-:-:S05]  /*5eb0*/  IADD3 R26, P6, PT, R26, R4, RZ ;  /* 0x000000041a1a7210 */ /* 0x010fca0007fde0ff */
[----:B------:R0:W-:Y:S02]  /*5ec0*/  STL [R1+0x460], R26 ;  /* 0x0004601a01007387 */ /* 0x0001e40000100800 */
[C---:B0-----:R-:W-:Y:S02]  /*5ed0*/  IADD3 R26, P3, PT, R25.reuse, R5, RZ ;  /* 0x00000005191a7210 */ /* 0x041fe40007f7e0ff */
[----:B------:R-:W-:-:S03]  /*5ee0*/  IADD3 R25, P2, PT, R25, R4, RZ ;  /* 0x0000000419197210 */ /* 0x000fc60007f5e0ff */
[----:B------:R0:W-:Y:S04]  /*5ef0*/  STL [R1+0x468], R26 ;  /* 0x0004681a01007387 */ /* 0x0001e80000100800 */
[----:B------:R1:W-:Y:S01]  /*5f00*/  STL [R1+0x470], R25 ;  /* 0x0004701901007387 */ /* 0x0003e20000100800 */
[CC--:B0-----:R-:W-:Y:S02]  /*5f10*/  IADD3 R26, P1, PT, R24.reuse, R5.reuse, RZ ;  /* 0x00000005181a7210 */ /* 0x0c1fe40007f3e0ff */
[----:B-1----:R-:W-:Y:S01]  /*5f20*/  IADD3 R25, P0, PT, R24, R4, RZ ;  /* 0x0000000418197210 */ /* 0x002fe20007f1e0ff */
[C---:B--2---:R-:W-:Y:S02]  /*5f30*/  IMAD.X R24, R38.reuse, 0x1, R3, P4 ;  /* 0x0000000126187824 */ /* 0x044fe400020e0603 */
[----:B------:R0:W-:Y:S04]  /*5f40*/  STL [R1+0x478], R26 ;  /* 0x0004781a01007387 */ /* 0x0001e80000100800 */
[----:B------:R3:W-:Y:S04]  /*5f50*/  STL [R1+0x480], R25 ;  /* 0x0004801901007387 */ /* 0x0007e80000100800 */
[----:B------:R1:W-:Y:S01]  /*5f60*/  STL [R1+0x454], R24 ;  /* 0x0004541801007387 */ /* 0x0003e20000100800 */
[----:B0-----:R-:W-:Y:S01]  /*5f70*/  IADD3 R26, P5, PT, R23, R5, RZ ;  /* 0x00000005171a7210 */ /* 0x001fe20007fbe0ff */
[----:B---3--:R-:W-:-:S04]  /*5f80*/  IMAD.X R25, R38, 0x1, R2, P6 ;  /* 0x0000000126197824 */ /* 0x008fc800030e0602 */
[----:B------:R-:W-:Y:S01]  /*5f90*/  STL [R1+0x488], R26 ;  /* 0x0004881a01007387 */ /* 0x000fe20000100800 */
[----:B-1----:R-:W-:Y:S01]  /*5fa0*/  IADD3 R24, P4, PT, R23, R4, RZ ;  /* 0x0000000417187210 */ /* 0x002fe20007f9e0ff */
[----:B------:R-:W-:Y:S02]  /*5fb0*/  IMAD.X R23, R36, 0x1, R3, P3 ;  /* 0x0000000124177824 */ /* 0x000fe400018e0603 */
[----:B------:R0:W-:Y:S04]  /*5fc0*/  STL [R1+0x45c], R25 ;  /* 0x00045c1901007387 */ /* 0x0001e80000100800 */
[----:B------:R1:W-:Y:S04]  /*5fd0*/  STL [R1+0x490], R24 ;  /* 0x0004901801007387 */ /* 0x0003e80000100800 */
[----:B------:R2:W-:Y:S01]  /*5fe0*/  STL [R1+0x464], R23 ;  /* 0x0004641701007387 */ /* 0x0005e20000100800 */
[----:B0-----:R-:W-:Y:S01]  /*5ff0*/  IADD3 R25, P3, PT, R22, R5, RZ ;  /* 0x0000000516197210 */ /* 0x001fe20007f7e0ff */
[----:B-1----:R-:W-:-:S04]  /*6000*/  IMAD.X R24, R36, 0x1, R2, P2 ;  /* 0x0000000124187824 */ /* 0x002fc800010e0602 */
[----:B------:R-:W-:Y:S01]  /*6010*/  STL [R1+0x498], R25 ;  /* 0x0004981901007387 */ /* 0x000fe20000100800 */
[----:B--2---:R-:W-:Y:S01]  /*6020*/  IADD3 R23, P2, PT, R22, R4, RZ ;  /* 0x0000000416177210 */ /* 0x004fe20007f5e0ff */
        /* <DEDUP_REMOVED lines=18> */
[----:B------:R1:W-:Y:S01]  /*6150*/  STL [R1+0x4c0], R21 ;  /* 0x0004c01501007387 */ /* 0x0003e20000100800 */
[----:B0-----:R-:W-:-:S03]  /*6160*/  IADD3 R22, P3, PT, R19, R5, RZ ;  /* 0x0000000513167210 */ /* 0x001fc60007f7e0ff */
[----:B------:R0:W-:Y:S01]  /*6170*/  STL [R1+0x494], R20 ;  /* 0x0004941401007387 */ /* 0x0001e20000100800 */
[----:B-1----:R-:W-:-:S03]  /*6180*/  IMAD.X R21, R28, 0x1, R2, P2 ;  /* 0x000000011c157824 */ /* 0x002fc600010e0602 */
[----:B------:R-:W-:Y:S04]  /*6190*/  STL [R1+0x4c8], R22 ;  /* 0x0004c81601007387 */ /* 0x000fe80000100800 */
[----:B------:R-:W-:Y:S01]  /*61a0*/  STL [R1+0x49c], R21 ;  /* 0x00049c1501007387 */ /* 0x000fe20000100800 */
[-C--:B0-----:R-:W-:Y:S01]  /*61b0*/  IADD3 R20, P2, PT, R19, R4.reuse, RZ ;  /* 0x0000000413147210 */ /* 0x081fe20007f5e0ff */
[C---:B------:R-:W-:Y:S02]  /*61c0*/  IMAD.X R19, R18.reuse, 0x1, R3, P1 ;  /* 0x0000000112137824 */ /* 0x040fe400008e0603 */
[----:B------:R-:W2:Y:S04]  /*61d0*/  LDL.LU R38, [R1+0x8] ;  /* 0x0000080001267983 */ /* 0x000ea80000300800 */
[----:B------:R0:W-:Y:S04]  /*61e0*/  STL [R1+0x4d0], R20 ;  /* 0x0004d01401007387 */ /* 0x0001e80000100800 */
[----:B------:R1:W-:Y:S01]  /*61f0*/  STL [R1+0x4a4], R19 ;  /* 0x0004a41301007387 */ /* 0x0003e20000100800 */
[C---:B0-----:R-:W-:Y:S01]  /*6200*/  IADD3 R20, P1, PT, R17.reuse, R5, RZ ;  /* 0x0000000511147210 */ /* 0x041fe20007f3e0ff */
[----:B-1----:R-:W-:Y:S01]  /*6210*/  IMAD.X R19, R18, 0x1, R2, P0 ;  /* 0x0000000112137824 */ /* 0x002fe200000e0602 */
[----:B------:R-:W-:-:S03]  /*6220*/  IADD3 R17, P0, PT, R17, R4, RZ ;  /* 0x0000000411117210 */ /* 0x000fc60007f1e0ff */
[----:B------:R-:W-:Y:S01]  /*6230*/  STL [R1+0x4d8], R20 ;  /* 0x0004d81401007387 */ /* 0x000fe20000100800 */
[----:B------:R-:W-:-:S03]  /*6240*/  IMAD.X R18, R16, 0x1, R3, P5 ;  /* 0x0000000110127824 */ /* 0x000fc600028e0603 */
[----:B------:R-:W-:Y:S04]  /*6250*/  STL [R1+0x4ac], R19 ;  /* 0x0004ac1301007387 */ /* 0x000fe80000100800 */
[----:B------:R-:W3:Y:S01]  /*6260*/  LDL.LU R22, [R1+0x14] ;  /* 0x0000140001167983 */ /* 0x000ee20000300800 */
[----:B------:R-:W-:-:S03]  /*6270*/  IMAD.X R16, R16, 0x1, R2, P4 ;  /* 0x0000000110107824 */ /* 0x000fc600020e0602 */
[----:B------:R0:W-:Y:S04]  /*6280*/  STL [R1+0x4e0], R17 ;  /* 0x0004e01101007387 */ /* 0x0001e80000100800 */
[----:B------:R-:W-:Y:S01]  /*6290*/  STL [R1+0x4b4], R18 ;  /* 0x0004b41201007387 */ /* 0x000fe20000100800 */
[C---:B0-----:R-:W-:Y:S02]  /*62a0*/  IADD3 R17, P5, PT, R15.reuse, R5, RZ ;  /* 0x000000050f117210 */ /* 0x041fe40007fbe0ff */
[----:B------:R-:W-:-:S03]  /*62b0*/  IADD3 R15, P4, PT, R15, R4, RZ ;  /* 0x000000040f0f7210 */ /* 0x000fc60007f9e0ff */
[----:B------:R-:W-:Y:S04]  /*62c0*/  STL [R1+0x4e8], R17 ;  /* 0x0004e81101007387 */ /* 0x000fe80000100800 */
[----:B------:R-:W4:Y:S04]  /*62d0*/  LDL.LU R24, [R1+0x1c] ;  /* 0x00001c0001187983 */ /* 0x000f280000300800 */
[----:B------:R0:W-:Y:S04]  /*62e0*/  STL [R1+0x4bc], R16 ;  /* 0x0004bc1001007387 */ /* 0x0001e80000100800 */
[----:B------:R1:W-:Y:S01]  /*62f0*/  STL [R1+0x4f0], R15 ;  /* 0x0004f00f01007387 */ /* 0x0003e20000100800 */
[----:B0-----:R-:W-:Y:S01]  /*6300*/  IMAD.X R16, R14, 0x1, R3, P3 ;  /* 0x000000010e107824 */ /* 0x001fe200018e0603 */
[----:B-1----:R-:W-:-:S04]  /*6310*/  IADD3 R15, P3, PT, R13, R5, RZ ;  /* 0x000000050d0f7210 */ /* 0x002fc80007f7e0ff */
[----:B------:R-:W-:Y:S01]  /*6320*/  STL [R1+0x4c4], R16 ;  /* 0x0004c41001007387 */ /* 0x000fe20000100800 */
[----:B------:R-:W-:-:S03]  /*6330*/  IMAD.X R14, R14, 0x1, R2, P2 ;  /* 0x000000010e0e7824 */ /* 0x000fc600010e0602 */
[----:B------:R0:W-:Y:S01]  /*6340*/  STL [R1+0x4f8], R15 ;  /* 0x0004f80f01007387 */ /* 0x0001e20000100800 */
[----:B------:R-:W-:-:S03]  /*6350*/  IADD3 R13, P2, PT, R13, R4, RZ ;  /* 0x000000040d0d7210 */ /* 0x000fc60007f5e0ff */
[----:B------:R-:W4:Y:S04]  /*6360*/  LDL.LU R25, [R1+0x18] ;  /* 0x0000180001197983 */ /* 0x000f280000300800 */
[----:B------:R1:W-:Y:S01]  /*6370*/  STL [R1+0x4cc], R14 ;  /* 0x0004cc0e01007387 */ /* 0x0003e20000100800 */
[----:B0-----:R-:W-:-:S03]  /*6380*/  IMAD.X R15, R12, 0x1, R3, P1 ;  /* 0x000000010c0f7824 */ /* 0x001fc600008e0603 */
[----:B------:R0:W-:Y:S01]  /*6390*/  STL [R1+0x500], R13 ;  /* 0x0005000d01007387 */ /* 0x0001e20000100800 */
[----:B-1----:R-:W-:-:S03]  /*63a0*/  IADD3 R14, P1, PT, R11, R5, RZ ;  /* 0x000000050b0e7210 */ /* 0x002fc60007f3e0ff */
[----:B------:R-:W-:Y:S04]  /*63b0*/  STL [R1+0x4d4], R15 ;  /* 0x0004d40f01007387 */ /* 0x000fe80000100800 */
[----:B------:R-:W-:Y:S04]  /*63c0*/  STL [R1+0xc30], R14 ;  /* 0x000c300e01007387 */ /* 0x000fe80000100800 */
[----:B------:R-:W4:Y:S01]  /*63d0*/  LDL.LU R26, [R1+0x10] ;  /* 0x00001000011a7983 */ /* 0x000f220000300800 */
[--C-:B0-----:R-:W-:Y:S01]  /*63e0*/  IMAD.X R13, R12, 0x1, R2.reuse, P0 ;  /* 0x000000010c0d7824 */ /* 0x101fe200000e0602 */
[----:B------:R-:W-:Y:S01]  /*63f0*/  IADD3 R12, P0, PT, R11, R4, RZ ;  /* 0x000000040b0c7210 */ /* 0x000fe20007f1e0ff */
[----:B------:R-:W-:Y:S01]  /*6400*/  IMAD R59, R59, UR10, RZ ;  /* 0x0000000a3b3b7c24 */ /* 0x000fe2000f8e02ff */
[----:B------:R-:W-:Y:S01]  /*6410*/  SHF.R.S32.HI R8, RZ, 0x1f, R11 ;  /* 0x0000001fff087819 */ /* 0x000fe2000001140b */
[C---:B------:R-:W-:Y:S01]  /*6420*/  IMAD.X R11, R10.reuse, 0x1, R3, P5 ;  /* 0x000000010a0b7824 */ /* 0x040fe200028e0603 */
[----:B------:R-:W-:Y:S01]  /*6430*/  STL [R1+0x4dc], R13 ;  /* 0x0004dc0d01007387 */ /* 0x000fe20000100800 */
[----:B------:R-:W-:-:S03]  /*6440*/  IMAD.X R10, R10, 0x1, R2, P4 ;  /* 0x000000010a0a7824 */ /* 0x000fc600020e0602 */
[----:B------:R0:W-:Y:S01]  /*6450*/  STL [R1+0xc3c], R12 ;  /* 0x000c3c0c01007387 */ /* 0x0001e20000100800 */
[----:B------:R-:W-:-:S03]  /*6460*/  IMAD R60, R60, UR10, RZ ;  /* 0x0000000a3c3c7c24 */ /* 0x000fc6000f8e02ff */
[----:B------:R1:W-:Y:S01]  /*6470*/  STL [R1+0x4e4], R11 ;  /* 0x0004e40b01007387 */ /* 0x0003e20000100800 */
[C---:B0-----:R-:W-:Y:S02]  /*6480*/  IADD3 R12, P5, PT, R59.reuse, R5, RZ ;  /* 0x000000053b0c7210 */ /* 0x041fe40007fbe0ff */
[----:B-1----:R-:W-:-:S03]  /*6490*/  IADD3 R11, P4, PT, R59, R4, RZ ;  /* 0x000000043b0b7210 */ /* 0x002fc60007f9e0ff */
[----:B------:R-:W-:Y:S04]  /*64a0*/  STL [R1+0xc40], R12 ;  /* 0x000c400c01007387 */ /* 0x000fe80000100800 */
[----:B------:R-:W4:Y:S04]  /*64b0*/  LDL.LU R36, [R1+0xc] ;  /* 0x00000c0001247983 */ /* 0x000f280000300800 */
[----:B------:R0:W-:Y:S04]  /*64c0*/  STL [R1+0x4ec], R10 ;  /* 0x0004ec0a01007387 */ /* 0x0001e80000100800 */
[----:B------:R1:W-:Y:S01]  /*64d0*/  STL [R1+0xc34], R11 ;  /* 0x000c340b01007387 */ /* 0x0003e20000100800 */
[----:B0-----:R-:W-:-:S02]  /*64e0*/  IMAD.X R10, R9, 0x1, R3, P3 ;  /* 0x00000001090a7824 */ /* 0x001fc400018e0603 */
[----:B------:R-:W-:Y:S01]  /*64f0*/  IMAD.X R9, R9, 0x1, R2, P2 ;  /* 0x0000000109097824 */ /* 0x000fe200010e0602 */
[C---:B-1----:R-:W-:Y:S02]  /*6500*/  IADD3 R11, P3, PT, R60.reuse, R5, RZ ;  /* 0x000000053c0b7210 */ /* 0x042fe40007f7e0ff */
[----:B------:R0:W-:Y:S04]  /*6510*/  STL [R1+0x4f4], R10 ;  /* 0x0004f40a01007387 */ /* 0x0001e80000100800 */
[----:B------:R-:W-:Y:S04]  /*6520*/  STL [R1+0xc38], R11 ;  /* 0x000c380b01007387 */ /* 0x000fe80000100800 */
[----:B------:R-:W4:Y:S01]  /*6530*/  LDL.LU R23, [R1+0x4] ;  /* 0x0000040001177983 */ /* 0x000f220000300800 */
[----:B0-----:R-:W-:-:S03]  /*6540*/  IADD3 R10, P2, PT, R60, R4, RZ ;  /* 0x000000043c0a7210 */ /* 0x001fc60007f5e0ff */
[----:B------:R0:W-:Y:S04]  /*6550*/  STL [R1+0x4fc], R9 ;  /* 0x0004fc0901007387 */ /* 0x0001e80000100800 */
[----:B------:R2:W-:Y:S01]  /*6560*/  STL [R1+0xc28], R10 ;  /* 0x000c280a01007387 */ /* 0x0005e20000100800 */
[----:B------:R-:W-:Y:S01]  /*6570*/  SHF.R.S32.HI R7, RZ, 0x1f, R59 ;  /* 0x0000001fff077819 */ /* 0x000fe2000001143b */
[C---:B0-----:R-:W-:Y:S02]  /*6580*/  IMAD.X R9, R8.reuse, 0x1, R3, P1 ;  /* 0x0000000108097824 */ /* 0x041fe400008e0603 */
[----:B------:R-:W-:-:S03]  /*6590*/  IMAD.X R8, R8, 0x1, R2, P0 ;  /* 0x0000000108087824 */ /* 0x000fc600000e0602 */
[----:B------:R0:W-:Y:S01]  /*65a0*/  STL [R1+0xc24], R9 ;  /* 0x000c240901007387 */ /* 0x0001e20000100800 */
[----:B------:R-:W-:Y:S02]  /*65b0*/  SHF.R.S32.HI R6, RZ, 0x1f, R60 ;  /* 0x0000001fff067819 */ /* 0x000fe4000001143c */
[----:B------:R-:W-:Y:S02]  /*65c0*/  SHF.R.S32.HI R27, RZ, 0x1f, R27 ;  /* 0x0000001fff1b7819 */ /* 0x000fe4000001141b */
[----:B------:R-:W-:Y:S02]  /*65d0*/  SHF.R.S32.HI R29, RZ, 0x1f, R29 ;  /* 0x0000001fff1d7819 */ /* 0x000fe4000001141d */
[C---:B--2---:R-:W-:Y:S02]  /*65e0*/  IADD3 R10, P1, PT, R38.reuse, R5, RZ ;  /* 0x00000005260a7210 */ /* 0x044fe40007f3e0ff */
[----:B0-----:R-:W-:-:S03]  /*65f0*/  IADD3 R9, P0, PT, R38, R4, RZ ;  /* 0x0000000426097210 */ /* 0x001fc60007f1e0ff */
[----:B------:R-:W-:Y:S04]  /*6600*/  STL [R1+0xc2c], R10 ;  /* 0x000c2c0a01007387 */ /* 0x000fe80000100800 */
[----:B------:R-:W2:Y:S04]  /*6610*/  LDL.LU R38, [R1] ;  /* 0x0000000001267983 */ /* 0x000ea80000300800 */
[----:B------:R0:W-:Y:S04]  /*6620*/  STL [R1+0x504], R8 ;  /* 0x0005040801007387 */ /* 0x0001e80000100800 */
[----:B------:R1:W-:Y:S01]  /*6630*/  STL [R1+0xc1c], R9 ;  /* 0x000c1c0901007387 */ /* 0x0003e20000100800 */
[----:B0-----:R-:W-:-:S02]  /*6640*/  IMAD.X R8, R7, 0x1, R3, P5 ;  /* 0x0000000107087824 */ /* 0x001fc400028e0603 */
[----:B-1----:R-:W-:Y:S01]  /*6650*/  IMAD.X R9, R7, 0x1, R2, P4 ;  /* 0x0000000107097824 */ /* 0x002fe200020e0602 */
[----:B---3--:R-:W-:Y:S02]  /*6660*/  IADD3 R10, P5, PT, R22, R5, RZ ;  /* 0x00000005160a7210 */ /* 0x008fe40007fbe0ff */
[----:B------:R0:W-:Y:S01]  /*6670*/  STL [R1+0xc18], R8 ;  /* 0x000c180801007387 */ /* 0x0001e20000100800 */
[----:B------:R-:W-:-:S03]  /*6680*/  IMAD.X R7, R6, 0x1, R3, P3 ;  /* 0x0000000106077824 */ /* 0x000fc600018e0603 */
[----:B------:R-:W-:Y:S01]  /*6690*/  STL [R1+0xc20], R10 ;  /* 0x000c200a01007387 */ /* 0x000fe20000100800 */
[----:B0-----:R-:W-:-:S03]  /*66a0*/  IADD3 R8, P4, PT, R22, R4, RZ ;  /* 0x0000000416087210 */ /* 0x001fc60007f9e0ff */
[----:B------:R4:W-:Y:S04]  /*66b0*/  STL [R1+0x508], R9 ;  /* 0x0005080901007387 */ /* 0x0009e80000100800 */
[----:B------:R0:W-:Y:S04]  /*66c0*/  STL [R1+0xc10], R8 ;  /* 0x000c100801007387 */ /* 0x0001e80000100800 */
[----:B------:R1:W-:Y:S01]  /*66d0*/  STL [R1+0xc0c], R7 ;  /* 0x000c0c0701007387 */ /* 0x0003e20000100800 */
[----:B----4-:R-:W-:Y:S01]  /*66e0*/  IADD3 R9, P3, PT, R24, R5, RZ ;  /* 0x0000000518097210 */ /* 0x010fe20007f7e0ff */
[----:B0-----:R-:W-:-:S04]  /*66f0*/  IMAD.X R8, R6, 0x1, R2, P2 ;  /* 0x0000000106087824 */ /* 0x001fc800010e0602 */
[----:B------:R-:W-:Y:S01]  /*6700*/  STL [R1+0xc14], R9 ;  /* 0x000c140901007387 */ /* 0x000fe20000100800 */
[----:B-1----:R-:W-:-:S03]  /*6710*/  IADD3 R7, P2, PT, R24, R4, RZ ;  /* 0x0000000418077210 */ /* 0x002fc60007f5e0ff */
[----:B------:R0:W-:Y:S01]  /*6720*/  STL [R1+0x50c], R8 ;  /* 0x00050c0801007387 */ /* 0x0001e20000100800 */
[----:B------:R-:W-:-:S03]  /*6730*/  IMAD.X R6, R27, 0x1, R3, P1 ;  /* 0x000000011b067824 */ /* 0x000fc600008e0603 */
[----:B------:R-:W3:Y:S04]  /*6740*/  LDL.LU R24, [R1+0x20] ;  /* 0x0000200001187983 */ /* 0x000ee80000300800 */
[----:B------:R1:W-:Y:S01]  /*6750*/  STL [R1+0x93c], R7 ;  /* 0x00093c0701007387 */ /* 0x0003e20000100800 */
[----:B0-----:R-:W-:-:S03]  /*6760*/  IMAD.X R8, R27, 0x1, R2, P0 ;  /* 0x000000011b087824 */ /* 0x001fc600000e0602 */
[----:B------:R0:W-:Y:S01]  /*6770*/  STL [R1+0x924], R6 ;  /* 0x0009240601007387 */ /* 0x0001e20000100800 */
[C---:B-1----:R-:W-:Y:S02]  /*6780*/  IADD3 R7, P1, PT, R25.reuse, R5, RZ ;  /* 0x0000000519077210 */ /* 0x042fe40007f3e0ff */
[----:B0-----:R-:W-:-:S03]  /*6790*/  IADD3 R6, P0, PT, R25, R4, RZ ;  /* 0x0000000419067210 */ /* 0x001fc60007f1e0ff */
[----:B------:R0:W-:Y:S04]  /*67a0*/  STL [R1+0x944], R7 ;  /* 0x0009440701007387 */ /* 0x0001e80000100800 */
[----:B------:R1:W-:Y:S04]  /*67b0*/  STL [R1+0x928], R8 ;  /* 0x0009280801007387 */ /* 0x0003e80000100800 */
[----:B------:R-:W4:Y:S01]  /*67c0*/  LDL.LU R25, [R1+0x24] ;  /* 0x0000240001197983 */ /* 0x000f220000300800 */
[----:B0-----:R-:W-:-:S03]  /*67d0*/  IMAD.X R7, R29, 0x1, R3, P5 ;  /* 0x000000011d077824 */ /* 0x001fc600028e0603 */
[----:B------:R0:W-:Y:S01]  /*67e0*/  STL [R1+0x94c], R6 ;  /* 0x00094c0601007387 */ /* 0x0001e20000100800 */
[----:B-1----:R-:W-:-:S03]  /*67f0*/  IMAD.X R8, R29, 0x1, R2, P4 ;  /* 0x000000011d087824 */ /* 0x002fc600020e0602 */
[----:B------:R1:W-:Y:S01]  /*6800*/  STL [R1+0x92c], R7 ;  /* 0x00092c0701007387 */ /* 0x0003e20000100800 */
[C---:B0-----:R-:W-:Y:S02]  /*6810*/  IADD3 R6, P5, PT, R26.reuse, R5, RZ ;  /* 0x000000051a067210 */ /* 0x041fe40007fbe0ff */
[----:B-1----:R-:W-:-:S03]  /*6820*/  IADD3 R7, P4, PT, R26, R4, RZ ;  /* 0x000000041a077210 */ /* 0x002fc60007f9e0ff */
[----:B------:R0:W-:Y:S04]  /*6830*/  STL [R1+0x954], R6 ;  /* 0x0009540601007387 */ /* 0x0001e80000100800 */
[----:B------:R1:W-:Y:S04]  /*6840*/  STL [R1+0x930], R8 ;  /* 0x0009300801007387 */ /* 0x0003e80000100800 */
[----:B------:R-:W4:Y:S01]  /*6850*/  LDL.LU R26, [R1+0x28] ;  /* 0x00002800011a7983 */ /* 0x000f220000300800 */
[----:B------:R-:W-:-:S03]  /*6860*/  SHF.R.S32.HI R31, RZ, 0x1f, R31 ;  /* 0x0000001fff1f7819 */ /* 0x000fc6000001141f */
[----:B------:R1:W-:Y:S02]  /*6870*/  STL [R1+0x95c], R7 ;  /* 0x00095c0701007387 */ /* 0x0003e40000100800 */
[C---:B0-----:R-:W-:Y:S01]  /*6880*/  IMAD.X R6, R31.reuse, 0x1, R3, P3 ;  /* 0x000000011f067824 */ /* 0x041fe200018e0603 */
[----:B------:R-:W-:Y:S01]  /*6890*/  SHF.R.S32.HI R32, RZ, 0x1f, R32 ;  /* 0x0000001fff207819 */ /* 0x000fe20000011420 */
[----:B-1----:R-:W-:-:S03]  /*68a0*/  IMAD.X R8, R31, 0x1, R2, P2 ;  /* 0x000000011f087824 */ /* 0x002fc600010e0602 */
[----:B------:R0:W-:Y:S01]  /*68b0*/  STL [R1+0x934], R6 ;  /* 0x0009340601007387 */ /* 0x0001e20000100800 */
[----:B------:R-:W-:-:S05]  /*68c0*/  IADD3 R7, P3, PT, R36, R5, RZ ;  /* 0x0000000524077210 */ /* 0x000fca0007f7e0ff */
[----:B------:R1:W-:Y:S01]  /*68d0*/  STL [R1+0x964], R7 ;  /* 0x0009640701007387 */ /* 0x0003e20000100800 */
[----:B0-----:R-:W-:-:S03]  /*68e0*/  IADD3 R6, P2, PT, R36, R4, RZ ;  /* 0x0000000424067210 */ /* 0x001fc60007f5e0ff */
[----:B------:R0:W-:Y:S04]  /*68f0*/  STL [R1+0x938], R8 ;  /* 0x0009380801007387 */ /* 0x0001e80000100800 */
[----:B------:R-:W4:Y:S01]  /*6900*/  LDL.LU R36, [R1+0x2c] ;  /* 0x00002c0001247983 */ /* 0x000f220000300800 */
[----:B-1----:R-:W-:-:S03]  /*6910*/  IMAD.X R7, R32, 0x1, R3, P1 ;  /* 0x0000000120077824 */ /* 0x002fc600008e0603 */
[----:B------:R1:W-:Y:S01]  /*6920*/  STL [R1+0x96c], R6 ;  /* 0x00096c0601007387 */ /* 0x0003e20000100800 */
[----:B------:R-:W-:Y:S01]  /*6930*/  SHF.R.S32.HI R34, RZ, 0x1f, R34 ;  /* 0x0000001fff227819 */ /* 0x000fe20000011422 */
[----:B0-----:R-:W-:Y:S02]  /*6940*/  IMAD.X R8, R32, 0x1, R2, P0 ;  /* 0x0000000120087824 */ /* 0x001fe400000e0602 */
        /* <DEDUP_REMOVED lines=8> */
[----:B------:R-:W-:Y:S01]  /*69d0*/  SHF.R.S32.HI R35, RZ, 0x1f, R35 ;  /* 0x0000001fff237819 */ /* 0x000fe20000011423 */
[----:B-1----:R-:W-:Y:S02]  /*69e0*/  IMAD.X R8, R34, 0x1, R2, P4 ;  /* 0x0000000122087824 */ /* 0x002fe400020e0602 */
[----:B------:R0:W-:Y:S01]  /*69f0*/  STL [R1+0x950], R6 ;  /* 0x0009500601007387 */ /* 0x0001e20000100800 */
[----:B------:R-:W-:Y:S01]  /*6a00*/  IMAD R61, R61, UR10, RZ ;  /* 0x0000000a3d3d7c24 */ /* 0x000fe2000f8e02ff */
[----:B------:R-:W-:Y:S02]  /*6a10*/  SHF.R.S32.HI R37, RZ, 0x1f, R37 ;  /* 0x0000001fff257819 */ /* 0x000fe40000011425 */
[----:B------:R-:W-:Y:S01]  /*6a20*/  SHF.R.S32.HI R39, RZ, 0x1f, R39 ;  /* 0x0000001fff277819 */ /* 0x000fe20000011427 */
[----:B------:R-:W-:Y:S01]  /*6a30*/  IMAD.MOV.U32 R57, RZ, RZ, R40 ;  /* 0x000000ffff397224 */ /* 0x000fe200078e0028 */
[----:B------:R-:W-:-:S02]  /*6a40*/  SHF.R.S32.HI R40, RZ, 0x1f, R61 ;  /* 0x0000001fff287819 */ /* 0x000fc4000001143d */
[C---:B--2---:R-:W-:Y:S02]  /*6a50*/  IADD3 R7, P5, PT, R38.reuse, R5, RZ ;  /* 0x0000000526077210 */ /* 0x044fe40007fbe0ff */
[----:B0-----:R-:W-:-:S03]  /*6a60*/  IADD3 R6, P4, PT, R38, R4, RZ ;  /* 0x0000000426067210 */ /* 0x001fc60007f9e0ff */
[----:B------:R0:W-:Y:S04]  /*6a70*/  STL [R1+0x984], R7 ;  /* 0x0009840701007387 */ /* 0x0001e80000100800 */
[----:B------:R1:W-:Y:S04]  /*6a80*/  STL [R1+0x958], R8 ;  /* 0x0009580801007387 */ /* 0x0003e80000100800 */
[----:B------:R-:W2:Y:S01]  /*6a90*/  LDL.LU R22, [R1+0x34] ;  /* 0x0000340001167983 */ /* 0x000ea20000300800 */
        /* <DEDUP_REMOVED lines=8> */
[----:B------:R-:W2:Y:S01]  /*6b20*/  LDL.LU R38, [R1+0x38] ;  /* 0x0000380001267983 */ /* 0x000ea20000300800 */
[----:B0-----:R-:W-:-:S03]  /*6b30*/  IMAD.X R6, R37, 0x1, R3, P1 ;  /* 0x0000000125067824 */ /* 0x001fc600008e0603 */
[----:B------:R3:W-:Y:S01]  /*6b40*/  STL [R1+0x99c], R7 ;  /* 0x00099c0701007387 */ /* 0x0007e20000100800 */
[----:B-1----:R-:W-:-:S03]  /*6b50*/  IMAD.X R8, R37, 0x1, R2, P0 ;  /* 0x0000000125087824 */ /* 0x002fc600000e0602 */
[----:B------:R0:W-:Y:S01]  /*6b60*/  STL [R1+0x970], R6 ;  /* 0x0009700601007387 */ /* 0x0001e20000100800 */
[C---:B---3--:R-:W-:Y:S02]  /*6b70*/  IADD3 R7, P1, PT, R24.reuse, R5, RZ ;  /* 0x0000000518077210 */ /* 0x048fe40007f3e0ff */
[----:B0-----:R-:W-:-:S03]  /*6b80*/  IADD3 R6, P0, PT, R24, R4, RZ ;  /* 0x0000000418067210 */ /* 0x001fc60007f1e0ff */
[----:B------:R0:W-:Y:S04]  /*6b90*/  STL [R1+0x9a4], R7 ;  /* 0x0009a40701007387 */ /* 0x0001e80000100800 */
[----:B------:R1:W-:Y:S04]  /*6ba0*/  STL [R1+0x978], R8 ;  /* 0x0009780801007387 */ /* 0x0003e80000100800 */
[----:B------:R-:W3:Y:S01]  /*6bb0*/  LDL.LU R24, [R1+0x3c] ;  /* 0x00003c0001187983 */ /* 0x000ee20000300800 */
[----:B0-----:R-:W-:-:S03]  /*6bc0*/  IMAD.X R7, R39, 0x1, R3, P5 ;  /* 0x0000000127077824 */ /* 0x001fc600028e0603 */
[----:B------:R4:W-:Y:S01]  /*6bd0*/  STL [R1+0x9ac], R6 ;  /* 0x0009ac0601007387 */ /* 0x0009e20000100800 */
[----:B-1----:R-:W-:-:S03]  /*6be0*/  IMAD.X R8, R39, 0x1, R2, P4 ;  /* 0x0000000127087824 */ /* 0x002fc600020e0602 */
[----:B------:R0:W-:Y:S01]  /*6bf0*/  STL [R1+0x980], R7 ;  /* 0x0009800701007387 */ /* 0x0001e20000100800 */
[C---:B----4-:R-:W-:Y:S02]  /*6c00*/  IADD3 R6, P5, PT, R25.reuse, R5, RZ ;  /* 0x0000000519067210 */ /* 0x050fe40007fbe0ff */
        /* <DEDUP_REMOVED lines=17> */
[----:B-1----:R-:W-:Y:S01]  /*6d20*/  IMAD.X R8, R41, 0x1, R2, P0 ;  /* 0x0000000129087824 */ /* 0x002fe200000e0602 */
[C---:B------:R-:W-:Y:S02]  /*6d30*/  IADD3 R6, P1, PT, R36.reuse, R5, RZ ;  /* 0x0000000524067210 */ /* 0x040fe40007f3e0ff */
[----:B------:R0:W-:Y:S04]  /*6d40*/  STL [R1+0x9a0], R7 ;  /* 0x0009a00701007387 */ /* 0x0001e80000100800 */
[----:B------:R1:W-:Y:S04]  /*6d50*/  STL [R1+0x9d4], R6 ;  /* 0x0009d40601007387 */ /* 0x0003e80000100800 */
[----:B------:R1:W-:Y:S01]  /*6d60*/  STL [R1+0x9a8], R8 ;  /* 0x0009a80801007387 */ /* 0x0003e20000100800 */
[----:B0-----:R-:W-:-:S03]  /*6d70*/  IADD3 R7, P0, PT, R36, R4, RZ ;  /* 0x0000000424077210 */ /* 0x001fc60007f1e0ff */
[----:B------:R-:W4:Y:S01]  /*6d80*/  LDL.LU R36, [R1+0x48] ;  /* 0x0000480001247983 */ /* 0x000f220000300800 */
[----:B-1----:R-:W-:-:S03]  /*6d90*/  IMAD.X R6, R42, 0x1, R3, P5 ;  /* 0x000000012a067824 */ /* 0x002fc600028e0603 */
[----:B------:R-:W-:Y:S01]  /*6da0*/  STL [R1+0x9dc], R7 ;  /* 0x0009dc0701007387 */ /* 0x000fe20000100800 */
[----:B------:R-:W-:-:S03]  /*6db0*/  SHF.R.S32.HI R43, RZ, 0x1f, R43 ;  /* 0x0000001fff2b7819 */ /* 0x000fc6000001142b */
[----:B------:R0:W-:Y:S01]  /*6dc0*/  STL [R1+0x9b0], R6 ;  /* 0x0009b00601007387 */ /* 0x0001e20000100800 */
[C---:B------:R-:W-:Y:S01]  /*6dd0*/  IADD3 R8, P5, PT, R23.reuse, R5, RZ ;  /* 0x0000000517087210 */ /* 0x040fe20007fbe0ff */
[----:B0-----:R-:W-:Y:S01]  /*6de0*/  IMAD.X R6, R42, 0x1, R2, P4 ;  /* 0x000000012a067824 */ /* 0x001fe200020e0602 */
[----:B------:R-:W-:-:S03]  /*6df0*/  IADD3 R7, P4, PT, R23, R4, RZ ;  /* 0x0000000417077210 */ /* 0x000fc60007f9e0ff */
[----:B------:R-:W-:Y:S04]  /*6e00*/  STL [R1+0x9e4], R8 ;  /* 0x0009e40801007387 */ /* 0x000fe80000100800 */
[----:B------:R-:W4:Y:S04]  /*6e10*/  LDL.LU R23, [R1+0x4c] ;  /* 0x00004c0001177983 */ /* 0x000f280000300800 */
[----:B------:R0:W-:Y:S01]  /*6e20*/  STL [R1+0x9b8], R6 ;  /* 0x0009b80601007387 */ /* 0x0001e20000100800 */
[----:B------:R-:W-:-:S03]  /*6e30*/  SHF.R.S32.HI R44, RZ, 0x1f, R44 ;  /* 0x0000001fff2c7819 */ /* 0x000fc6000001142c */
[----:B------:R1:W-:Y:S01]  /*6e40*/  STL [R1+0x9ec], R7 ;  /* 0x0009ec0701007387 */ /* 0x0003e20000100800 */
[C---:B0-----:R-:W-:Y:S02]  /*6e50*/  IMAD.X R6, R43.reuse, 0x1, R3, P3 ;  /* 0x000000012b067824 */ /* 0x041fe400018e0603 */
[----:B-1----:R-:W-:-:S03]  /*6e60*/  IMAD.X R7, R43, 0x1, R2, P2 ;  /* 0x000000012b077824 */ /* 0x002fc600010e0602 */
[----:B------:R0:W-:Y:S01]  /*6e70*/  STL [R1+0x9c0], R6 ;  /* 0x0009c00601007387 */ /* 0x0001e20000100800 */
[----:B------:R-:W-:Y:S02]  /*6e80*/  SHF.R.S32.HI R45, RZ, 0x1f, R45 ;  /* 0x0000001fff2d7819 */ /* 0x000fe4000001142d */
[----:B------:R-:W-:Y:S02]  /*6e90*/  SHF.R.S32.HI R46, RZ, 0x1f, R46 ;  /* 0x0000001fff2e7819 */ /* 0x000fe4000001142e */
[----:B------:R-:W-:Y:S02]  /*6ea0*/  SHF.R.S32.HI R47, RZ, 0x1f, R47 ;  /* 0x0000001fff2f7819 */ /* 0x000fe4000001142f */
[C---:B--2---:R-:W-:Y:S02]  /*6eb0*/  IADD3 R8, P3, PT, R22.reuse, R5, RZ ;  /* 0x0000000516087210 */ /* 0x044fe40007f7e0ff */
[----:B0-----:R-:W-:-:S03]  /*6ec0*/  IADD3 R6, P2, PT, R22, R4, RZ ;  /* 0x0000000416067210 */ /* 0x001fc60007f5e0ff */
[----:B------:R-:W-:Y:S04]  /*6ed0*/  STL [R1+0x9f4], R8 ;  /* 0x0009f40801007387 */ /* 0x000fe80000100800 */
[----:B------:R-:W2:Y:S04]  /*6ee0*/  LDL.LU R22, [R1+0x50] ;  /* 0x0000500001167983 */ /* 0x000ea80000300800 */
[----:B------:R0:W-:Y:S04]  /*6ef0*/  STL [R1+0x9c8], R7 ;  /* 0x0009c80701007387 */ /* 0x0001e80000100800 */
[----:B------:R1:W-:Y:S01]  /*6f00*/  STL [R1+0x9fc], R6 ;  /* 0x0009fc0601007387 */ /* 0x0003e20000100800 */
[----:B0-----:R-:W-:Y:S01]  /*6f10*/  IMAD.X R7, R44, 0x1, R3, P1 ;  /* 0x000000012c077824 */ /* 0x001fe200008e0603 */
[----:B------:R-:W-:Y:S01]  /*6f20*/  IADD3 R8, P1, PT, R38, R5, RZ ;  /* 0x0000000526087210 */ /* 0x000fe20007f3e0ff */
[----:B-1----:R-:W-:-:S03]  /*6f30*/  IMAD.X R6, R44, 0x1, R2, P0 ;  /* 0x000000012c067824 */ /* 0x002fc600000e0602 */
[----:B------:R0:W-:Y:S04]  /*6f40*/  STL [R1+0x9d0], R7 ;  /* 0x0009d00701007387 */ /* 0x0001e80000100800 */
[----:B------:R-:W-:Y:S01]  /*6f50*/  STL [R1+0xa04], R8 ;  /* 0x000a040801007387 */ /* 0x000fe20000100800 */
[----:B0-----:R-:W-:-:S03]  /*6f60*/  IADD3 R7, P0, PT, R38, R4, RZ ;  /* 0x0000000426077210 */ /* 0x001fc60007f1e0ff */
[----:B------:R-:W2:Y:S04]  /*6f70*/  LDL.LU R38, [R1+0x54] ;  /* 0x0000540001267983 */ /* 0x000ea80000300800 */
[----:B------:R0:W-:Y:S04]  /*6f80*/  STL [R1+0x9d8], R6 ;  /* 0x0009d80601007387 */ /* 0x0001e80000100800 */
[----:B------:R1:W-:Y:S01]  /*6f90*/  STL [R1+0xa0c], R7 ;  /* 0x000a0c0701007387 */ /* 0x0003e20000100800 */
[C---:B0-----:R-:W-:Y:S01]  /*6fa0*/  IMAD.X R6, R45.reuse, 0x1, R3, P5 ;  /* 0x000000012d067824 */ /* 0x041fe200028e0603 */
[----:B---3--:R-:W-:Y:S01]  /*6fb0*/  IADD3 R8, P5, PT, R24, R5, RZ ;  /* 0x0000000518087210 */ /* 0x008fe20007fbe0ff */
[----:B-1----:R-:W-:-:S03]  /*6fc0*/  IMAD.X R7, R45, 0x1, R2, P4 ;  /* 0x000000012d077824 */ /* 0x002fc600020e0602 */
[----:B------:R0:W-:Y:S04]  /*6fd0*/  STL [R1+0x9e0], R6 ;  /* 0x0009e00601007387 */ /* 0x0001e80000100800 */
[----:B------:R-:W-:Y:S01]  /*6fe0*/  STL [R1+0xa14], R8 ;  /* 0x000a140801007387 */ /* 0x000fe20000100800 */
[----:B0-----:R-:W-:-:S03]  /*6ff0*/  IADD3 R6, P4, PT, R24, R4, RZ ;  /* 0x0000000418067210 */ /* 0x001fc60007f9e0ff */
[----:B------:R-:W3:Y:S04]  /*7000*/  LDL.LU R24, [R1+0x58] ;  /* 0x0000580001187983 */ /* 0x000ee80000300800 */
[----:B------:R0:W-:Y:S04]  /*7010*/  STL [R1+0x9e8], R7 ;  /* 0x0009e80701007387 */ /* 0x0001e80000100800 */
[----:B------:R1:W-:Y:S01]  /*7020*/  STL [R1+0xa1c], R6 ;  /* 0x000a1c0601007387 */ /* 0x0003e20000100800 */
[C---:B0-----:R-:W-:Y:S01]  /*7030*/  IMAD.X R7, R46.reuse, 0x1, R3, P3 ;  /* 0x000000012e077824 */ /* 0x041fe200018e0603 */
[----:B----4-:R-:W-:Y:S01]  /*7040*/  IADD3 R8, P3, PT, R25, R5, RZ ;  /* 0x0000000519087210 */ /* 0x010fe20007f7e0ff */
[----:B-1----:R-:W-:-:S03]  /*7050*/  IMAD.X R6, R46, 0x1, R2, P2 ;  /* 0x000000012e067824 */ /* 0x002fc600010e0602 */
[----:B------:R0:W-:Y:S04]  /*7060*/  STL [R1+0x9f0], R7 ;  /* 0x0009f00701007387 */ /* 0x0001e80000100800 */
[----:B------:R1:W-:Y:S01]  /*7070*/  STL [R1+0xa24], R8 ;  /* 0x000a240801007387 */ /* 0x0003e20000100800 */
[----:B0-----:R-:W-:-:S03]  /*7080*/  IADD3 R7, P2, PT, R25, R4, RZ ;  /* 0x0000000419077210 */ /* 0x001fc60007f5e0ff */
[----:B------:R-:W4:Y:S04]  /*7090*/  LDL.LU R25, [R1+0x5c] ;  /* 0x00005c0001197983 */ /* 0x000f280000300800 */
[----:B------:R0:W-:Y:S01]  /*70a0*/  STL [R1+0x9f8], R6 ;  /* 0x0009f80601007387 */ /* 0x0001e20000100800 */
[----:B-1----:R-:W-:-:S03]  /*70b0*/  IMAD.X R8, R47, 0x1, R2, P0 ;  /* 0x000000012f087824 */ /* 0x002fc600000e0602 */
[----:B------:R1:W-:Y:S01]  /*70c0*/  STL [R1+0xa2c], R7 ;  /* 0x000a2c0701007387 */ /* 0x0003e20000100800 */
[----:B0-----:R-:W-:Y:S01]  /*70d0*/  IMAD.X R6, R47, 0x1, R3, P1 ;  /* 0x000000012f067824 */ /* 0x001fe200008e0603 */
[----:B-1----:R-:W-:-:S04]  /*70e0*/  IADD3 R7, P1, PT, R26, R5, RZ ;  /* 0x000000051a077210 */ /* 0x002fc80007f3e0ff */
[----:B------:R0:W-:Y:S04]  /*70f0*/  STL [R1+0xa00], R6 ;  /* 0x000a000601007387 */ /* 0x0001e80000100800 */
[----:B------:R1:W-:Y:S04]  /*7100*/  STL [R1+0xa34], R7 ;  /* 0x000a340701007387 */ /* 0x0003e80000100800 */
[----:B------:R-:W-:Y:S01]  /*7110*/  STL [R1+0xa08], R8 ;  /* 0x000a080801007387 */ /* 0x000fe20000100800 */
[----:B0-----:R-:W-:-:S03]  /*7120*/  IADD3 R6, P0, PT, R26, R4, RZ ;  /* 0x000000041a067210 */ /* 0x001fc60007f1e0ff */
[----:B------:R-:W4:Y:S01]  /*7130*/  LDL.LU R26, [R1+0x60] ;  /* 0x00006000011a7983 */ /* 0x000f220000300800 */
[----:B------:R-:W-:-:S05]  /*7140*/  SHF.R.S32.HI R48, RZ, 0x1f, R48 ;  /* 0x0000001fff307819 */ /* 0x000fca0000011430 */
[----:B-1----:R-:W-:Y:S01]  /*7150*/  IMAD.X R7, R48, 0x1, R3, P5 ;  /* 0x0000000130077824 */ /* 0x002fe200028e0603 */
[----:B------:R0:W-:Y:S01]  /*7160*/  STL [R1+0xa3c], R6 ;  /* 0x000a3c0601007387 */ /* 0x0001e20000100800 */
[----:B------:R-:W-:-:S03]  /*7170*/  SHF.R.S32.HI R49, RZ, 0x1f, R49 ;  /* 0x0000001fff317819 */ /* 0x000fc60000011431 */
[----:B------:R1:W-:Y:S01]  /*7180*/  STL [R1+0xa10], R7 ;  /* 0x000a100701007387 */ /* 0x0003e20000100800 */
[----:B0-----:R-:W-:Y:S01]  /*7190*/  IADD3 R6, P5, PT, R36, R5, RZ ;  /* 0x0000000524067210 */ /* 0x001fe20007fbe0ff */
[----:B-1----:R-:W-:Y:S01]  /*71a0*/  IMAD.X R7, R48, 0x1, R2, P4 ;  /* 0x0000000130077824 */ /* 0x002fe200020e0602 */
[----:B------:R-:W-:-:S03]  /*71b0*/  IADD3 R8, P4, PT, R36, R4, RZ ;  /* 0x0000000424087210 */ /* 0x000fc60007f9e0ff */
[----:B------:R0:W-:Y:S04]  /*71c0*/  STL [R1+0xa44], R6 ;  /* 0x000a440601007387 */ /* 0x0001e80000100800 */
[----:B------:R1:W-:Y:S04]  /*71d0*/  STL [R1+0xa18], R7 ;  /* 0x000a180701007387 */ /* 0x0003e80000100800 */
[----:B------:R-:W-:Y:S01]  /*71e0*/  STL [R1+0xa4c], R8 ;  /* 0x000a4c0801007387 */ /* 0x000fe20000100800 */
[----:B0-----:R-:W-:-:S03]  /*71f0*/  IMAD.X R6, R49, 0x1, R3, P3 ;  /* 0x0000000131067824 */ /* 0x001fc600018e0603 */
[----:B------:R-:W4:Y:S01]  /*7200*/  LDL.LU R36, [R1+0x64] ;  /* 0x0000640001247983 */ /* 0x000f220000300800 */
[----:B------:R-:W-:Y:S02]  /*7210*/  SHF.R.S32.HI R50, RZ, 0x1f, R50 ;  /* 0x0000001fff327819 */ /* 0x000fe40000011432 */
[----:B-1----:R-:W-:Y:S01]  /*7220*/  IADD3 R7, P3, PT, R23, R5, RZ ;  /* 0x0000000517077210 */ /* 0x002fe20007f7e0ff */
[----:B------:R0:W-:Y:S01]  /*7230*/  STL [R1+0xa20], R6 ;  /* 0x000a200601007387 */ /* 0x0001e20000100800 */
[----:B------:R-:W-:-:S03]  /*7240*/  SHF.R.S32.HI R51, RZ, 0x1f, R51 ;  /* 0x0000001fff337819 */ /* 0x000fc60000011433 */
[----:B------:R1:W-:Y:S01]  /*7250*/  STL [R1+0xa54], R7 ;  /* 0x000a540701007387 */ /* 0x0003e20000100800 */
[----:B0-----:R-:W-:Y:S01]  /*7260*/  IMAD.X R6, R49, 0x1, R2, P2 ;  /* 0x0000000131067824 */ /* 0x001fe200010e0602 */
[----:B------:R-:W-:Y:S01]  /*7270*/  IADD3 R8, P2, PT, R23, R4, RZ ;  /* 0x0000000417087210 */ /* 0x000fe20007f5e0ff */
[----:B-1----:R-:W-:-:S03]  /*7280*/  IMAD.X R7, R50, 0x1, R3, P1 ;  /* 0x0000000132077824 */ /* 0x002fc600008e0603 */
[----:B------:R-:W-:Y:S04]  /*7290*/  STL [R1+0xa28], R6 ;  /* 0x000a280601007387 */ /* 0x000fe80000100800 */
[----:B------:R0:W-:Y:S04]  /*72a0*/  STL [R1+0xa5c], R8 ;  /* 0x000a5c0801007387 */ /* 0x0001e80000100800 */
[----:B------:R-:W4:Y:S04]  /*72b0*/  LDL.LU R23, [R1+0x68] ;  /* 0x0000680001177983 */ /* 0x000f280000300800 */
[----:B------:R1:W-:Y:S01]  /*72c0*/  STL [R1+0xa30], R7 ;  /* 0x000a300701007387 */ /* 0x0003e20000100800 */
[----:B0-----:R-:W-:Y:S01]  /*72d0*/  IMAD.X R8, R50, 0x1, R2, P0 ;  /* 0x0000000132087824 */ /* 0x001fe200000e0602 */
[----:B------:R-:W-:-:S02]  /*72e0*/  SHF.R.S32.HI R52, RZ, 0x1f, R52 ;  /* 0x0000001fff347819 */ /* 0x000fc40000011434 */
[----:B------:R-:W-:Y:S02]  /*72f0*/  SHF.R.S32.HI R53, RZ, 0x1f, R53 ;  /* 0x0000001fff357819 */ /* 0x000fe40000011435 */
[----:B------:R-:W-:Y:S02]  /*7300*/  SHF.R.S32.HI R54, RZ, 0x1f, R54 ;  /* 0x0000001fff367819 */ /* 0x000fe40000011436 */
[C---:B--2---:R-:W-:Y:S02]  /*7310*/  IADD3 R6, P1, PT, R22.reuse, R5, RZ ;  /* 0x0000000516067210 */ /* 0x044fe40007f3e0ff */
[----:B-1----:R-:W-:-:S03]  /*7320*/  IADD3 R7, P0, PT, R22, R4, RZ ;  /* 0x0000000416077210 */ /* 0x002fc60007f1e0ff */
[----:B------:R0:W-:Y:S04]  /*7330*/  STL [R1+0xa64], R6 ;  /* 0x000a640601007387 */ /* 0x0001e80000100800 */
[----:B------:R-:W-:Y:S01]  /*7340*/  STL [R1+0xa38], R8 ;  /* 0x000a380801007387 */ /* 0x000fe20000100800 */
[----:B0-----:R-:W-:-:S03]  /*7350*/  IMAD.X R6, R51, 0x1, R3, P5 ;  /* 0x0000000133067824 */ /* 0x001fc600028e0603 */
[----:B------:R0:W-:Y:S04]  /*7360*/  STL [R1+0xa6c], R7 ;  /* 0x000a6c0701007387 */ /* 0x0001e80000100800 */
[----:B------:R1:W-:Y:S01]  /*7370*/  STL [R1+0xa40], R6 ;  /* 0x000a400601007387 */ /* 0x0003e20000100800 */
[----:B0-----:R-:W-:Y:S01]  /*7380*/  IMAD.X R7, R51, 0x1, R2, P4 ;  /* 0x0000000133077824 */ /* 0x001fe200020e0602 */
[C---:B------:R-:W-:Y:S02]  /*7390*/  IADD3 R8, P5, PT, R38.reuse, R5, RZ ;  /* 0x0000000526087210 */ /* 0x040fe40007fbe0ff */
[----:B-1----:R-:W-:-:S03]  /*73a0*/  IADD3 R6, P4, PT, R38, R4, RZ ;  /* 0x0000000426067210 */ /* 0x002fc60007f9e0ff */
[----:B------:R0:W-:Y:S04]  /*73b0*/  STL [R1+0xa74], R8 ;  /* 0x000a740801007387 */ /* 0x0001e80000100800 */
[----:B------:R-:W2:Y:S04]  /*73c0*/  LDL.LU R38, [R1+0x6c] ;  /* 0x00006c0001267983 */ /* 0x000ea80000300800 */
[----:B------:R1:W-:Y:S01]  /*73d0*/  STL [R1+0xa48], R7 ;  /* 0x000a480701007387 */ /* 0x0003e20000100800 */
[----:B0-----:R-:W-:-:S03]  /*73e0*/  IMAD.X R8, R52, 0x1, R2, P2 ;  /* 0x0000000134087824 */ /* 0x001fc600010e0602 */
[----:B------:R3:W-:Y:S01]  /*73f0*/  STL [R1+0xa7c], R6 ;  /* 0x000a7c0601007387 */ /* 0x0007e20000100800 */
[----:B-1----:R-:W-:Y:S01]  /*7400*/  IMAD.X R7, R52, 0x1, R3, P3 ;  /* 0x0000000134077824 */ /* 0x002fe200018e0603 */
[----:B---3--:R-:W-:-:S04]  /*7410*/  IADD3 R6, P3, PT, R24, R5, RZ ;  /* 0x0000000518067210 */ /* 0x008fc80007f7e0ff */
[----:B------:R0:W-:Y:S04]  /*7420*/  STL [R1+0xa50], R7 ;  /* 0x000a500701007387 */ /* 0x0001e80000100800 */
[----:B------:R1:W-:Y:S04]  /*7430*/  STL [R1+0xa84], R6 ;  /* 0x000a840601007387 */ /* 0x0003e80000100800 */
[----:B------:R-:W-:Y:S01]  /*7440*/  STL [R1+0xa58], R8 ;  /* 0x000a580801007387 */ /* 0x000fe20000100800 */
[----:B0-----:R-:W-:-:S03]  /*7450*/  IADD3 R7, P2, PT, R24, R4, RZ ;  /* 0x0000000418077210 */ /* 0x001fc60007f5e0ff */
[----:B------:R-:W3:Y:S01]  /*7460*/  LDL.LU R24, [R1+0x70] ;  /* 0x0000700001187983 */ /* 0x000ee20000300800 */
[----:B-1----:R-:W-:-:S03]  /*7470*/  IMAD.X R6, R53, 0x1, R3, P1 ;  /* 0x0000000135067824 */ /* 0x002fc600008e0603 */
[----:B------:R0:W-:Y:S04]  /*7480*/  STL [R1+0xa8c], R7 ;  /* 0x000a8c0701007387 */ /* 0x0001e80000100800 */
[----:B------:R1:W-:Y:S01]  /*7490*/  STL [R1+0xa60], R6 ;  /* 0x000a600601007387 */ /* 0x0003e20000100800 */
[----:B0-----:R-:W-:Y:S01]  /*74a0*/  IMAD.X R7, R53, 0x1, R2, P0 ;  /* 0x0000000135077824 */ /* 0x001fe200000e0602 */
[C---:B----4-:R-:W-:Y:S02]  /*74b0*/  IADD3 R8, P1, PT, R25.reuse, R5, RZ ;  /* 0x0000000519087210 */ /* 0x050fe40007f3e0ff */
[----:B-1----:R-:W-:-:S03]  /*74c0*/  IADD3 R6, P0, PT, R25, R4, RZ ;  /* 0x0000000419067210 */ /* 0x002fc60007f1e0ff */
[----:B------:R0:W-:Y:S04]  /*74d0*/  STL [R1+0xa94], R8 ;  /* 0x000a940801007387 */ /* 0x0001e80000100800 */
[----:B------:R-:W4:Y:S04]  /*74e0*/  LDL.LU R25, [R1+0x98] ;  /* 0x0000980001197983 */ /* 0x000f280000300800 */
[----:B------:R1:W-:Y:S04]  /*74f0*/  STL [R1+0xa68], R7 ;  /* 0x000a680701007387 */ /* 0x0003e80000100800 */
[----:B------:R1:W-:Y:S01]  /*7500*/  STL [R1+0xa9c], R6 ;  /* 0x000a9c0601007387 */ /* 0x0003e20000100800 */
[----:B0-----:R-:W-:-:S03]  /*7510*/  IMAD.X R8, R54, 0x1, R2, P4 ;  /* 0x0000000136087824 */ /* 0x001fc600020e0602 */
[----:B------:R-:W4:Y:S01]  /*7520*/  LDL.LU R30, [R1+0x74] ;  /* 0x00007400011e7983 */ /* 0x000f220000300800 */
[----:B-1----:R-:W-:-:S05]  /*7530*/  IMAD.X R7, R54, 0x1, R3, P5 ;  /* 0x0000000136077824 */ /* 0x002fca00028e0603 */
[----:B------:R0:W-:Y:S01]  /*7540*/  STL [R1+0xa70], R7 ;  /* 0x000a700701007387 */ /* 0x0001e20000100800 */
[----:B------:R-:W-:-:S05]  /*7550*/  IADD3 R6, P5, PT, R26, R5, RZ ;  /* 0x000000051a067210 */ /* 0x000fca0007fbe0ff */
[----:B------:R1:W-:Y:S01]  /*7560*/  STL [R1+0xaa4], R6 ;  /* 0x000aa40601007387 */ /* 0x0003e20000100800 */
[----:B0-----:R-:W-:-:S03]  /*7570*/  IADD3 R7, P4, PT, R26, R4, RZ ;  /* 0x000000041a077210 */ /* 0x001fc60007f9e0ff */
[----:B------:R0:W-:Y:S04]  /*7580*/  STL [R1+0xa78], R8 ;  /* 0x000a780801007387 */ /* 0x0001e80000100800 */
[----:B------:R-:W4:Y:S04]  /*7590*/  LDL.LU R26, [R1+0xa4] ;  /* 0x0000a400011a7983 */ /* 0x000f280000300800 */
[----:B------:R0:W-:Y:S04]  /*75a0*/  STL [R1+0xaac], R7 ;  /* 0x000aac0701007387 */ /* 0x0001e80000100800 */
[----:B------:R-:W4:Y:S01]  /*75b0*/  LDL.LU R21, [R1+0x78] ;  /* 0x0000780001157983 */ /* 0x000f220000300800 */
[----:B------:R-:W-:-:S02]  /*75c0*/  SHF.R.S32.HI R55, RZ, 0x1f, R55 ;  /* 0x0000001fff377819 */ /* 0x000fc40000011437 */
[----:B------:R-:W-:-:S03]  /*75d0*/  SHF.R.S32.HI R56, RZ, 0x1f, R56 ;  /* 0x0000001fff387819 */ /* 0x000fc60000011438 */
[C---:B-1----:R-:W-:Y:S02]  /*75e0*/  IMAD.X R6, R55.reuse, 0x1, R3, P3 ;  /* 0x0000000137067824 */ /* 0x042fe400018e0603 */
[----:B0-----:R-:W-:Y:S01]  /*75f0*/  IMAD.X R8, R55, 0x1, R2, P2 ;  /* 0x0000000137087824 */ /* 0x001fe200010e0602 */
[C---:B------:R-:W-:Y:S02]  /*7600*/  IADD3 R7, P3, PT, R36.reuse, R5, RZ ;  /* 0x0000000524077210 */ /* 0x040fe40007f7e0ff */
[----:B------:R0:W-:Y:S04]  /*7610*/  STL [R1+0xa80], R6 ;  /* 0x000a800601007387 */ /* 0x0001e80000100800 */
[----:B------:R1:W-:Y:S04]  /*7620*/  STL [R1+0xab4], R7 ;  /* 0x000ab40701007387 */ /* 0x0003e80000100800 */
[----:B------:R1:W-:Y:S01]  /*7630*/  STL [R1+0xa88], R8 ;  /* 0x000a880801007387 */ /* 0x0003e20000100800 */
[----:B0-----:R-:W-:-:S03]  /*7640*/  IADD3 R6, P2, PT, R36, R4, RZ ;  /* 0x0000000424067210 */ /* 0x001fc60007f5e0ff */
[----:B------:R-:W4:Y:S01]  /*7650*/  LDL.LU R33, [R1+0xac] ;  /* 0x0000ac0001217983 */ /* 0x000f220000300800 */
[----:B-1----:R-:W-:-:S03]  /*7660*/  IMAD.X R7, R56, 0x1, R3, P1 ;  /* 0x0000000138077824 */ /* 0x002fc600008e0603 */
[----:B------:R0:W-:Y:S01]  /*7670*/  STL [R1+0xabc], R6 ;  /* 0x000abc0601007387 */ /* 0x0001e20000100800 */
[----:B------:R-:W-:Y:S01]  /*7680*/  SHF.R.S32.HI R57, RZ, 0x1f, R57 ;  /* 0x0000001fff397819 */ /* 0x000fe20000011439 */
[----:B------:R-:W-:Y:S02]  /*7690*/  IMAD.X R8, R56, 0x1, R2, P0 ;  /* 0x0000000138087824 */ /* 0x000fe400000e0602 */
[----:B------:R1:W-:Y:S04]  /*76a0*/  STL [R1+0xa90], R7 ;  /* 0x000a900701007387 */ /* 0x0003e80000100800 */
[----:B------:R-:W4:Y:S01]  /*76b0*/  LDL.LU R22, [R1+0x7c] ;  /* 0x00007c0001167983 */ /* 0x000f220000300800 */
[C---:B0-----:R-:W-:Y:S02]  /*76c0*/  IADD3 R6, P1, PT, R23.reuse, R5, RZ ;  /* 0x0000000517067210 */ /* 0x041fe40007f3e0ff */
[----:B-1----:R-:W-:-:S03]  /*76d0*/  IADD3 R7, P0, PT, R23, R4, RZ ;  /* 0x0000000417077210 */ /* 0x002fc60007f1e0ff */
[----:B------:R0:W-:Y:S04]  /*76e0*/  STL [R1+0xac4], R6 ;  /* 0x000ac40601007387 */ /* 0x0001e80000100800 */
[----:B------:R1:W-:Y:S04]  /*76f0*/  STL [R1+0xa98], R8 ;  /* 0x000a980801007387 */ /* 0x0003e80000100800 */
[----:B------:R-:W4:Y:S01]  /*7700*/  LDL.LU R36, [R1+0xb8] ;  /* 0x0000b80001247983 */ /* 0x000f220000300800 */
[----:B0-----:R-:W-:-:S03]  /*7710*/  IMAD.X R6, R57, 0x1, R3, P5 ;  /* 0x0000000139067824 */ /* 0x001fc600028e0603 */
[----:B------:R-:W-:Y:S04]  /*7720*/  STL [R1+0xacc], R7 ;  /* 0x000acc0701007387 */ /* 0x000fe80000100800 */
[----:B------:R-:W4:Y:S01]  /*7730*/  LDL.LU R19, [R1+0x80] ;  /* 0x0000800001137983 */ /* 0x000f220000300800 */
[----:B-1----:R-:W-:-:S03]  /*7740*/  IMAD.X R8, R57, 0x1, R2, P4 ;  /* 0x0000000139087824 */ /* 0x002fc600020e0602 */
[----:B------:R2:W-:Y:S01]  /*7750*/  STL [R1+0xaa0], R6 ;  /* 0x000aa00601007387 */ /* 0x0005e20000100800 */
[----:B------:R-:W-:Y:S02]  /*7760*/  SHF.R.S32.HI R58, RZ, 0x1f, R58 ;  /* 0x0000001fff3a7819 */ /* 0x000fe4000001143a */
[C---:B--2---:R-:W-:Y:S02]  /*7770*/  IADD3 R6, P5, PT, R38.reuse, R5, RZ ;  /* 0x0000000526067210 */ /* 0x044fe40007fbe0ff */
[----:B------:R-:W-:-:S03]  /*7780*/  IADD3 R7, P4, PT, R38, R4, RZ ;  /* 0x0000000426077210 */ /* 0x000fc60007f9e0ff */
[----:B------:R0:W-:Y:S04]  /*7790*/  STL [R1+0xad4], R6 ;  /* 0x000ad40601007387 */ /* 0x0001e80000100800 */
[----:B------:R-:W-:Y:S04]  /*77a0*/  STL [R1+0xaa8], R8 ;  /* 0x000aa80801007387 */ /* 0x000fe80000100800 */
[----:B------:R-:W2:Y:S01]  /*77b0*/  LDL.LU R23, [R1+0xc4] ;  /* 0x0000c40001177983 */ /* 0x000ea20000300800 */
[----:B0-----:R-:W-:-:S03]  /*77c0*/  IMAD.X R6, R58, 0x1, R3, P3 ;  /* 0x000000013a067824 */ /* 0x001fc600018e0603 */
[----:B------:R3:W-:Y:S04]  /*77d0*/  STL [R1+0xadc], R7 ;  /* 0x000adc0701007387 */ /* 0x0007e80000100800 */
[----:B------:R-:W2:Y:S04]  /*77e0*/  LDL.LU R38, [R1+0x84] ;  /* 0x0000840001267983 */ /* 0x000ea80000300800 */
[----:B------:R0:W-:Y:S04]  /*77f0*/  STL [R1+0xab0], R6 ;  /* 0x000ab00601007387 */ /* 0x0001e80000100800 */
[----:B------:R-:W2:Y:S01]  /*7800*/  LDL.LU R28, [R1+0xcc] ;  /* 0x0000cc00011c7983 */ /* 0x000ea20000300800 */
[----:B---3--:R-:W-:Y:S01]  /*7810*/  IADD3 R7, P3, PT, R24, R5, RZ ;  /* 0x0000000518077210 */ /* 0x008fe20007f7e0ff */
[----:B0-----:R-:W-:-:S04]  /*7820*/  IMAD.X R6, R58, 0x1, R2, P2 ;  /* 0x000000013a067824 */ /* 0x001fc800010e0602 */
[----:B------:R0:W-:Y:S04]  /*7830*/  STL [R1+0xae4], R7 ;  /* 0x000ae40701007387 */ /* 0x0001e80000100800 */
[----:B------:R4:W-:Y:S01]  /*7840*/  STL [R1+0xab8], R6 ;  /* 0x000ab80601007387 */ /* 0x0009e20000100800 */
[----:B0-----:R-:W-:-:S03]  /*7850*/  IADD3 R7, P2, PT, R24, R4, RZ ;  /* 0x0000000418077210 */ /* 0x001fc60007f5e0ff */
[----:B------:R-:W3:Y:S04]  /*7860*/  LDL.LU R24, [R1+0x88] ;  /* 0x0000880001187983 */ /* 0x000ee80000300800 */
[----:B------:R0:W-:Y:S01]  /*7870*/  STL [R1+0xaec], R7 ;  /* 0x000aec0701007387 */ /* 0x0001e20000100800 */
[----:B----4-:R-:W-:-:S05]  /*7880*/  IMAD.X R6, R25, 0x1, R3, P1 ;  /* 0x0000000119067824 */ /* 0x010fca00008e0603 */
[----:B------:R1:W-:Y:S01]  /*7890*/  STL [R1+0xac0], R6 ;  /* 0x000ac00601007387 */ /* 0x0003e20000100800 */
[----:B0-----:R-:W-:Y:S01]  /*78a0*/  IADD3 R7, P1, PT, R30, R5, RZ ;  /* 0x000000051e077210 */ /* 0x001fe20007f3e0ff */
[----:B-1----:R-:W-:Y:S02]  /*78b0*/  IMAD.X R6, R25, 0x1, R2, P0 ;  /* 0x0000000119067824 */ /* 0x002fe400000e0602 */
[----:B------:R-:W4:Y:S04]  /*78c0*/  LDL.LU R25, [R1+0xd8] ;  /* 0x0000d80001197983 */ /* 0x000f280000300800 */
[----:B------:R-:W-:Y:S04]  /*78d0*/  STL [R1+0xaf4], R7 ;  /* 0x000af40701007387 */ /* 0x000fe80000100800 */
[----:B------:R-:W4:Y:S04]  /*78e0*/  LDL.LU R20, [R1+0x8c] ;  /* 0x00008c0001147983 */ /* 0x000f280000300800 */
[----:B------:R0:W-:Y:S01]  /*78f0*/  STL [R1+0xac8], R6 ;  /* 0x000ac80601007387 */ /* 0x0001e20000100800 */
[----:B------:R-:W-:Y:S01]  /*7900*/  IMAD.X R8, R26, 0x1, R3, P5 ;  /* 0x000000011a087824 */ /* 0x000fe200028e0603 */
[----:B0-----:R-:W-:-:S02]  /*7910*/  IADD3 R6, P0, PT, R30, R4, RZ ;  /* 0x000000041e067210 */ /* 0x001fc40007f1e0ff */
[----:B------:R-:W-:-:S03]  /*7920*/  IADD3 R7, P5, PT, R21, R5, RZ ;  /* 0x0000000515077210 */ /* 0x000fc60007fbe0ff */
[----:B------:R0:W-:Y:S04]  /*7930*/  STL [R1+0xafc], R6 ;  /* 0x000afc0601007387 */ /* 0x0001e80000100800 */
[----:B------:R-:W-:Y:S04]  /*7940*/  STL [R1+0xad0], R8 ;  /* 0x000ad00801007387 */ /* 0x000fe80000100800 */
[----:B------:R-:W4:Y:S01]  /*7950*/  LDL.LU R30, [R1+0xe0] ;  /* 0x0000e000011e7983 */ /* 0x000f220000300800 */
[----:B0-----:R-:W-:-:S03]  /*7960*/  IMAD.X R6, R26, 0x1, R2, P4 ;  /* 0x000000011a067824 */ /* 0x001fc600020e0602 */
[----:B------:R0:W-:Y:S04]  /*7970*/  STL [R1+0xb04], R7 ;  /* 0x000b040701007387 */ /* 0x0001e80000100800 */
[----:B------:R-:W4:Y:S04]  /*7980*/  LDL.LU R26, [R1+0x90] ;  /* 0x00009000011a7983 */ /* 0x000f280000300800 */
[----:B------:R1:W-:Y:S01]  /*7990*/  STL [R1+0xad8], R6 ;  /* 0x000ad80601007387 */ /* 0x0003e20000100800 */
[----:B0-----:R-:W-:Y:S01]  /*79a0*/  IMAD.X R7, R33, 0x1, R3, P3 ;  /* 0x0000000121077824 */ /* 0x001fe200018e0603 */
[----:B-1----:R-:W-:-:S02]  /*79b0*/  IADD3 R6, P4, PT, R21, R4, RZ ;  /* 0x0000000415067210 */ /* 0x002fc40007f9e0ff */
[----:B------:R-:W4:Y:S04]  /*79c0*/  LDL.LU R21, [R1+0xe4] ;  /* 0x0000e40001157983 */ /* 0x000f280000300800 */
[----:B------:R0:W-:Y:S04]  /*79d0*/  STL [R1+0xb0c], R6 ;  /* 0x000b0c0601007387 */ /* 0x0001e80000100800 */
[----:B------:R1:W-:Y:S01]  /*79e0*/  STL [R1+0xae0], R7 ;  /* 0x000ae00701007387 */ /* 0x0003e20000100800 */
[----:B0-----:R-:W-:Y:S01]  /*79f0*/  IADD3 R6, P3, PT, R22, R5, RZ ;  /* 0x0000000516067210 */ /* 0x001fe20007f7e0ff */
[----:B-1----:R-:W-:-:S02]  /*7a00*/  IMAD.X R7, R33, 0x1, R2, P2 ;  /* 0x0000000121077824 */ /* 0x002fc400010e0602 */
[----:B------:R-:W4:Y:S01]  /*7a10*/  LDL.LU R33, [R1+0x94] ;  /* 0x0000940001217983 */ /* 0x000f220000300800 */
[----:B------:R-:W-:-:S03]  /*7a20*/  IMAD.X R8, R36, 0x1, R3, P1 ;  /* 0x0000000124087824 */ /* 0x000fc600008e0603 */
[----:B------:R0:W-:Y:S04]  /*7a30*/  STL [R1+0xb14], R6 ;  /* 0x000b140601007387 */ /* 0x0001e80000100800 */
[----:B------:R1:W-:Y:S01]  /*7a40*/  STL [R1+0xae8], R7 ;  /* 0x000ae80701007387 */ /* 0x0003e20000100800 */
[----:B0-----:R-:W-:Y:S02]  /*7a50*/  IADD3 R6, P2, PT, R22, R4, RZ ;  /* 0x0000000416067210 */ /* 0x001fe40007f5e0ff */
[----:B-1----:R-:W-:-:S03]  /*7a60*/  IADD3 R7, P1, PT, R19, R5, RZ ;  /* 0x0000000513077210 */ /* 0x002fc60007f3e0ff */
[----:B------:R0:W-:Y:S04]  /*7a70*/  STL [R1+0xb1c], R6 ;  /* 0x000b1c0601007387 */ /* 0x0001e80000100800 */
[----:B------:R1:W-:Y:S04]  /*7a80*/  STL [R1+0xaf0], R8 ;  /* 0x000af00801007387 */ /* 0x0003e80000100800 */
[----:B------:R-:W4:Y:S01]  /*7a90*/  LDL.LU R22, [R1+0xe8] ;  /* 0x0000e80001167983 */ /* 0x000f220000300800 */
[----:B0-----:R-:W-:-:S03]  /*7aa0*/  IMAD.X R6, R36, 0x1, R2, P0 ;  /* 0x0000000124067824 */ /* 0x001fc600000e0602 */
[----:B------:R2:W-:Y:S01]  /*7ab0*/  STL [R1+0xb24], R7 ;  /* 0x000b240701007387 */ /* 0x0005e20000100800 */
[----:B-1----:R-:W-:-:S03]  /*7ac0*/  IADD3 R8, P0, PT, R19, R4, RZ ;  /* 0x0000000413087210 */ /* 0x002fc60007f1e0ff */
[----:B------:R-:W4:Y:S04]  /*7ad0*/  LDL.LU R36, [R1+0x9c] ;  /* 0x00009c0001247983 */ /* 0x000f280000300800 */
[----:B------:R-:W-:Y:S04]  /*7ae0*/  STL [R1+0xaf8], R6 ;  /* 0x000af80601007387 */ /* 0x000fe80000100800 */
[----:B------:R0:W-:Y:S01]  /*7af0*/  STL [R1+0xb2c], R8 ;  /* 0x000b2c0801007387 */ /* 0x0001e20000100800 */
[C---:B--2---:R-:W-:Y:S02]  /*7b00*/  IMAD.X R7, R23.reuse, 0x1, R3, P5 ;  /* 0x0000000117077824 */ /* 0x044fe400028e0603 */
[----:B0-----:R-:W-:Y:S01]  /*7b10*/  IMAD.X R8, R23, 0x1, R2, P4 ;  /* 0x0000000117087824 */ /* 0x001fe200020e0602 */
[----:B------:R-:W-:-:S02]  /*7b20*/  IADD3 R6, P5, PT, R38, R5, RZ ;  /* 0x0000000526067210 */ /* 0x000fc40007fbe0ff */
[----:B------:R0:W-:Y:S04]  /*7b30*/  STL [R1+0xb00], R7 ;  /* 0x000b000701007387 */ /* 0x0001e80000100800 */
[----:B------:R1:W-:Y:S04]  /*7b40*/  STL [R1+0xb34], R6 ;  /* 0x000b340601007387 */ /* 0x0003e80000100800 */
[----:B------:R-:W-:Y:S01]  /*7b50*/  STL [R1+0xb08], R8 ;  /* 0x000b080801007387 */ /* 0x000fe20000100800 */
[----:B0-----:R-:W-:-:S03]  /*7b60*/  IADD3 R7, P4, PT, R38, R4, RZ ;  /* 0x0000000426077210 */ /* 0x001fc60007f9e0ff */
[----:B------:R-:W2:Y:S01]  /*7b70*/  LDL.LU R23, [R1+0xec] ;  /* 0x0000ec0001177983 */ /* 0x000ea20000300800 */
[----:B-1----:R-:W-:-:S03]  /*7b80*/  IMAD.X R6, R28, 0x1, R3, P3 ;  /* 0x000000011c067824 */ /* 0x002fc600018e0603 */
[----:B------:R0:W-:Y:S04]  /*7b90*/  STL [R1+0xb3c], R7 ;  /* 0x000b3c0701007387 */ /* 0x0001e80000100800 */
[----:B------:R-:W2:Y:S04]  /*7ba0*/  LDL.LU R38, [R1+0xa0] ;  /* 0x0000a00001267983 */ /* 0x000ea80000300800 */
[----:B------:R1:W-:Y:S01]  /*7bb0*/  STL [R1+0xb10], R6 ;  /* 0x000b100601007387 */ /* 0x0003e20000100800 */
[----:B0-----:R-:W-:Y:S01]  /*7bc0*/  IMAD.X R7, R28, 0x1, R2, P2 ;  /* 0x000000011c077824 */ /* 0x001fe200010e0602 */
[----:B---3--:R-:W-:-:S02]  /*7bd0*/  IADD3 R8, P3, PT, R24, R5, RZ ;  /* 0x0000000518087210 */ /* 0x008fc40007f7e0ff */
[----:B-1----:R-:W-:-:S03]  /*7be0*/  IADD3 R6, P2, PT, R24, R4, RZ ;  /* 0x0000000418067210 */ /* 0x002fc60007f5e0ff */
[----:B------:R4:W-:Y:S04]  /*7bf0*/  STL [R1+0xb44], R8 ;  /* 0x000b440801007387 */ /* 0x0009e80000100800 */
[----:B------:R-:W-:Y:S04]  /*7c00*/  STL [R1+0xb18], R7 ;  /* 0x000b180701007387 */ /* 0x000fe80000100800 */
[----:B------:R0:W-:Y:S01]  /*7c10*/  STL [R1+0xb4c], R6 ;  /* 0x000b4c0601007387 */ /* 0x0001e20000100800 */
[C---:B----4-:R-:W-:Y:S02]  /*7c20*/  IMAD.X R8, R25.reuse, 0x1, R3, P1 ;  /* 0x0000000119087824 */ /* 0x050fe400008e0603 */
[----:B0-----:R-:W-:-:S03]  /*7c30*/  IMAD.X R6, R25, 0x1, R2, P0 ;  /* 0x0000000119067824 */ /* 0x001fc600000e0602 */
[----:B------:R0:W-:Y:S01]  /*7c40*/  STL [R1+0xb20], R8 ;  /* 0x000b200801007387 */ /* 0x0001e20000100800 */
[----:B------:R-:W-:-:S03]  /*7c50*/  IADD3 R7, P1, PT, R20, R5, RZ ;  /* 0x0000000514077210 */ /* 0x000fc60007f3e0ff */
[----:B------:R-:W3:Y:S04]  /*7c60*/  LDL.LU R24, [R1+0xf0] ;  /* 0x0000f00001187983 */ /* 0x000ee80000300800 */
[----:B------:R1:W-:Y:S01]  /*7c70*/  STL [R1+0xb54], R7 ;  /* 0x000b540701007387 */ /* 0x0003e20000100800 */
[----:B0-----:R-:W-:-:S03]  /*7c80*/  IADD3 R8, P0, PT, R20, R4, RZ ;  /* 0x0000000414087210 */ /* 0x001fc60007f1e0ff */
[----:B------:R-:W4:Y:S04]  /*7c90*/  LDL.LU R25, [R1+0xa8] ;  /* 0x0000a80001197983 */ /* 0x000f280000300800 */
[----:B------:R-:W-:Y:S04]  /*7ca0*/  STL [R1+0xb28], R6 ;  /* 0x000b280601007387 */ /* 0x000fe80000100800 */
[----:B------:R0:W-:Y:S01]  /*7cb0*/  STL [R1+0xb5c], R8 ;  /* 0x000b5c0801007387 */ /* 0x0001e20000100800 */
[C---:B-1----:R-:W-:Y:S02]  /*7cc0*/  IMAD.X R7, R30.reuse, 0x1, R3, P5 ;  /* 0x000000011e077824 */ /* 0x042fe400028e0603 */
[----:B0-----:R-:W-:Y:S01]  /*7cd0*/  IMAD.X R8, R30, 0x1, R2, P4 ;  /* 0x000000011e087824 */ /* 0x001fe200020e0602 */
[----:B------:R-:W-:-:S02]  /*7ce0*/  IADD3 R6, P5, PT, R26, R5, RZ ;  /* 0x000000051a067210 */ /* 0x000fc40007fbe0ff */
[----:B------:R0:W-:Y:S04]  /*7cf0*/  STL [R1+0xb30], R7 ;  /* 0x000b300701007387 */ /* 0x0001e80000100800 */
[----:B------:R1:W-:Y:S04]  /*7d00*/  STL [R1+0xb64], R6 ;  /* 0x000b640601007387 */ /* 0x0003e80000100800 */
[----:B------:R-:W-:Y:S01]  /*7d10*/  STL [R1+0xb38], R8 ;  /* 0x000b380801007387 */ /* 0x000fe20000100800 */
[----:B0-----:R-:W-:-:S03]  /*7d20*/  IADD3 R7, P4, PT, R26, R4, RZ ;  /* 0x000000041a077210 */ /* 0x001fc60007f9e0ff */
[----:B------:R-:W4:Y:S01]  /*7d30*/  LDL.LU R26, [R1+0xf4] ;  /* 0x0000f400011a7983 */ /* 0x000f220000300800 */
[----:B-1----:R-:W-:-:S03]  /*7d40*/  IMAD.X R6, R21, 0x1, R3, P3 ;  /* 0x0000000115067824 */ /* 0x002fc600018e0603 */
[----:B------:R0:W-:Y:S04]  /*7d50*/  STL [R1+0xb6c], R7 ;  /* 0x000b6c0701007387 */ /* 0x0001e80000100800 */
[----:B------:R-:W4:Y:S04]  /*7d60*/  LDL.LU R16, [R1+0xb0] ;  /* 0x0000b00001107983 */ /* 0x000f280000300800 */
[----:B------:R1:W-:Y:S01]  /*7d70*/  STL [R1+0xb40], R6 ;  /* 0x000b400601007387 */ /* 0x0003e20000100800 */
[----:B0-----:R-:W-:Y:S01]  /*7d80*/  IMAD.X R7, R21, 0x1, R2, P2 ;  /* 0x0000000115077824 */ /* 0x001fe200010e0602 */
[----:B------:R-:W-:-:S02]  /*7d90*/  IADD3 R8, P3, PT, R33, R5, RZ ;  /* 0x0000000521087210 */ /* 0x000fc40007f7e0ff */
[----:B-1----:R-:W-:-:S03]  /*7da0*/  IADD3 R6, P2, PT, R33, R4, RZ ;  /* 0x0000000421067210 */ /* 0x002fc60007f5e0ff */
[----:B------:R-:W-:Y:S04]  /*7db0*/  STL [R1+0xb74], R8 ;  /* 0x000b740801007387 */ /* 0x000fe80000100800 */
[----:B------:R-:W4:Y:S04]  /*7dc0*/  LDL.LU R17, [R1+0xf8] ;  /* 0x0000f80001117983 */ /* 0x000f280000300800 */
[----:B------:R0:W-:Y:S04]  /*7dd0*/  STL [R1+0xb48], R7 ;  /* 0x000b480701007387 */ /* 0x0001e80000100800 */
[----:B------:R-:W4:Y:S04]  /*7de0*/  LDL.LU R18, [R1+0xb4] ;  /* 0x0000b40001127983 */ /* 0x000f280000300800 */
[----:B------:R1:W-:Y:S04]  /*7df0*/  STL [R1+0xb7c], R6 ;  /* 0x000b7c0601007387 */ /* 0x0003e80000100800 */
[----:B------:R-:W4:Y:S01]  /*7e00*/  LDL.LU R19, [R1+0xfc] ;  /* 0x0000fc0001137983 */ /* 0x000f220000300800 */
[----:B0-----:R-:W-:-:S05]  /*7e10*/  IMAD.X R7, R22, 0x1, R3, P1 ;  /* 0x0000000116077824 */ /* 0x001fca00008e0603 */
[----:B------:R0:W-:Y:S01]  /*7e20*/  STL [R1+0xb50], R7 ;  /* 0x000b500701007387 */ /* 0x0001e20000100800 */
[----:B-1----:R-:W-:-:S03]  /*7e30*/  IADD3 R6, P1, PT, R36, R5, RZ ;  /* 0x0000000524067210 */ /* 0x002fc60007f3e0ff */
[----:B------:R-:W4:Y:S01]  /*7e40*/  LDL.LU R28, [R1+0xbc] ;  /* 0x0000bc00011c7983 */ /* 0x000f220000300800 */
[----:B0-----:R-:W-:-:S03]  /*7e50*/  IMAD.X R7, R22, 0x1, R2, P0 ;  /* 0x0000000116077824 */ /* 0x001fc600000e0602 */
[----:B------:R0:W-:Y:S04]  /*7e60*/  STL [R1+0xb84], R6 ;  /* 0x000b840601007387 */ /* 0x0001e80000100800 */
[----:B------:R-:W4:Y:S04]  /*7e70*/  LDL.LU R20, [R1+0x100] ;  /* 0x0001000001147983 */ /* 0x000f280000300800 */
[----:B------:R2:W-:Y:S01]  /*7e80*/  STL [R1+0xb58], R7 ;  /* 0x000b580701007387 */ /* 0x0005e20000100800 */
[----:B0-----:R-:W-:-:S03]  /*7e90*/  IADD3 R6, P0, PT, R36, R4, RZ ;  /* 0x0000000424067210 */ /* 0x001fc60007f1e0ff */
[----:B------:R-:W4:Y:S04]  /*7ea0*/  LDL.LU R30, [R1+0xc0] ;  /* 0x0000c000011e7983 */ /* 0x000f280000300800 */
[----:B------:R0:W-:Y:S04]  /*7eb0*/  STL [R1+0xb8c], R6 ;  /* 0x000b8c0601007387 */ /* 0x0001e80000100800 */
[----:B------:R-:W4:Y:S01]  /*7ec0*/  LDL.LU R21, [R1+0x104] ;  /* 0x0001040001157983 */ /* 0x000f220000300800 */
[----:B--2---:R-:W-:-:S05]  /*7ed0*/  IMAD.X R7, R23, 0x1, R3, P5 ;  /* 0x0000000117077824 */ /* 0x004fca00028e0603 */
[----:B------:R1:W-:Y:S01]  /*7ee0*/  STL [R1+0xb60], R7 ;  /* 0x000b600701007387 */ /* 0x0003e20000100800 */
[----:B0-----:R-:W-:-:S03]  /*7ef0*/  IADD3 R6, P5, PT, R38, R5, RZ ;  /* 0x0000000526067210 */ /* 0x001fc60007fbe0ff */
[----:B------:R-:W2:Y:S04]  /*7f00*/  LDL.LU R33, [R1+0xc8] ;  /* 0x0000c80001217983 */ /* 0x000ea80000300800 */
[----:B------:R0:W-:Y:S01]  /*7f10*/  STL [R1+0xb94], R6 ;  /* 0x000b940601007387 */ /* 0x0001e20000100800 */
[----:B-1----:R-:W-:-:S03]  /*7f20*/  IMAD.X R7, R23, 0x1, R2, P4 ;  /* 0x0000000117077824 */ /* 0x002fc600020e0602 */
[----:B------:R-:W2:Y:S04]  /*7f30*/  LDL.LU R22, [R1+0x108] ;  /* 0x0001080001167983 */ /* 0x000ea80000300800 */
[----:B------:R3:W-:Y:S01]  /*7f40*/  STL [R1+0xb68], R7 ;  /* 0x000b680701007387 */ /* 0x0007e20000100800 */
[----:B0-----:R-:W-:-:S03]  /*7f50*/  IADD3 R6, P4, PT, R38, R4, RZ ;  /* 0x0000000426067210 */ /* 0x001fc60007f9e0ff */
[----:B------:R-:W2:Y:S04]  /*7f60*/  LDL.LU R36, [R1+0xd0] ;  /* 0x0000d00001247983 */ /* 0x000ea80000300800 */
[----:B------:R4:W-:Y:S04]  /*7f70*/  STL [R1+0xb9c], R6 ;  /* 0x000b9c0601007387 */ /* 0x0009e80000100800 */
[----:B------:R-:W2:Y:S01]  /*7f80*/  LDL.LU R23, [R1+0x10c] ;  /* 0x00010c0001177983 */ /* 0x000ea20000300800 */
[----:B---3--:R-:W-:-:S05]  /*7f90*/  IMAD.X R7, R24, 0x1, R3, P3 ;  /* 0x0000000118077824 */ /* 0x008fca00018e0603 */
[----:B------:R0:W-:Y:S01]  /*7fa0*/  STL [R1+0xb70], R7 ;  /* 0x000b700701007387 */ /* 0x0001e20000100800 */
[----:B----4-:R-:W-:-:S03]  /*7fb0*/  IADD3 R6, P3, PT, R25, R5, RZ ;  /* 0x0000000519067210 */ /* 0x010fc60007f7e0ff */
[----:B------:R-:W3:Y:S01]  /*7fc0*/  LDL.LU R38, [R1+0xd4] ;  /* 0x0000d40001267983 */ /* 0x000ee20000300800 */
[----:B0-----:R-:W-:-:S03]  /*7fd0*/  IMAD.X R7, R24, 0x1, R2, P2 ;  /* 0x0000000118077824 */ /* 0x001fc600010e0602 */
[----:B------:R0:W-:Y:S04]  /*7fe0*/  STL [R1+0xba4], R6 ;  /* 0x000ba40601007387 */ /* 0x0001e80000100800 */
[----:B------:R-:W4:Y:S04]  /*7ff0*/  LDL.LU R24, [R1+0x110] ;  /* 0x0001100001187983 */ /* 0x000f280000300800 */
[----:B------:R-:W-:Y:S01]  /*8000*/  STL [R1+0xb78], R7 ;  /* 0x000b780701007387 */ /* 0x000fe20000100800 */
[----:B0-----:R-:W-:-:S03]  /*8010*/  IADD3 R6, P2, PT, R25, R4, RZ ;  /* 0x0000000419067210 */ /* 0x001fc60007f5e0ff */
[----:B------:R-:W4:Y:S04]  /*8020*/  LDL.LU R25, [R1+0xdc] ;  /* 0x0000dc0001197983 */ /* 0x000f280000300800 */
[----:B------:R0:W-:Y:S01]  /*8030*/  STL [R1+0xbac], R6 ;  /* 0x000bac0601007387 */ /* 0x0001e20000100800 */
[C---:B------:R-:W-:Y:S02]  /*8040*/  IMAD.X R8, R26.reuse, 0x1, R3, P1 ;  /* 0x000000011a087824 */ /* 0x040fe400008e0603 */
[----:B0-----:R-:W-:-:S03]  /*8050*/  IMAD.X R6, R26, 0x1, R2, P0 ;  /* 0x000000011a067824 */ /* 0x001fc600000e0602 */
[----:B------:R0:W-:Y:S04]  /*8060*/  STL [R1+0xb80], R8 ;  /* 0x000b800801007387 */ /* 0x0001e80000100800 */
[----:B------:R-:W4:Y:S01]  /*8070*/  LDL.LU R26, [R1+0x114] ;  /* 0x00011400011a7983 */ /* 0x000f220000300800 */
[----:B------:R-:W-:-:S05]  /*8080*/  IADD3 R7, P1, PT, R16, R5, RZ ;  /* 0x0000000510077210 */ /* 0x000fca0007f3e0ff */
[----:B------:R-:W-:Y:S01]  /*8090*/  STL [R1+0xbb4], R7 ;  /* 0x000bb40701007387 */ /* 0x000fe20000100800 */
[----:B0-----:R-:W-:-:S03]  /*80a0*/  IADD3 R8, P0, PT, R16, R4, RZ ;  /* 0x0000000410087210 */ /* 0x001fc60007f1e0ff */
[----:B------:R0:W-:Y:S04]  /*80b0*/  STL [R1+0xb88], R6 ;  /* 0x000b880601007387 */ /* 0x0001e80000100800 */
[----:B------:R1:W-:Y:S01]  /*80c0*/  STL [R1+0xbbc], R8 ;  /* 0x000bbc0801007387 */ /* 0x0003e20000100800 */
[C---:B0-----:R-:W-:Y:S02]  /*80d0*/  IMAD.X R6, R17.reuse, 0x1, R3, P5 ;  /* 0x0000000111067824 */ /* 0x041fe400028e0603 */
[----:B-1----:R-:W-:Y:S01]  /*80e0*/  IMAD.X R8, R17, 0x1, R2, P4 ;  /* 0x0000000111087824 */ /* 0x002fe200020e0602 */
[C---:B------:R-:W-:Y:S02]  /*80f0*/  IADD3 R7, P5, PT, R18.reuse, R5, RZ ;  /* 0x0000000512077210 */ /* 0x040fe40007fbe0ff */
[----:B------:R0:W-:Y:S04]  /*8100*/  STL [R1+0xb90], R6 ;  /* 0x000b900601007387 */ /* 0x0001e80000100800 */
[----:B------:R1:W-:Y:S01]  /*8110*/  STL [R1+0xbc4], R7 ;  /* 0x000bc40701007387 */ /* 0x0003e20000100800 */
[----:B0-----:R-:W-:-:S03]  /*8120*/  IADD3 R6, P4, PT, R18, R4, RZ ;  /* 0x0000000412067210 */ /* 0x001fc60007f9e0ff */
[----:B------:R0:W-:Y:S01]  /*8130*/  STL [R1+0xb98], R8 ;  /* 0x000b980801007387 */ /* 0x0001e20000100800 */
[----:B-1----:R-:W-:-:S03]  /*8140*/  IMAD.X R7, R19, 0x1, R3, P3 ;  /* 0x0000000113077824 */ /* 0x002fc600018e0603 */
[----:B------:R1:W-:Y:S04]  /*8150*/  STL [R1+0xbcc], R6 ;  /* 0x000bcc0601007387 */ /* 0x0003e80000100800 */
[----:B------:R1:W-:Y:S01]  /*8160*/  STL [R1+0xba0], R7 ;  /* 0x000ba00701007387 */ /* 0x0003e20000100800 */
[----:B0-----:R-:W-:Y:S01]  /*8170*/  IADD3 R8, P3, PT, R28, R5, RZ ;  /* 0x000000051c087210 */ /* 0x001fe20007f7e0ff */
[----:B-1----:R-:W-:-:S04]  /*8180*/  IMAD.X R6, R19, 0x1, R2, P2 ;  /* 0x0000000113067824 */ /* 0x002fc800010e0602 */
[----:B------:R0:W-:Y:S01]  /*8190*/  STL [R1+0xbd4], R8 ;  /* 0x000bd40801007387 */ /* 0x0001e20000100800 */
[----:B------:R-:W-:-:S03]  /*81a0*/  IADD3 R7, P2, PT, R28, R4, RZ ;  /* 0x000000041c077210 */ /* 0x000fc60007f5e0ff */
[----:B------:R1:W-:Y:S04]  /*81b0*/  STL [R1+0xba8], R6 ;  /* 0x000ba80601007387 */ /* 0x0003e80000100800 */
[----:B------:R1:W-:Y:S01]  /*81c0*/  STL [R1+0xbdc], R7 ;  /* 0x000bdc0701007387 */ /* 0x0003e20000100800 */
[----:B0-----:R-:W-:Y:S01]  /*81d0*/  IMAD.X R8, R20, 0x1, R3, P1 ;  /* 0x0000000114087824 */ /* 0x001fe200008e0603 */
[----:B-1----:R-:W-:-:S04]  /*81e0*/  IADD3 R6, P1, PT, R30, R5, RZ ;  /* 0x000000051e067210 */ /* 0x002fc80007f3e0ff */
[----:B------:R0:W-:Y:S01]  /*81f0*/  STL [R1+0xbb0], R8 ;  /* 0x000bb00801007387 */ /* 0x0001e20000100800 */
[----:B------:R-:W-:-:S03]  /*8200*/  IMAD.X R7, R20, 0x1, R2, P0 ;  /* 0x0000000114077824 */ /* 0x000fc600000e0602 */
[----:B------:R1:W-:Y:S04]  /*8210*/  STL [R1+0xbe4], R6 ;  /* 0x000be40601007387 */ /* 0x0003e80000100800 */
[----:B------:R-:W-:Y:S01]  /*8220*/  STL [R1+0xbb8], R7 ;  /* 0x000bb80701007387 */ /* 0x000fe20000100800 */
[----:B0-----:R-:W-:Y:S01]  /*8230*/  IADD3 R8, P0, PT, R30, R4, RZ ;  /* 0x000000041e087210 */ /* 0x001fe20007f1e0ff */
[----:B-1----:R-:W-:-:S04]  /*8240*/  IMAD.X R6, R21, 0x1, R3, P5 ;  /* 0x0000000115067824 */ /* 0x002fc800028e0603 */
[----:B------:R0:W-:Y:S04]  /*8250*/  STL [R1+0xbec], R8 ;  /* 0x000bec0801007387 */ /* 0x0001e80000100800 */
[----:B------:R1:W-:Y:S01]  /*8260*/  STL [R1+0xbc0], R6 ;  /* 0x000bc00601007387 */ /* 0x0003e20000100800 */
[----:B0-----:R-:W-:Y:S01]  /*8270*/  IMAD.X R8, R21, 0x1, R2, P4 ;  /* 0x0000000115087824 */ /* 0x001fe200020e0602 */
[----:B------:R-:W-:Y:S02]  /*8280*/  SHF.R.S32.HI R0, RZ, 0x1f, R0 ;  /* 0x0000001fff007819 */ /* 0x000fe40000011400 */
[C---:B--2---:R-:W-:Y:S02]  /*8290*/  IADD3 R7, P5, PT, R33.reuse, R5, RZ ;  /* 0x0000000521077210 */ /* 0x044fe40007fbe0ff */
[----:B-1----:R-:W-:-:S03]  /*82a0*/  IADD3 R6, P4, PT, R33, R4, RZ ;  /* 0x0000000421067210 */ /* 0x002fc60007f9e0ff */
[----:B------:R0:W-:Y:S04]  /*82b0*/  STL [R1+0xbf4], R7 ;  /* 0x000bf40701007387 */ /* 0x0001e80000100800 */
[----:B------:R1:W-:Y:S01]  /*82c0*/  STL [R1+0xbc8], R8 ;  /* 0x000bc80801007387 */ /* 0x0003e20000100800 */
[----:B0-----:R-:W-:-:S03]  /*82d0*/  IMAD.X R7, R22, 0x1, R3, P3 ;  /* 0x0000000116077824 */ /* 0x001fc600018e0603 */
[----:B------:R0:W-:Y:S01]  /*82e0*/  STL [R1+0xbf8], R6 ;  /* 0x000bf80601007387 */ /* 0x0001e20000100800 */
[----:B-1----:R-:W-:-:S03]  /*82f0*/  IADD3 R8, P3, PT, R36, R5, RZ ;  /* 0x0000000524087210 */ /* 0x002fc60007f7e0ff */
[----:B------:R1:W-:Y:S01]  /*8300*/  STL [R1+0xbd0], R7 ;  /* 0x000bd00701007387 */ /* 0x0003e20000100800 */
[----:B0-----:R-:W-:-:S03]  /*8310*/  IMAD.X R6, R22, 0x1, R2, P2 ;  /* 0x0000000116067824 */ /* 0x001fc600010e0602 */
[----:B------:R0:W-:Y:S01]  /*8320*/  STL [R1+0xbfc], R8 ;  /* 0x000bfc0801007387 */ /* 0x0001e20000100800 */
[----:B-1----:R-:W-:-:S03]  /*8330*/  IADD3 R7, P2, PT, R36, R4, RZ ;  /* 0x0000000424077210 */ /* 0x002fc60007f5e0ff */
[----:B------:R-:W-:Y:S04]  /*8340*/  STL [R1+0xbd8], R6 ;  /* 0x000bd80601007387 */ /* 0x000fe80000100800 */
[----:B------:R1:W-:Y:S01]  /*8350*/  STL [R1+0xc00], R7 ;  /* 0x000c000701007387 */ /* 0x0003e20000100800 */
[----:B0-----:R-:W-:-:S05]  /*8360*/  IMAD.X R8, R23, 0x1, R3, P1 ;  /* 0x0000000117087824 */ /* 0x001fca00008e0603 */
[----:B------:R0:W-:Y:S01]  /*8370*/  STL [R1+0xbe0], R8 ;  /* 0x000be00801007387 */ /* 0x0001e20000100800 */
[----:B-1----:R-:W-:Y:S01]  /*8380*/  IMAD.X R7, R23, 0x1, R2, P0 ;  /* 0x0000000117077824 */ /* 0x002fe200000e0602 */
[C---:B---3--:R-:W-:Y:S02]  /*8390*/  IADD3 R6, P1, PT, R38.reuse, R5, RZ ;  /* 0x0000000526067210 */ /* 0x048fe40007f3e0ff */
[----:B0-----:R-:W-:-:S03]  /*83a0*/  IADD3 R8, P0, PT, R38, R4, RZ ;  /* 0x0000000426087210 */ /* 0x001fc60007f1e0ff */
[----:B------:R4:W-:Y:S04]  /*83b0*/  STL [R1+0xc04], R6 ;  /* 0x000c040601007387 */ /* 0x0009e80000100800 */
[----:B------:R0:W-:Y:S01]  /*83c0*/  STL [R1+0xbe8], R7 ;  /* 0x000be80701007387 */ /* 0x0001e20000100800 */
[----:B----4-:R-:W-:-:S03]  /*83d0*/  IMAD.X R6, R24, 0x1, R3, P5 ;  /* 0x0000000118067824 */ /* 0x010fc600028e0603 */
[----:B------:R-:W-:Y:S01]  /*83e0*/  STL [R1+0xc08], R8 ;  /* 0x000c080801007387 */ /* 0x000fe20000100800 */
[C---:B0-----:R-:W-:Y:S01]  /*83f0*/  IADD3 R7, P5, PT, R25.reuse, R5, RZ ;  /* 0x0000000519077210 */ /* 0x041fe20007fbe0ff */
[----:B------:R-:W-:Y:S02]  /*8400*/  IMAD.X R5, R24, 0x1, R2, P4 ;  /* 0x0000000118057824 */ /* 0x000fe400020e0602 */
[----:B------:R0:W-:Y:S04]  /*8410*/  STL [R1+0xbf0], R6 ;  /* 0x000bf00601007387 */ /* 0x0001e80000100800 */
[----:B------:R-:W-:Y:S04]  /*8420*/  STL [R1+0x920], R7 ;  /* 0x0009200701007387 */ /* 0x000fe80000100800 */
[----:B------:R1:W-:Y:S01]  /*8430*/  STL [R1+0x510], R5 ;  /* 0x0005100501007387 */ /* 0x0003e20000100800 */
[----:B0-----:R-:W-:-:S02]  /*8440*/  IADD3 R6, P4, PT, R25, R4, RZ ;  /* 0x0000000419067210 */ /* 0x001fc40007f9e0ff */
[----:B------:R-:W-:-:S03]  /*8450*/  SHF.R.S32.HI R4, RZ, 0x1f, R25 ;  /* 0x0000001fff047819 */ /* 0x000fc60000011419 */
[----:B------:R0:W-:Y:S01]  /*8460*/  STL [R1+0x91c], R6 ;  /* 0x00091c0601007387 */ /* 0x0001e20000100800 */
[C-C-:B-1----:R-:W-:Y:S02]  /*8470*/  IMAD.X R5, R26.reuse, 0x1, R3.reuse, P3 ;  /* 0x000000011a057824 */ /* 0x142fe400018e0603 */
[----:B------:R-:W-:Y:S02]  /*8480*/  IMAD.X R7, R26, 0x1, R2, P2 ;  /* 0x000000011a077824 */ /* 0x000fe400010e0602 */
[--C-:B0-----:R-:W-:Y:S01]  /*8490*/  IMAD.X R6, R0, 0x1, R3.reuse, P1 ;  /* 0x0000000100067824 */ /* 0x101fe200008e0603 */
[----:B------:R0:W-:Y:S01]  /*84a0*/  STL [R1+0x514], R5 ;  /* 0x0005140501007387 */ /* 0x0001e20000100800 */
[----:B------:R-:W-:-:S03]  /*84b0*/  IMAD.X R3, R4, 0x1, R3, P5 ;  /* 0x0000000104037824 */ /* 0x000fc600028e0603 */
[----:B------:R-:W-:Y:S01]  /*84c0*/  STL [R1+0x910], R7 ;  /* 0x0009100701007387 */ /* 0x000fe20000100800 */
[--C-:B0-----:R-:W-:Y:S02]  /*84d0*/  IMAD.X R5, R0, 0x1, R2.reuse, P0 ;  /* 0x0000000100057824 */ /* 0x101fe400000e0602 */
[----:B------:R-:W-:Y:S01]  /*84e0*/  IMAD.X R2, R4, 0x1, R2, P4 ;  /* 0x0000000104027824 */ /* 0x000fe200020e0602 */
[----:B------:R-:W2:Y:S04]  /*84f0*/  LDL.LU R0, [R1+0xcd8] ;  /* 0x000cd80001007983 */ /* 0x000ea80000300800 */
[----:B------:R-:W-:Y:S04]  /*8500*/  STL [R1+0x914], R6 ;  /* 0x0009140601007387 */ /* 0x000fe80000100800 */
[----:B------:R-:W-:Y:S04]  /*8510*/  STL [R1+0x918], R5 ;  /* 0x0009180501007387 */ /* 0x000fe80000100800 */
[----:B------:R0:W-:Y:S04]  /*8520*/  STL [R1+0x518], R3 ;  /* 0x0005180301007387 */ /* 0x0001e80000100800 */
[----:B------:R1:W-:Y:S04]  /*8530*/  STL [R1+0x51c], R2 ;  /* 0x00051c0201007387 */ /* 0x0003e80000100800 */
[----:B------:R-:W-:Y:S04]  /*8540*/  STL [R1+0x3e8], RZ ;  /* 0x0003e8ff01007387 */ /* 0x000fe80000100800 */
[----:B------:R-:W-:Y:S04]  /*8550*/  STL [R1], RZ ;  /* 0x000000ff01007387 */ /* 0x000fe80000100800 */
        /* <DEDUP_REMOVED lines=83> */
[----:B------:R-:W0:Y:S04]  /*8a90*/  LDL R13, [R1+0x33c] ;  /* 0x00033c00010d7983 */ /* 0x000e280000100800 */
[----:B------:R-:W1:Y:S04]  /*8aa0*/  LDL R14, [R1+0x334] ;  /* 0x00033400010e7983 */ /* 0x000e680000100800 */
[----:B------:R-:W3:Y:S04]  /*8ab0*/  LDL R15, [R1+0x338] ;  /* 0x00033800010f7983 */ /* 0x000ee80000100800 */
[----:B------:R-:W4:Y:S01]  /*8ac0*/  LDL R33, [R1+0x330] ;  /* 0x0003300001217983 */ /* 0x000f220000100800 */
[----:B------:R-:W-:-:S02]  /*8ad0*/  UIMAD UR56, UR9, 0x3f, URZ ;  /* 0x0000003f093878a4 */ /* 0x000fc4000f8e02ff */
[----:B------:R-:W-:Y:S02]  /*8ae0*/  UIMAD UR60, UR9, 0x3e, URZ ;  /* 0x0000003e093c78a4 */ /* 0x000fe4000f8e02ff */
[----:B------:R-:W-:Y:S02]  /*8af0*/  UIMAD UR64, UR9, 0x3d, URZ ;  /* 0x0000003d094078a4 */ /* 0x000fe4000f8e02ff */
[----:B------:R-:W-:Y:S02]  /*8b00*/  UIMAD UR68, UR9, 0x3c, URZ ;  /* 0x0000003c094478a4 */ /* 0x000fe4000f8e02ff */
[----:B------:R-:W-:Y:S02]  /*8b10*/  USHF.R.S32.HI UR72, URZ, 0x1f, UR56 ;  /* 0x0000001fff487899 */ /* 0x000fe40008011438 */
[----:B------:R-:W-:Y:S02]  /*8b20*/  UIMAD UR75, UR9, 0x3b, URZ ;  /* 0x0000003b094b78a4 */ /* 0x000fe4000f8e02ff */
[----:B------:R-:W-:-:S02]  /*8b30*/  USHF.R.S32.HI UR76, URZ, 0x1f, UR60 ;  /* 0x0000001fff4c7899 */ /* 0x000fc4000801143c */
[----:B------:R-:W-:Y:S02]  /*8b40*/  UIMAD UR46, UR9, 0x3a, URZ ;  /* 0x0000003a092e78a4 */ /* 0x000fe4000f8e02ff */
[----:B------:R-:W-:Y:S02]  /*8b50*/  USHF.R.S32.HI UR48, URZ, 0x1f, UR64 ;  /* 0x0000001fff307899 */ /* 0x000fe40008011440 */
[----:B------:R-:W-:Y:S02]  /*8b60*/  UIMAD UR50, UR9, 0x39, URZ ;  /* 0x00000039093278a4 */ /* 0x000fe4000f8e02ff */
[----:B------:R-:W-:Y:S02]  /*8b70*/  USHF.R.S32.HI UR52, URZ, 0x1f, UR68 ;  /* 0x0000001fff347899 */ /* 0x000fe40008011444 */
[----:B------:R-:W-:Y:S02]  /*8b80*/  UIMAD UR54, UR9, 0x38, URZ ;  /* 0x00000038093678a4 */ /* 0x000fe4000f8e02ff */
[----:B------:R-:W-:-:S02]  /*8b90*/  UIMAD UR58, UR9, 0x37, URZ ;  /* 0x00000037093a78a4 */ /* 0x000fc4000f8e02ff */
[----:B------:R-:W-:Y:S02]  /*8ba0*/  UIMAD UR62, UR9, 0x36, URZ ;  /* 0x00000036093e78a4 */ /* 0x000fe4000f8e02ff */
[----:B------:R-:W-:Y:S02]  /*8bb0*/  UIMAD UR66, UR9, 0x35, URZ ;  /* 0x00000035094278a4 */ /* 0x000fe4000f8e02ff */
[----:B------:R-:W-:Y:S02]  /*8bc0*/  UIMAD UR70, UR9, 0x34, URZ ;  /* 0x00000034094678a4 */ /* 0x000fe4000f8e02ff */
[----:B------:R-:W-:Y:S02]  /*8bd0*/  UIMAD UR74, UR9, 0x33, URZ ;  /* 0x00000033094a78a4 */ /* 0x000fe4000f8e02ff */
[----:B------:R-:W-:Y:S02]  /*8be0*/  UIMAD UR44, UR9, 0x32, URZ ;  /* 0x00000032092c78a4 */ /* 0x000fe4000f8e02ff */
[----:B------:R-:W-:-:S02]  /*8bf0*/  USHF.R.S32.HI UR77, URZ, 0x1f, UR66 ;  /* 0x0000001fff4d7899 */ /* 0x000fc40008011442 */
[----:B------:R-:W-:Y:S02]  /*8c00*/  UIMAD UR45, UR9, 0x31, URZ ;  /* 0x00000031092d78a4 */ /* 0x000fe4000f8e02ff */
[----:B------:R-:W-:Y:S02]  /*8c10*/  UIMAD UR47, UR9, 0x30, URZ ;  /* 0x00000030092f78a4 */ /* 0x000fe4000f8e02ff */
[----:B------:R-:W-:Y:S02]  /*8c20*/  UIMAD UR49, UR9, 0x2f, URZ ;  /* 0x0000002f093178a4 */ /* 0x000fe4000f8e02ff */
[----:B------:R-:W-:Y:S02]  /*8c30*/  UIMAD UR51, UR9, 0x2e, URZ ;  /* 0x0000002e093378a4 */ /* 0x000fe4000f8e02ff */
[----:B------:R-:W-:Y:S02]  /*8c40*/  UIMAD UR53, UR9, 0x2d, URZ ;  /* 0x0000002d093578a4 */ /* 0x000fe4000f8e02ff */
[----:B------:R-:W-:-:S02]  /*8c50*/  UIMAD UR55, UR9, 0x2c, URZ ;  /* 0x0000002c093778a4 */ /* 0x000fc4000f8e02ff */
[----:B------:R-:W-:Y:S02]  /*8c60*/  UIMAD UR57, UR9, 0x2b, URZ ;  /* 0x0000002b093978a4 */ /* 0x000fe4000f8e02ff */
[----:B------:R-:W-:Y:S01]  /*8c70*/  UIMAD UR59, UR9, 0x2a, URZ ;  /* 0x0000002a093b78a4 */ /* 0x000fe2000f8e02ff */
[----:B0-----:R-:W-:Y:S02]  /*8c80*/  IADD3 R3, P2, PT, R13, UR56, RZ ;  /* 0x000000380d037c10 */ /* 0x001fe4000ff5e0ff */
[----:B-1----:R-:W-:-:S03]  /*8c90*/  IADD3 R2, P1, PT, R14, UR56, RZ ;  /* 0x000000380e027c10 */ /* 0x002fc6000ff3e0ff */
[----:B------:R0:W-:Y:S04]  /*8ca0*/  STL [R1+0x524], R3 ;  /* 0x0005240301007387 */ /* 0x0001e80000100800 */
[----:B------:R1:W-:Y:S01]  /*8cb0*/  STL [R1+0x52c], R2 ;  /* 0x00052c0201007387 */ /* 0x0003e20000100800 */
[----:B0-----:R-:W-:Y:S02]  /*8cc0*/  IADD3 R3, P0, PT, R13, UR60, RZ ;  /* 0x0000003c0d037c10 */ /* 0x001fe4000ff1e0ff */
[----:B-1----:R-:W-:-:S03]  /*8cd0*/  IADD3 R2, P3, PT, R14, UR60, RZ ;  /* 0x0000003c0e027c10 */ /* 0x002fc6000ff7e0ff */
[----:B------:R0:W-:Y:S04]  /*8ce0*/  STL [R1+0x534], R3 ;  /* 0x0005340301007387 */ /* 0x0001e80000100800 */
[----:B------:R1:W-:Y:S01]  /*8cf0*/  STL [R1+0x53c], R2 ;  /* 0x00053c0201007387 */ /* 0x0003e20000100800 */
[----:B0-----:R-:W-:Y:S02]  /*8d00*/  IADD3 R3, P4, PT, R13, UR64, RZ ;  /* 0x000000400d037c10 */ /* 0x001fe4000ff9e0ff */
[----:B-1----:R-:W-:-:S03]  /*8d10*/  IADD3 R2, P5, PT, R14, UR64, RZ ;  /* 0x000000400e027c10 */ /* 0x002fc6000ffbe0ff */
[----:B------:R-:W-:Y:S01]  /*8d20*/  STL [R1+0x544], R3 ;  /* 0x0005440301007387 */ /* 0x000fe20000100800 */
[----:B------:R-:W-:-:S03]  /*8d30*/  IADD3 R12, P6, PT, R13, UR68, RZ ;  /* 0x000000440d0c7c10 */ /* 0x000fc6000ffde0ff */
[----:B------:R3:W-:Y:S04]  /*8d40*/  STL [R1+0x54c], R2 ;  /* 0x00054c0201007387 */ /* 0x0007e80000100800 */
[----:B------:R-:W-:Y:S01]  /*8d50*/  STL [R1+0x554], R12 ;  /* 0x0005540c01007387 */ /* 0x000fe20000100800 */
[----:B---3--:R-:W-:Y:S02]  /*8d60*/  IADD3.X R2, PT, PT, R15, UR72, RZ, P2, !PT ;  /* 0x000000480f027c10 */ /* 0x008fe400097fe4ff */
[----:B------:R-:W-:-:S03]  /*8d70*/  IADD3 R3, P2, PT, R14, UR68, RZ ;  /* 0x000000440e037c10 */ /* 0x000fc6000ff5e0ff */
[----:B------:R4:W-:Y:S04]  /*8d80*/  STL [R1+0x520], R2 ;  /* 0x0005200201007387 */ /* 0x0009e80000100800 */
[----:B------:R-:W-:Y:S01]  /*8d90*/  STL [R1+0x55c], R3 ;  /* 0x00055c0301007387 */ /* 0x000fe20000100800 */
[----:B----4-:R-:W-:Y:S02]  /*8da0*/  IADD3.X R2, PT, PT, R33, UR72, RZ, P1, !PT ;  /* 0x0000004821027c10 */ /* 0x010fe40008ffe4ff */
[----:B------:R-:W-:-:S03]  /*8db0*/  IADD3 R12, P1, PT, R13, UR75, RZ ;  /* 0x0000004b0d0c7c10 */ /* 0x000fc6000ff3e0ff */
[----:B------:R0:W-:Y:S04]  /*8dc0*/  STL [R1+0x528], R2 ;  /* 0x0005280201007387 */ /* 0x0001e80000100800 */
[----:B------:R-:W-:Y:S01]  /*8dd0*/  STL [R1+0x564], R12 ;  /* 0x0005640c01007387 */ /* 0x000fe20000100800 */
[----:B0-----:R-:W-:Y:S02]  /*8de0*/  IADD3.X R2, PT, PT, R15, UR76, RZ, P0, !PT ;  /* 0x0000004c0f027c10 */ /* 0x001fe400087fe4ff */
        /* <DEDUP_REMOVED lines=13> */
[----:B------:R0:W-:Y:S01]  /*8ec0*/  STL [R1+0x548], R2 ;  /* 0x0005480201007387 */ /* 0x0001e20000100800 */
[----:B------:R-:W-:-:S03]  /*8ed0*/  USHF.R.S32.HI UR56, URZ, 0x1f, UR75 ;  /* 0x0000001fff387899 */ /* 0x000fc6000801144b */
        /* <DEDUP_REMOVED lines=133> */
[----:B------:R-:W-:-:S03]  /*9730*/  UIMAD UR61, UR9, 0x29, URZ ;  /* 0x00000029093d78a4 */ /* 0x000fc6000f8e02ff */
[----:B------:R-:W-:Y:S01]  /*9740*/  STL [R1+0x674], R12 ;  /* 0x0006740c01007387 */ /* 0x000fe20000100800 */
[----:B0-----:R-:W-:Y:S01]  /*9750*/  IADD3.X R2, PT, PT, R15, UR60, RZ, P1, !PT ;  /* 0x0000003c0f027c10 */ /* 0x001fe20008ffe4ff */
[----:B------:R-:W-:Y:S01]  /*9760*/  USHF.R.S32.HI UR62, URZ, 0x1f, UR55 ;  /* 0x0000001fff3e7899 */ /* 0x000fe20008011437 */
        /* <DEDUP_REMOVED lines=70> */
[----:B------:R0:W-:Y:S01]  /*9bd0*/  STL [R1+0x6b0], R2 ;  /* 0x0006b00201007387 */ /* 0x0001e20000100800 */
[----:B------:R-:W-:-:S03]  /*9be0*/  USHF.R.S32.HI UR76, URZ, 0x1f, UR71 ;  /* 0x0000001fff4c7899 */ /* 0x000fc60008011447 */
[----:B------:R1:W-:Y:S01]  /*9bf0*/  STL [R1+0x6ec], R3 ;  /* 0x0006ec0301007387 */ /* 0x0003e20000100800 */
[----:B0-----:R-:W-:Y:S02]  /*9c00*/  IADD3.X R2, PT, PT, R33, UR74, RZ, P0, !PT ;  /* 0x0000004a21027c10 */ /* 0x001fe400087fe4ff */
[----:B-1----:R-:W-:-:S03]  /*9c10*/  IADD3.X R3, PT, PT, R15, UR75, RZ, P3, !PT ;  /* 0x0000004b0f037c10 */ /* 0x002fc60009ffe4ff */
[----:B------:R0:W-:Y:S01]  /*9c20*/  STL [R1+0x6b8], R2 ;  /* 0x0006b80201007387 */ /* 0x0001e20000100800 */
[----:B------:R-:W-:-:S03]  /*9c30*/  UIMAD UR10, UR9, 0x22, URZ ;  /* 0x00000022090a78a4 */ /* 0x000fc6000f8e02ff */
[----:B------:R1:W-:Y:S01]  /*9c40*/  STL [R1+0x6c0], R3 ;  /* 0x0006c00301007387 */ /* 0x0003e20000100800 */
[----:B0-----:R-:W-:Y:S02]  /*9c50*/  IADD3.X R2, PT, PT, R33, UR75, RZ, P4, !PT ;  /* 0x0000004b21027c10 */ /* 0x001fe4000a7fe4ff */
[----:B-1----:R-:W-:-:S03]  /*9c60*/  IADD3.X R3, PT, PT, R15, UR76, RZ, P5, !PT ;  /* 0x0000004c0f037c10 */ /* 0x002fc6000affe4ff */
[----:B------:R0:W-:Y:S01]  /*9c70*/  STL [R1+0x6c8], R2 ;  /* 0x0006c80201007387 */ /* 0x0001e20000100800 */
[----:B------:R-:W-:-:S03]  /*9c80*/  UIMAD UR11, UR9, 0x21, URZ ;  /* 0x00000021090b78a4 */ /* 0x000fc6000f8e02ff */
[----:B------:R1:W-:Y:S01]  /*9c90*/  STL [R1+0x6d0], R3 ;  /* 0x0006d00301007387 */ /* 0x0003e20000100800 */
[----:B0-----:R-:W-:-:S05]  /*9ca0*/  IADD3.X R2, PT, PT, R33, UR76, RZ, P6, !PT ;  /* 0x0000004c21027c10 */ /* 0x001fca000b7fe4ff */
[----:B------:R0:W-:Y:S01]  /*9cb0*/  STL [R1+0x6d8], R2 ;  /* 0x0006d80201007387 */ /* 0x0001e20000100800 */
[----:B-1----:R-:W-:Y:S01]  /*9cc0*/  IADD3 R3, P4, PT, R14, UR10, RZ ;  /* 0x0000000a0e037c10 */ /* 0x002fe2000ff9e0ff */
[----:B------:R-:W-:Y:S01]  /*9cd0*/  USHF.L.U32 UR12, UR9, 0x5, URZ ;  /* 0x00000005090c7899 */ /* 0x000fe200080006ff */
[----:B0-----:R-:W-:Y:S01]  /*9ce0*/  IADD3 R2, P0, PT, R13, UR10, RZ ;  /* 0x0000000a0d027c10 */ /* 0x001fe2000ff1e0ff */
[----:B------:R-:W-:-:S04]  /*9cf0*/  USHF.R.S32.HI UR44, URZ, 0x1f, UR73 ;  /* 0x0000001fff2c7899 */ /* 0x000fc80008011449 */
[----:B------:R0:W-:Y:S01]  /*9d00*/  STL [R1+0x6f4], R2 ;  /* 0x0006f40201007387 */ /* 0x0001e20000100800 */
[----:B--2---:R-:W-:Y:S02]  /*9d10*/  LOP3.LUT R12, R0, 0x20, RZ, 0x3c, !PT ;  /* 0x00000020000c7812 */ /* 0x004fe400078e3cff */
[----:B------:R-:W-:Y:S01]  /*9d20*/  IADD3 R12, P6, PT, R14, UR11, RZ ;  /* 0x0000000b0e0c7c10 */ /* 0x000fe2000ffde0ff */
[----:B------:R1:W-:Y:S01]  /*9d30*/  STL [R1+0x6fc], R3 ;  /* 0x0006fc0301007387 */ /* 0x0003e20000100800 */
[C---:B0-----:R-:W-:Y:S02]  /*9d40*/  LOP3.LUT R2, R0.reuse, 0x10, RZ, 0x3c, !PT ;  /* 0x0000001000027812 */ /* 0x041fe400078e3cff */
[C---:B------:R-:W-:Y:S02]  /*9d50*/  IADD3 R2, P3, PT, R13.reuse, UR11, RZ ;  /* 0x0000000b0d027c10 */ /* 0x040fe4000ff7e0ff */
[----:B-1----:R-:W-:Y:S01]  /*9d60*/  LOP3.LUT R3, R0, 0x30, RZ, 0x3c, !PT ;  /* 0x0000003000037812 */ /* 0x002fe200078e3cff */
[----:B------:R-:W-:Y:S01]  /*9d70*/  UIMAD UR13, UR9, 0x1f, URZ ;  /* 0x0000001f090d78a4 */ /* 0x000fe2000f8e02ff */
[----:B------:R-:W-:Y:S01]  /*9d80*/  IADD3 R3, P5, PT, R13, UR12, RZ ;  /* 0x0000000c0d037c10 */ /* 0x000fe2000ffbe0ff */
[----:B------:R0:W-:Y:S01]  /*9d90*/  STL [R1+0x704], R2 ;  /* 0x0007040201007387 */ /* 0x0001e20000100800 */
[----:B------:R-:W-:-:S03]  /*9da0*/  USHF.R.S32.HI UR45, URZ, 0x1f, UR10 ;  /* 0x0000001fff2d7899 */ /* 0x000fc6000801140a */
[----:B------:R1:W-:Y:S01]  /*9db0*/  STL [R1+0x70c], R12 ;  /* 0x00070c0c01007387 */ /* 0x0003e20000100800 */
[----:B0-----:R-:W-:-:S03]  /*9dc0*/  IADD3.X R2, PT, PT, R15, UR44, RZ, P2, !PT ;  /* 0x0000002c0f027c10 */ /* 0x001fc600097fe4ff */
[----:B------:R0:W-:Y:S01]  /*9dd0*/  STL [R1+0x714], R3 ;  /* 0x0007140301007387 */ /* 0x0001e20000100800 */
[----:B-1----:R-:W-:-:S03]  /*9de0*/  IADD3 R12, P2, PT, R14, UR12, RZ ;  /* 0x0000000c0e0c7c10 */ /* 0x002fc6000ff5e0ff */
[----:B------:R1:W-:Y:S01]  /*9df0*/  STL [R1+0x6e0], R2 ;  /* 0x0006e00201007387 */ /* 0x0003e20000100800 */
[----:B------:R-:W-:Y:S01]  /*9e00*/  UIMAD UR14, UR9, 0x1e, URZ ;  /* 0x0000001e090e78a4 */ /* 0x000fe2000f8e02ff */
[----:B0-----:R-:W-:Y:S02]  /*9e10*/  IADD3.X R3, PT, PT, R33, UR44, RZ, P1, !PT ;  /* 0x0000002c21037c10 */ /* 0x001fe40008ffe4ff */
[----:B------:R0:W-:Y:S01]  /*9e20*/  STL [R1+0x71c], R12 ;  /* 0x00071c0c01007387 */ /* 0x0001e20000100800 */
[----:B-1----:R-:W-:-:S03]  /*9e30*/  IADD3 R2, P1, PT, R13, UR13, RZ ;  /* 0x0000000d0d027c10 */ /* 0x002fc6000ff3e0ff */
[----:B------:R1:W-:Y:S01]  /*9e40*/  STL [R1+0x6e8], R3 ;  /* 0x0006e80301007387 */ /* 0x0003e20000100800 */
[----:B------:R-:W-:-:S03]  /*9e50*/  USHF.R.S32.HI UR46, URZ, 0x1f, UR11 ;  /* 0x0000001fff2e7899 */ /* 0x000fc6000801140b */
[----:B------:R2:W-:Y:S01]  /*9e60*/  STL [R1+0x724], R2 ;  /* 0x0007240201007387 */ /* 0x0005e20000100800 */
[----:B0-----:R-:W-:Y:S02]  /*9e70*/  IADD3.X R12, PT, PT, R15, UR45, RZ, P0, !PT ;  /* 0x0000002d0f0c7c10 */ /* 0x001fe400087fe4ff */
[----:B-1----:R-:W-:-:S03]  /*9e80*/  IADD3 R3, P0, PT, R14, UR13, RZ ;  /* 0x0000000d0e037c10 */ /* 0x002fc6000ff1e0ff */
[----:B------:R0:W-:Y:S01]  /*9e90*/  STL [R1+0x6f0], R12 ;  /* 0x0006f00c01007387 */ /* 0x0001e20000100800 */
[----:B--2---:R-:W-:-:S03]  /*9ea0*/  IADD3.X R2, PT, PT, R33, UR45, RZ, P4, !PT ;  /* 0x0000002d21027c10 */ /* 0x004fc6000a7fe4ff */
[----:B------:R1:W-:Y:S01]  /*9eb0*/  STL [R1+0x72c], R3 ;  /* 0x00072c0301007387 */ /* 0x0003e20000100800 */
[----:B------:R-:W-:Y:S02]  /*9ec0*/  UIMAD UR15, UR9, 0x1d, URZ ;  /* 0x0000001d090f78a4 */ /* 0x000fe4000f8e02ff */
[----:B------:R-:W-:Y:S01]  /*9ed0*/  USHF.R.S32.HI UR47, URZ, 0x1f, UR12 ;  /* 0x0000001fff2f7899 */ /* 0x000fe2000801140c */
[----:B------:R2:W-:Y:S01]  /*9ee0*/  STL [R1+0x6f8], R2 ;  /* 0x0006f80201007387 */ /* 0x0005e20000100800 */
[----:B0-----:R-:W-:Y:S02]  /*9ef0*/  IADD3 R12, P4, PT, R13, UR14, RZ ;  /* 0x0000000e0d0c7c10 */ /* 0x001fe4000ff9e0ff */
[----:B-1----:R-:W-:-:S03]  /*9f00*/  IADD3.X R3, PT, PT, R15, UR46, RZ, P3, !PT ;  /* 0x0000002e0f037c10 */ /* 0x002fc60009ffe4ff */
[----:B------:R0:W-:Y:S01]  /*9f10*/  STL [R1+0x734], R12 ;  /* 0x0007340c01007387 */ /* 0x0001e20000100800 */
[----:B--2---:R-:W-:-:S03]  /*9f20*/  IADD3 R2, P3, PT, R14, UR14, RZ ;  /* 0x0000000e0e027c10 */ /* 0x004fc6000ff7e0ff */
[----:B------:R1:W-:Y:S01]  /*9f30*/  STL [R1+0x700], R3 ;  /* 0x0007000301007387 */ /* 0x0003e20000100800 */
[----:B------:R-:W-:-:S03]  /*9f40*/  UIMAD UR16, UR9, 0x1c, URZ ;  /* 0x0000001c091078a4 */ /* 0x000fc6000f8e02ff */
[----:B------:R2:W-:Y:S01]  /*9f50*/  STL [R1+0x73c], R2 ;  /* 0x00073c0201007387 */ /* 0x0005e20000100800 */
[----:B0-----:R-:W-:Y:S02]  /*9f60*/  IADD3.X R12, PT, PT, R33, UR46, RZ, P6, !PT ;  /* 0x0000002e210c7c10 */ /* 0x001fe4000b7fe4ff */
[----:B-1----:R-:W-:-:S03]  /*9f70*/  IADD3 R3, P6, PT, R13, UR15, RZ ;  /* 0x0000000f0d037c10 */ /* 0x002fc6000ffde0ff */
[----:B------:R0:W-:Y:S01]  /*9f80*/  STL [R1+0x708], R12 ;  /* 0x0007080c01007387 */ /* 0x0001e20000100800 */
[----:B--2---:R-:W-:Y:S01]  /*9f90*/  IADD3.X R2, PT, PT, R15, UR47, RZ, P5, !PT ;  /* 0x0000002f0f027c10 */ /* 0x004fe2000affe4ff */
[----:B------:R-:W-:Y:S02]  /*9fa0*/  USHF.R.S32.HI UR48, URZ, 0x1f, UR13 ;  /* 0x0000001fff307899 */ /* 0x000fe4000801140d */
[----:B------:R1:W-:Y:S04]  /*9fb0*/  STL [R1+0x744], R3 ;  /* 0x0007440301007387 */ /* 0x0003e80000100800 */
[----:B------:R2:W-:Y:S01]  /*9fc0*/  STL [R1+0x710], R2 ;  /* 0x0007100201007387 */ /* 0x0005e20000100800 */
[----:B0-----:R-:W-:Y:S02]  /*9fd0*/  IADD3 R12, P5, PT, R14, UR15, RZ ;  /* 0x0000000f0e0c7c10 */ /* 0x001fe4000ffbe0ff */
[----:B-1----:R-:W-:-:S03]  /*9fe0*/  IADD3.X R3, PT, PT, R33, UR47, RZ, P2, !PT ;  /* 0x0000002f21037c10 */ /* 0x002fc600097fe4ff */
[----:B------:R0:W-:Y:S01]  /*9ff0*/  STL [R1+0x74c], R12 ;  /* 0x00074c0c01007387 */ /* 0x0001e20000100800 */
[----:B--2---:R-:W-:Y:S01]  /*a000*/  IADD3 R2, P2, PT, R13, UR16, RZ ;  /* 0x000000100d027c10 */ /* 0x004fe2000ff5e0ff */
[----:B------:R-:W-:Y:S02]  /*a010*/  UIMAD UR17, UR9, 0x1b, URZ ;  /* 0x0000001b091178a4 */ /* 0x000fe4000f8e02ff */
        /* <DEDUP_REMOVED lines=106> */
[----:B------:R-:W-:-:S03]  /*a6c0*/  USHF.L.U32 UR28, UR9, 0x4, URZ ;  /* 0x00000004091c7899 */ /* 0x000fc600080006ff */
        /* <DEDUP_REMOVED lines=81> */
[----:B------:R-:W-:Y:S02]  /*abe0*/  USHF.L.U32 UR36, UR9, 0x3, URZ ;  /* 0x0000000309247899 */ /* 0x000fe400080006ff */
        /* <DEDUP_REMOVED lines=66> */
[----:B------:R1:W-:Y:S04]  /*b010*/  STL [R1+0x8b0], R3 ;  /* 0x0008b00301007387 */ /* 0x0003e80000100800 */
        /* <DEDUP_REMOVED lines=12> */
[----:B------:R-:W-:Y:S02]  /*b0e0*/  USHF.R.S32.HI UR76, URZ, 0x1f, UR41 ;  /* 0x0000001fff4c7899 */ /* 0x000fe40008011429 */
        /* <DEDUP_REMOVED lines=8> */
[----:B------:R-:W-:-:S03]  /*b170*/  USHF.R.S32.HI UR43, URZ, 0x1f, UR9 ;  /* 0x0000001fff2b7899 */ /* 0x000fc60008011409 */
[----:B------:R2:W-:Y:S01]  /*b180*/  STL [R1+0x8d8], R2 ;  /* 0x0008d80201007387 */ /* 0x0005e20000100800 */
[----:B0-----:R-:W-:Y:S02]  /*b190*/  IADD3.X R12, PT, PT, R15, UR76, RZ, P1, !PT ;  /* 0x0000004c0f0c7c10 */ /* 0x001fe40008ffe4ff */
[----:B-1----:R-:W-:-:S03]  /*b1a0*/  IADD3.X R3, PT, PT, R33, UR76, RZ, P0, !PT ;  /* 0x0000004c21037c10 */ /* 0x002fc600087fe4ff */
[----:B------:R0:W-:Y:S01]  /*b1b0*/  STL [R1+0x8e0], R12 ;  /* 0x0008e00c01007387 */ /* 0x0001e20000100800 */
[----:B--2---:R-:W-:-:S03]  /*b1c0*/  IADD3.X R2, PT, PT, R15, UR77, RZ, P4, !PT ;  /* 0x0000004d0f027c10 */ /* 0x004fc6000a7fe4ff */
[----:B------:R1:W-:Y:S04]  /*b1d0*/  STL [R1+0x8e8], R3 ;  /* 0x0008e80301007387 */ /* 0x0003e80000100800 */
[----:B------:R2:W-:Y:S01]  /*b1e0*/  STL [R1+0x8f0], R2 ;  /* 0x0008f00201007387 */ /* 0x0005e20000100800 */
[----:B0-----:R-:W-:Y:S02]  /*b1f0*/  IADD3.X R12, PT, PT, R33, UR77, RZ, P3, !PT ;  /* 0x0000004d210c7c10 */ /* 0x001fe40009ffe4ff */
[----:B-1----:R-:W-:Y:S02]  /*b200*/  IADD3.X R3, PT, PT, R15, UR43, RZ, P6, !PT ;  /* 0x0000002b0f037c10 */ /* 0x002fe4000b7fe4ff */
[----:B--2---:R-:W-:Y:S01]  /*b210*/  IADD3.X R2, PT, PT, R33, UR43, RZ, P5, !PT ;  /* 0x0000002b21027c10 */ /* 0x004fe2000affe4ff */
[----:B------:R0:W-:Y:S04]  /*b220*/  STL [R1+0x8f8], R12 ;  /* 0x0008f80c01007387 */ /* 0x0001e80000100800 */
[----:B------:R0:W-:Y:S04]  /*b230*/  STL [R1+0x908], R2 ;  /* 0x0009080201007387 */ /* 0x0001e80000100800 */
[----:B------:R0:W-:Y:S01]  /*b240*/  STL [R1+0x900], R3 ;  /* 0x0009000301007387 */ /* 0x0001e20000100800 */
[----:B------:R-:W-:Y:S01]  /*b250*/  USHF.R.S32.HI UR8, URZ, 0x1f, UR5 ;  /* 0x0000001fff087899 */ /* 0x000fe20008011405 */
[----:B------:R-:W-:-:S02]  /*b260*/  CS2R R36, SRZ ;  /* 0x0000000000247805 */ /* 0x000fc4000001ff00 */
[----:B------:R-:W-:Y:S01]  /*b270*/  CS2R R38, SRZ ;  /* 0x0000000000267805 */ /* 0x000fe2000001ff00 */
[----:B------:R-:W-:Y:S01]  /*b280*/  ULEA.HI UR5, UR8, UR5, URZ, 0x6 ;  /* 0x0000000508057291 */ /* 0x000fe2000f8f30ff */
[----:B------:R-:W-:Y:S01]  /*b290*/  CS2R R24, SRZ ;  /* 0x0000000000187805 */ /* 0x000fe2000001ff00 */
[----:B------:R-:W-:Y:S01]  /*b2a0*/  USHF.L.U32 UR8, UR9, 0x6, URZ ;  /* 0x0000000609087899 */ /* 0x000fe200080006ff */
[----:B------:R-:W-:Y:S02]  /*b2b0*/  CS2R R26, SRZ ;  /* 0x00000000001a7805 */ /* 0x000fe4000001ff00 */
        /* <DEDUP_REMOVED lines=18> */
[----:B------:R-:W-:Y:S02]  /*b3e0*/  USHF.R.S32.HI UR5, URZ, 0x6, UR5 ;  /* 0x00000006ff057899 */ /* 0x000fe40008011405 */
[----:B0-----:R-:W-:-:S12]  /*b3f0*/  USHF.R.S32.HI UR10, URZ, 0x1f, UR8 ;  /* 0x0000001fff0a7899 */ /* 0x001fd80008011408 */
.L_x_1:
[----:B0-----:R-:W2:Y:S01]  /*b400*/  LDL R13, [R1+0x330] ;  /* 0x00033000010d7983 */ /* 0x001ea20000100800 */
[----:B------:R-:W0:Y:S03]  /*b410*/  LDC R2, c[0x0][0x3a0] ;  /* 0x0000e800ff027b82 */ /* 0x000e260000000800 */
[----:B--2---:R1:W-:Y:S04]  /*b420*/  STL [R1+0x13dc], R13 ;  /* 0x0013dc0d01007387 */ /* 0x0043e80000100800 */
[----:B------:R-:W2:Y:S04]  /*b430*/  LDL R12, [R1+0x334] ;  /* 0x00033400010c7983 */ /* 0x000ea80000100800 */
[----:B-1----:R-:W0:Y:S04]  /*b440*/  LDL R13, [R1+0x3e8] ;  /* 0x0003e800010d7983 */ /* 0x002e280000100800 */
[----:B------:R-:W-:Y:S04]  /*b450*/  STL [R1+0x1394], R61 ;  /* 0x0013943d01007387 */ /* 0x000fe80000100800 */
        /* <DEDUP_REMOVED lines=29> */
[----:B-----5:R-:W-:Y:S04]  /*b630*/  STL [R1+0x10e8], R0 ;  /* 0x0010e80001007387 */ /* 0x020fe80000100800 */
        /* <DEDUP_REMOVED lines=95> */
[----:B------:R-:W-:Y:S04]  /*bc30*/  STL.64 [R1+0x1018], R54 ;  /* 0x0010183601007387 */ /* 0x000fe80000100a00 */
        /* <DEDUP_REMOVED lines=42> */
[----:B------:R-:W-:Y:S01]  /*bee0*/  STL [R1+0x128c], R41 ;  /* 0x00128c2901007387 */ /* 0x000fe20000100800 */
[----:B0-----:R-:W-:-:S03]  /*bef0*/  IMAD R2, R13, -0x40, R2 ;  /* 0xffffffc00d027824 */ /* 0x001fc600078e0202 */
[----:B------:R-:W-:Y:S04]  /*bf00*/  STL [R1+0xfb4], R42 ;  /* 0x000fb42a01007387 */ /* 0x000fe80000100800 */
[----:B------:R-:W-:Y:S04]  /*bf10*/  STL [R1+0x1290], R42 ;  /* 0x0012902a01007387 */ /* 0x000fe80000100800 */
[----:B------:R-:W-:Y:S04]  /*bf20*/  STL [R1+0xfb0], R43 ;  /* 0x000fb02b01007387 */ /* 0x000fe80000100800 */
[----:B------:R-:W-:Y:S04]  /*bf30*/  STL [R1+0x1294], R43 ;  /* 0x0012942b01007387 */ /* 0x000fe80000100800 */
[----:B------:R-:W2:Y:S01]  /*bf40*/  LDL.LU R13, [R1+0x13dc] ;  /* 0x0013dc00010d7983 */ /* 0x000ea20000300800 */
[----:B------:R-:W-:-:S02]  /*bf50*/  ISETP.GT.AND P0, PT, R2, RZ, PT ;  /* 0x000000ff0200720c */ /* 0x000fc40003f04270 */
[----:B-1----:R-:W-:-:S11]  /*bf60*/  PRMT R33, RZ, 0x7610, R33 ;  /* 0x00007610ff217816 */ /* 0x002fd60000000021 */
[----:B--2---:R-:W2:Y:S04]  /*bf70*/  @P0 LDG.E.U8 R33, desc[UR6][R12.64] ;  /* 0x000000060c210981 */ /* 0x004ea8000c1e1100 */
[----:B--2---:R0:W-:Y:S04]  /*bf80*/  STL [R1+0x31c], R33 ;  /* 0x00031c2101007387 */ /* 0x0041e80000100800 */
[----:B0-----:R-:W2:Y:S04]  /*bf90*/  LDL.LU R33, [R1+0x13d8] ;  /* 0x0013d80001217983 */ /* 0x001ea80000300800 */
[----:B------:R-:W3:Y:S04]  /*bfa0*/  LDL R12, [R1+0x338] ;  /* 0x00033800010c7983 */ /* 0x000ee80000100800 */
[----:B------:R-:W3:Y:S01]  /*bfb0*/  LDL R13, [R1+0x33c] ;  /* 0x00033c00010d7983 */ /* 0x000ee20000100800 */
[----:B------:R-:W-:-:S02]  /*bfc0*/  PRMT R61, RZ, 0x7610, R61 ;  /* 0x00007610ff3d7816 */ /* 0x000fc4000000003d */
[----:B---3--:R-:W-:-:S04]  /*bfd0*/  @P0 LOP3.LUT R13, R13, R12, RZ, 0x3c, !PT ;  /* 0x0000000c0d0d0212 */ /* 0x008fc800078e3cff */
[----:B------:R-:W-:-:S04]  /*bfe0*/  @P0 LOP3.LUT R12, R13, R12, RZ, 0x3c, !PT ;  /* 0x0000000c0d0c0212 */ /* 0x000fc800078e3cff */
[----:B------:R-:W-:-:S05]  /*bff0*/  @P0 LOP3.LUT R13, R13, R12, RZ, 0x3c, !PT ;  /* 0x0000000c0d0d0212 */ /* 0x000fca00078e3cff */
[----:B------:R-:W3:Y:S01]  /*c000*/  @P0 LDG.E.U8 R61, desc[UR6][R12.64] ;  /* 0x000000060c3d0981 */ /* 0x000ee2000c1e1100 */
[----:B------:R-:W-:-:S03]  /*c010*/  ISETP.GT.AND P1, PT, R2, 0x1, PT ;  /* 0x000000010200780c */ /* 0x000fc60003f24270 */
[----:B---3--:R0:W-:Y:S04]  /*c020*/  STL [R1+0x318], R61 ;  /* 0x0003183d01007387 */ /* 0x0081e80000100800 */
[----:B0-----:R-:W3:Y:S04]  /*c030*/  LDL.LU R61, [R1+0x13d4] ;  /* 0x0013d400013d7983 */ /* 0x001ee80000300800 */
[----:B------:R-:W4:Y:S04]  /*c040*/  LDL R12, [R1+0x908] ;  /* 0x00090800010c7983 */ /* 0x000f280000100800 */
[----:B------:R-:W4:Y:S01]  /*c050*/  LDL R13, [R1+0x90c] ;  /* 0x00090c00010d7983 */ /* 0x000f220000100800 */
[----:B--2---:R-:W-:-:S02]  /*c060*/  PRMT R33, RZ, 0x7610, R33 ;  /* 0x00007610ff217816 */ /* 0x004fc40000000021 */
[----:B----4-:R-:W-:-:S04]  /*c070*/  @P1 LOP3.LUT R13, R13, R12, RZ, 0x3c, !PT ;  /* 0x0000000c0d0d1212 */ /* 0x010fc800078e3cff */
[----:B------:R-:W-:-:S04]  /*c080*/  @P1 LOP3.LUT R12, R13, R12, RZ, 0x3c, !PT ;  /* 0x0000000c0d0c1212 */ /* 0x000fc800078e3cff */
[----:B------:R-:W-:-:S05]  /*c090*/  @P1 LOP3.LUT R13, R13, R12, RZ, 0x3c, !PT ;  /* 0x0000000c0d0d1212 */ /* 0x000fca00078e3cff */
[----:B------:R-:W2:Y:S04]  /*c0a0*/  @P1 LDG.E.U8 R33, desc[UR6][R12.64] ;  /* 0x000000060c211981 */ /* 0x000ea8000c1e1100 */
[----:B--2---:R0:W-:Y:S04]  /*c0b0*/  STL [R1+0x310], R33 ;  /* 0x0003102101007387 */ /* 0x0041e80000100800 */
[----:B0-----:R-:W2:Y:S04]  /*c0c0*/  LDL.LU R33, [R1+0x13d0] ;  /* 0x0013d00001217983 */ /* 0x001ea80000300800 */
[----:B------:R-:W4:Y:S04]  /*c0d0*/  LDL R12, [R1+0x900] ;  /* 0x00090000010c7983 */ /* 0x000f280000100800 */
[----:B------:R-:W4:Y:S01]  /*c0e0*/  LDL R13, [R1+0x904] ;  /* 0x00090400010d7983 */ /* 0x000f220000100800 */
[----:B---3--:R-:W-:-:S02]  /*c0f0*/  PRMT R61, RZ, 0x7610, R61 ;  /* 0x00007610ff3d7816 */ /* 0x008fc4000000003d */
[----:B----4-:R-:W-:-:S04]  /*c100*/  @P1 LOP3.LUT R13, R13, R12, RZ, 0x3c, !PT ;  /* 0x0000000c0d0d1212 */ /* 0x010fc800078e3cff */
        /* <DEDUP_REMOVED lines=84> */
[----:B------:R-:W-:-:S02]  /*c650*/  PRMT R7, RZ, 0x7610, R7 ;  /* 0x00007610ff077816 */ /* 0x000fc40000000007 */
[----:B----4-:R-:W-:-:S04]  /*c660*/  @P0 LOP3.LUT R13, R13, R12, RZ, 0x3c, !PT ;  /* 0x0000000c0d0d0212 */ /* 0x010fc800078e3cff */
[----:B------:R-:W-:-:S04]  /*c670*/  @P0 LOP3.LUT R12, R13, R12, RZ, 0x3c, !PT ;  /* 0x0000000c0d0c0212 */ /* 0x000fc800078e3cff */
[----:B------:R-:W-:-:S05]  /*c680*/  @P0 LOP3.LUT R13, R13, R12, RZ, 0x3c, !PT ;  /* 0x0000000c0d0d0212 */ /* 0x000fca00078e3cff */
[----:B------:R-:W4:Y:S04]  /*c690*/  @P0 LDG.E.U8 R7, desc[UR6][R12.64] ;  /* 0x000000060c070981 */ /* 0x000f28000c1e1100 */
[----:B------:R-:W2:Y:S04]  /*c6a0*/  LDL R12, [R1+0x8b0] ;  /* 0x0008b000010c7983 */ /* 0x000ea80000100800 */
[----:B------:R-:W2:Y:S01]  /*c6b0*/  LDL R13, [R1+0x8b4] ;  /* 0x0008b400010d7983 */ /* 0x000ea20000100800 */
[----:B------:R-:W-:-:S03]  /*c6c0*/  PRMT R52, RZ, 0x7610, R52 ;  /* 0x00007610ff347816 */ /* 0x000fc60000000034 */
[----:B----4-:R-:W-:Y:S01]  /*c6d0*/  STL [R1+0x1298], R7 ;  /* 0x0012980701007387 */ /* 0x010fe20000100800 */
[----:B--2---:R-:W-:-:S04]  /*c6e0*/  @P0 LOP3.LUT R13, R13, R12, RZ, 0x3c, !PT ;  /* 0x0000000c0d0d0212 */ /* 0x004fc800078e3cff */
[----:B------:R-:W-:-:S04]  /*c6f0*/  @P0 LOP3.LUT R12, R13, R12, RZ, 0x3c, !PT ;  /* 0x0000000c0d0c0212 */ /* 0x000fc800078e3cff */
[----:B------:R-:W-:-:S05]  /*c700*/  @P0 LOP3.LUT R13, R13, R12, RZ, 0x3c, !PT ;  /* 0x0000000c0d0d0212 */ /* 0x000fca00078e3cff */
[----:B------:R-:W2:Y:S04]  /*c710*/  @P0 LDG.E.U8 R52, desc[UR6][R12.64] ;  /* 0x000000060c340981 */ /* 0x000ea8000c1e1100 */
[----:B------:R-:W4:Y:S04]  /*c720*/  LDL R12, [R1+0x8a8] ;  /* 0x0008a800010c7983 */ /* 0x000f280000100800 */
[----:B------:R-:W4:Y:S01]  /*c730*/  LDL R13, [R1+0x8ac] ;  /* 0x0008ac00010d7983 */ /* 0x000f220000100800 */
[----:B------:R-:W-:Y:S02]  /*c740*/  ISETP.GT.AND P1, PT, R2, 0x7, PT ;  /* 0x000000070200780c */ /* 0x000fe40003f24270 */
[----:B------:R-:W-:Y:S01]  /*c750*/  PRMT R53, RZ, 0x7610, R53 ;  /* 0x00007610ff357816 */ /* 0x000fe20000000035 */
[----:B--2---:R-:W-:Y:S10]  /*c760*/  STL [R1+0x129c], R52 ;  /* 0x00129c3401007387 */ /* 0x004ff40000100800 */
[----:B----4-:R-:W-:-:S04]  /*c770*/  @P1 LOP3.LUT R13, R13, R12, RZ, 0x3c, !PT ;  /* 0x0000000c0d0d1212 */ /* 0x010fc800078e3cff */
[----:B------:R-:W-:-:S04]  /*c780*/  @P1 LOP3.LUT R12, R13, R12, RZ, 0x3c, !PT ;  /* 0x0000000c0d0c1212 */ /* 0x000fc800078e3cff */
[----:B------:R-:W-:-:S05]  /*c790*/  @P1 LOP3.LUT R13, R13, R12, RZ, 0x3c, !PT ;  /* 0x0000000c0d0d1212 */ /* 0x000fca00078e3cff */
[----:B------:R-:W2:Y:S04]  /*c7a0*/  @P1 LDG.E.U8 R53, desc[UR6][R12.64] ;  /* 0x000000060c351981 */ /* 0x000ea8000c1e1100 */
[----:B------:R-:W4:Y:S04]  /*c7b0*/  LDL R12, [R1+0x8a0] ;  /* 0x0008a000010c7983 */ /* 0x000f280000100800 */
[----:B------:R-:W4:Y:S01]  /*c7c0*/  LDL R13, [R1+0x8a4] ;  /* 0x0008a400010d7983 */ /* 0x000f220000100800 */
[----:B------:R-:W-:-:S03]  /*c7d0*/  PRMT R54, RZ, 0x7610, R54 ;  /* 0x00007610ff367816 */ /* 0x000fc60000000036 */
[----:B--2---:R-:W-:Y:S01]  /*c7e0*/  STL [R1+0x12a0], R53 ;  /* 0x0012a03501007387 */ /* 0x004fe20000100800 */
[----:B----4-:R-:W-:-:S04]  /*c7f0*/  @P1 LOP3.LUT R13, R13, R12, RZ, 0x3c, !PT ;  /* 0x0000000c0d0d1212 */ /* 0x010fc800078e3cff */
[----:B------:R-:W-:-:S04]  /*c800*/  @P1 LOP3.LUT R12, R13, R12, RZ, 0x3c, !PT ;  /* 0x0000000c0d0c1212 */ /* 0x000fc800078e3cff */
[----:B------:R-:W-:-:S05]  /*c810*/  @P1 LOP3.LUT R13, R13, R12, RZ, 0x3c, !PT ;  /* 0x0000000c0d0d1212 */ /* 0x000fca00078e3cff */
[----:B------:R0:W2:Y:S04]  /*c820*/  @P1 LDG.E.U8 R54, desc[UR6][R12.64] ;  /* 0x000000060c361981 */ /* 0x0000a8000c1e1100 */
[----:B------:R-:W0:Y:S04]  /*c830*/  LDL R12, [R1+0x898] ;  /* 0x00089800010c7983 */ /* 0x000e280000100800 */
[----:B------:R-:W0:Y:S01]  /*c840*/  LDL R13, [R1+0x89c] ;  /* 0x00089c00010d7983 */ /* 0x000e220000100800 */
[----:B------:R-:W-:Y:S02]  /*c850*/  ISETP.GT.AND P2, PT, R2, 0x8, PT ;  /* 0x000000080200780c */ /* 0x000fe40003f44270 */
[----:B---3--:R-:W-:-:S11]  /*c860*/  PRMT R61, RZ, 0x7610, R61 ;  /* 0x00007610ff3d7816 */ /* 0x008fd6000000003d */
[----:B0-----:R-:W-:-:S04]  /*c870*/  @P2 LOP3.LUT R13, R13, R12, RZ, 0x3c, !PT ;  /* 0x0000000c0d0d2212 */ /* 0x001fc800078e3cff */
[----:B------:R-:W-:-:S04]  /*c880*/  @P2 LOP3.LUT R12, R13, R12, RZ, 0x3c, !PT ;  /* 0x0000000c0d0c2212 */ /* 0x000fc800078e3cff */
[----:B------:R-:W-:-:S05]  /*c890*/  @P2 LOP3.LUT R13, R13, R12, RZ, 0x3c, !PT ;  /* 0x0000000c0d0d2212 */ /* 0x000fca00078e3cff */
[----:B------:R-:W3:Y:S04]  /*c8a0*/  @P2 LDG.E.U8 R61, desc[UR6][R12.64] ;  /* 0x000000060c3d2981 */ /* 0x000ee8000c1e1100 */
[----:B--2---:R-:W-:Y:S04]  /*c8b0*/  STL [R1+0x12a4], R54 ;  /* 0x0012a43601007387 */ /* 0x004fe80000100800 */
[----:B---3--:R0:W-:Y:S04]  /*c8c0*/  STL [R1+0x2a8], R61 ;  /* 0x0002a83d01007387 */ /* 0x0081e80000100800 */
        /* <DEDUP_REMOVED lines=41> */
[----:B------:R-:W-:-:S02]  /*cb60*/  PRMT R54, RZ, 0x7610, R54 ;  /* 0x00007610ff367816 */ /* 0x000fc40000000036 */
[----:B----4-:R-:W-:-:S04]  /*cb70*/  @P1 LOP3.LUT R13, R13, R12, RZ, 0x3c, !PT ;  /* 0x0000000c0d0d1212 */ /* 0x010fc800078e3cff */
[----:B------:R-:W-:-:S04]  /*cb80*/  @P1 LOP3.LUT R12, R13, R12, RZ, 0x3c, !PT ;  /* 0x0000000c0d0c1212 */ /* 0x000fc800078e3cff */
[----:B------:R-:W-:-:S05]  /*cb90*/  @P1 LOP3.LUT R13, R13, R12, RZ, 0x3c, !PT ;  /* 0x0000000c0d0d1212 */ /* 0x000fca00078e3cff */
[----:B------:R0:W4:Y:S04]  /*cba0*/  @P1 LDG.E.U8 R54, desc[UR6][R12.64] ;  /* 0x000000060c361981 */ /* 0x000128000c1e1100 */
[----:B------:R-:W0:Y:S04]  /*cbb0*/  LDL R12, [R1+0x868] ;  /* 0x00086800010c7983 */ /* 0x000e280000100800 */
[----:B------:R-:W0:Y:S01]  /*cbc0*/  LDL R13, [R1+0x86c] ;  /* 0x00086c00010d7983 */ /* 0x000e220000100800 */
[----:B------:R-:W-:Y:S02]  /*cbd0*/  ISETP.GT.AND P2, PT, R2, 0xb, PT ;  /* 0x0000000b0200780c */ /* 0x000fe40003f44270 */
[----:B--2---:R-:W-:-:S11]  /*cbe0*/  PRMT R61, RZ, 0x7610, R61 ;  /* 0x00007610ff3d7816 */ /* 0x004fd6000000003d */
[----:B0-----:R-:W-:-:S04]  /*cbf0*/  @P2 LOP3.LUT R13, R13, R12, RZ, 0x3c, !PT ;  /* 0x0000000c0d0d2212 */ /* 0x001fc800078e3cff */
[----:B------:R-:W-:-:S04]  /*cc00*/  @P2 LOP3.LUT R12, R13, R12, RZ, 0x3c, !PT ;  /* 0x0000000c0d0c2212 */ /* 0x000fc800078e3cff */
[----:B------:R-:W-:-:S05]  /*cc10*/  @P2 LOP3.LUT R13, R13, R12, RZ, 0x3c, !PT ;  /* 0x0000000c0d0d2212 */ /* 0x000fca00078e3cff */
[----:B------:R-:W2:Y:S04]  /*cc20*/  @P2 LDG.E.U8 R61, desc[UR6][R12.64] ;  /* 0x000000060c3d2981 */ /* 0x000ea8000c1e1100 */
[----:B----4-:R-:W-:Y:S04]  /*cc30*/  STL [R1+0x131c], R54 ;  /* 0x00131c3601007387 */ /* 0x010fe80000100800 */
        /* <DEDUP_REMOVED lines=56> */
[----:B--2---:R0:W-:Y:S04]  /*cfc0*/  STL [R1+0x12b8], R55 ;  /* 0x0012b83701007387 */ /* 0x0041e80000100800 */
[----:B0-----:R-:W2:Y:S01]  /*cfd0*/  LDL R55, [R1+0x82c] ;  /* 0x00082c0001377983 */ /* 0x001ea20000100800 */
[----:B----4-:R-:W-:-:S04]  /*cfe0*/  @P2 LOP3.LUT R13, R13, R12, RZ, 0x3c, !PT ;  /* 0x0000000c0d0d2212 */ /* 0x010fc800078e3cff */
[----:B------:R-:W-:-:S04]  /*cff0*/  @P2 LOP3.LUT R12, R13, R12, RZ, 0x3c, !PT ;  /* 0x0000000c0d0c2212 */ /* 0x000fc800078e3cff */
[----:B------:R-:W-:-:S05]  /*d000*/  @P2 LOP3.LUT R13, R13, R12, RZ, 0x3c, !PT ;  /* 0x0000000c0d0d2212 */ /* 0x000fca00078e3cff */
[----:B------:R2:W4:Y:S04]  /*d010*/  @P2 LDG.E.U8 R31, desc[UR6][R12.64] ;  /* 0x000000060c1f2981 */ /* 0x000528000c1e1100 */
[----:B------:R-:W3:Y:S01]  /*d020*/  LDL R13, [R1+0x828] ;  /* 0x00082800010d7983 */ /* 0x000ee20000100800 */
[----:B------:R-:W-:Y:S02]  /*d030*/  ISETP.GT.AND P0, PT, R2, 0xf, PT ;  /* 0x0000000f0200780c */ /* 0x000fe40003f04270 */
[----:B------:R-:W-:-:S11]  /*d040*/  PRMT R30, RZ, 0x7610, R30 ;  /* 0x00007610ff1e7816 */ /* 0x000fd6000000001e */
[----:B--2---:R-:W-:Y:S01]  /*d050*/  @P0 IMAD.MOV.U32 R12, RZ, RZ, R55 ;  /* 0x000000ffff0c0224 */ /* 0x004fe200078e0037 */
[----:B----4-:R-:W-:Y:S01]  /*d060*/  STL [R1+0x12bc], R31 ;  /* 0x0012bc1f01007387 */ /* 0x010fe20000100800 */
[----:B------:R-:W-:-:S03]  /*d070*/  PRMT R29, RZ, 0x7610, R29 ;  /* 0x00007610ff1d7816 */ /* 0x000fc6000000001d */
[----:B------:R-:W2:Y:S04]  /*d080*/  LDL R55, [R1+0x80c] ;  /* 0x00080c0001377983 */ /* 0x000ea80000100800 */
[----:B---3--:R-:W3:Y:S04]  /*d090*/  @P0 LDG.E.U8 R30, desc[UR6][R12.64] ;  /* 0x000000060c1e0981 */ /* 0x008ee8000c1e1100 */
[----:B------:R-:W4:Y:S04]  /*d0a0*/  LDL R12, [R1+0x820] ;  /* 0x00082000010c7983 */ /* 0x000f280000100800 */
[----:B------:R-:W4:Y:S04]  /*d0b0*/  LDL R13, [R1+0x824] ;  /* 0x00082400010d7983 */ /* 0x000f280000100800 */
[----:B---3--:R-:W-:Y:S01]  /*d0c0*/  STL [R1+0x12c0], R30 ;  /* 0x0012c01e01007387 */ /* 0x008fe20000100800 */
[----:B----4-:R-:W-:-:S04]  /*d0d0*/  @P0 LOP3.LUT R13, R13, R12, RZ, 0x3c, !PT ;  /* 0x0000000c0d0d0212 */ /* 0x010fc800078e3cff */
[----:B------:R-:W-:-:S04]  /*d0e0*/  @P0 LOP3.LUT R12, R13, R12, RZ, 0x3c, !PT ;  /* 0x0000000c0d0c0212 */ /* 0x000fc800078e3cff */
[----:B------:R-:W-:-:S05]  /*d0f0*/  @P0 LOP3.LUT R13, R13, R12, RZ, 0x3c, !PT ;  /* 0x0000000c0d0d0212 */ /* 0x000fca00078e3cff */
[----:B------:R0:W3:Y:S04]  /*d100*/  @P0 LDG.E.U8 R29, desc[UR6][R12.64] ;  /* 0x000000060c1d0981 */ /* 0x0000e8000c1e1100 */
[----:B------:R-:W0:Y:S04]  /*d110*/  LDL R12, [R1+0x818] ;  /* 0x00081800010c7983 */ /* 0x000e280000100800 */
[----:B------:R-:W0:Y:S01]  /*d120*/  LDL R13, [R1+0x81c] ;  /* 0x00081c00010d7983 */ /* 0x000e220000100800 */
[----:B------:R-:W-:Y:S02]  /*d130*/  ISETP.GT.AND P1, PT, R2, 0x10, PT ;  /* 0x000000100200780c */ /* 0x000fe40003f24270 */
[----:B------:R-:W-:-:S11]  /*d140*/  PRMT R60, RZ, 0x7610, R60 ;  /* 0x00007610ff3c7816 */ /* 0x000fd6000000003c */
[----:B0-----:R-:W-:-:S04]  /*d150*/  @P1 LOP3.LUT R13, R13, R12, RZ, 0x3c, !PT ;  /* 0x0000000c0d0d1212 */ /* 0x001fc800078e3cff */
[----:B------:R-:W-:-:S04]  /*d160*/  @P1 LOP3.LUT R12, R13, R12, RZ, 0x3c, !PT ;  /* 0x0000000c0d0c1212 */ /* 0x000fc800078e3cff */
[----:B------:R-:W-:-:S05]  /*d170*/  @P1 LOP3.LUT R13, R13, R12, RZ, 0x3c, !PT ;  /* 0x0000000c0d0d1212 */ /* 0x000fca00078e3cff */
[----:B------:R-:W4:Y:S04]  /*d180*/  @P1 LDG.E.U8 R60, desc[UR6][R12.64] ;  /* 0x000000060c3c1981 */ /* 0x000f28000c1e1100 */
[----:B---3--:R-:W-:Y:S04]  /*d190*/  STL [R1+0x12c4], R29 ;  /* 0x0012c41d01007387 */ /* 0x008fe80000100800 */
[----:B----4-:R0:W-:Y:S04]  /*d1a0*/  STL [R1+0x268], R60 ;  /* 0x0002683c01007387 */ /* 0x0101e80000100800 */
[----:B0-----:R-:W3:Y:S04]  /*d1b0*/  LDL.LU R60, [R1+0x138c] ;  /* 0x00138c00013c7983 */ /* 0x001ee80000300800 */
[----:B------:R-:W4:Y:S04]  /*d1c0*/  LDL R12, [R1+0x810] ;  /* 0x00081000010c7983 */ /* 0x000f280000100800 */
[----:B------:R-:W4:Y:S01]  /*d1d0*/  LDL R13, [R1+0x814] ;  /* 0x00081400010d7983 */ /* 0x000f220000100800 */
[----:B------:R-:W-:-:S02]  /*d1e0*/  PRMT R59, RZ, 0x7610, R59 ;  /* 0x00007610ff3b7816 */ /* 0x000fc4000000003b */
[----:B----4-:R-:W-:-:S04]  /*d1f0*/  @P1 LOP3.LUT R13, R13, R12, RZ, 0x3c, !PT ;  /* 0x0000000c0d0d1212 */ /* 0x010fc800078e3cff */
[----:B------:R-:W-:-:S04]  /*d200*/  @P1 LOP3.LUT R12, R13, R12, RZ, 0x3c, !PT ;  /* 0x0000000c0d0c1212 */ /* 0x000fc800078e3cff */
[----:B------:R-:W-:-:S05]  /*d210*/  @P1 LOP3.LUT R13, R13, R12, RZ, 0x3c, !PT ;  /* 0x0000000c0d0d1212 */ /* 0x000fca00078e3cff */
[----:B------:R-:W4:Y:S01]  /*d220*/  @P1 LDG.E.U8 R59, desc[UR6][R12.64] ;  /* 0x000000060c3b1981 */ /* 0x000f22000c1e1100 */
[----:B------:R-:W-:Y:S02]  /*d230*/  ISETP.GT.AND P2, PT, R2, 0x11, PT ;  /* 0x000000110200780c */ /* 0x000fe40003f44270 */
[----:B------:R-:W-:Y:S01]  /*d240*/  PRMT R58, RZ, 0x7610, R58 ;  /* 0x00007610ff3a7816 */ /* 0x000fe2000000003a */
[----:B----4-:R0:W-:Y:S04]  /*d250*/  STL [R1+0x264], R59 ;  /* 0x0002643b01007387 */ /* 0x0101e80000100800 */
[----:B0-----:R-:W4:Y:S04]  /*d260*/  LDL.LU R59, [R1+0x1388] ;  /* 0x00138800013b7983 */ /* 0x001f280000300800 */
[----:B------:R-:W3:Y:S02]  /*d270*/  LDL R13, [R1+0x808] ;  /* 0x00080800010d7983 */ /* 0x000ee40000100800 */
[----:B--2---:R-:W-:-:S02]  /*d280*/  @P2 IMAD.MOV.U32 R12, RZ, RZ, R55 ;  /* 0x000000ffff0c2224 */ /* 0x004fc400078e0037 */
[----:B------:R-:W2:Y:S04]  /*d290*/  LDL R55, [R1+0x7e4] ;  /* 0x0007e40001377983 */ /* 0x000ea80000100800 */
[----:B---3--:R-:W3:Y:S04]  /*d2a0*/  @P2 LDG.E.U8 R58, desc[UR6][R12.64] ;  /* 0x000000060c3a2981 */ /* 0x008ee8000c1e1100 */
[----:B---3--:R0:W-:Y:S04]  /*d2b0*/  STL [R1+0x260], R58 ;  /* 0x0002603a01007387 */ /* 0x0081e80000100800 */
[----:B0-----:R-:W3:Y:S04]  /*d2c0*/  LDL.LU R58, [R1+0x1384] ;  /* 0x00138400013a7983 */ /* 0x001ee80000300800 */
[----:B------:R-:W2:Y:S04]  /*d2d0*/  LDL R12, [R1+0x800] ;  /* 0x00080000010c7983 */ /* 0x000ea80000100800 */
[----:B------:R-:W2:Y:S01]  /*d2e0*/  LDL R13, [R1+0x804] ;  /* 0x00080400010d7983 */ /* 0x000ea20000100800 */
[----:B------:R-:W-:-:S02]  /*d2f0*/  PRMT R57, RZ, 0x7610, R57 ;  /* 0x00007610ff397816 */ /* 0x000fc40000000039 */
[----:B--2---:R-:W-:-:S04]  /*d300*/  @P2 LOP3.LUT R13, R13, R12, RZ, 0x3c, !PT ;  /* 0x0000000c0d0d2212 */ /* 0x004fc800078e3cff */
[----:B------:R-:W-:-:S04]  /*d310*/  @P2 LOP3.LUT R12, R13, R12, RZ, 0x3c, !PT ;  /* 0x0000000c0d0c2212 */ /* 0x000fc800078e3cff */
[----:B------:R-:W-:-:S05]  /*d320*/  @P2 LOP3.LUT R13, R13, R12, RZ, 0x3c, !PT ;  /* 0x0000000c0d0d2212 */ /* 0x000fca00078e3cff */
[----:B------:R-:W2:Y:S01]  /*d330*/  @P2 LDG.E.U8 R57, desc[UR6][R12.64] ;  /* 0x000000060c392981 */ /* 0x000ea2000c1e1100 */
[----:B------:R-:W-:-:S03]  /*d340*/  ISETP.GT.AND P0, PT, R2, 0x12, PT ;  /* 0x000000120200780c */ /* 0x000fc60003f04270 */
[----:B--2---:R0:W-:Y:S04]  /*d350*/  STL [R1+0x25c], R57 ;  /* 0x00025c3901007387 */ /* 0x0041e80000100800 */
[----:B0-----:R-:W2:Y:S04]  /*d360*/  LDL.LU R57, [R1+0x1380] ;  /* 0x0013800001397983 */ /* 0x001ea80000300800 */
[----:B------:R-:W2:Y:S04]  /*d370*/  LDL R12, [R1+0x7f8] ;  /* 0x0007f800010c7983 */ /* 0x000ea80000100800 */
[----:B------:R-:W2:Y:S01]  /*d380*/  LDL R13, [R1+0x7fc] ;  /* 0x0007fc00010d7983 */ /* 0x000ea20000100800 */
[----:B------:R-:W-:-:S02]  /*d390*/  PRMT R56, RZ, 0x7610, R56 ;  /* 0x00007610ff387816 */ /* 0x000fc40000000038 */
[----:B--2---:R-:W-:-:S04]  /*d3a0*/  @P0 LOP3.LUT R13, R13, R12, RZ, 0x3c, !PT ;  /* 0x0000000c0d0d0212 */ /* 0x004fc800078e3cff */
[----:B------:R-:W-:-:S04]  /*d3b0*/  @P0 LOP3.LUT R12, R13, R12, RZ, 0x3c, !PT ;  /* 0x0000000c0d0c0212 */ /* 0x000fc800078e3cff */
[----:B------:R-:W-:-:S05]  /*d3c0*/  @P0 LOP3.LUT R13, R13, R12, RZ, 0x3c, !PT ;  /* 0x0000000c0d0d0212 */ /* 0x000fca00078e3cff */
[----:B------:R-:W2:Y:S04]  /*d3d0*/  @P0 LDG.E.U8 R56, desc[UR6][R12.64] ;  /* 0x000000060c380981 */ /* 0x000ea8000c1e1100 */
        /* <DEDUP_REMOVED lines=19> */
[----:B------:R-:W-:-:S03]  /*d510*/  PRMT R32, RZ, 0x7610, R32 ;  /* 0x00007610ff207816 */ /* 0x000fc60000000020 */
[----:B--2---:R0:W-:Y:S04]  /*d520*/  STL [R1+0x250], R34 ;  /* 0x0002502201007387 */ /* 0x0041e80000100800 */
[----:B0-----:R-:W2:Y:S04]  /*d530*/  LDL.LU R34, [R1+0x1374] ;  /* 0x0013740001227983 */ /* 0x001ea80000300800 */
[----:B------:R-:W2:Y:S01]  /*d540*/  LDL R13, [R1+0x7e0] ;  /* 0x0007e000010d7983 */ /* 0x000ea20000100800 */
[----:B------:R-:W-:-:S03]  /*d550*/  @P1 IMAD.MOV.U32 R12, RZ, RZ, R55 ;  /* 0x000000ffff0c1224 */ /* 0x000fc600078e0037 */
[----:B------:R-:W3:Y:S04]  /*d560*/  LDL R55, [R1+0x7c4] ;  /* 0x0007c40001377983 */ /* 0x000ee80000100800 */
[----:B--2---:R-:W2:Y:S01]  /*d570*/  @P1 LDG.E.U8 R32, desc[UR6][R12.64] ;  /* 0x000000060c201981 */ /* 0x004ea2000c1e1100 */
        /* <DEDUP_REMOVED lines=10> */
[----:B------:R-:W3:Y:S04]  /*d620*/  LDL R12, [R1+0x7d0] ;  /* 0x0007d000010c7983 */ /* 0x000ee80000100800 */
[----:B------:R-:W3:Y:S01]  /*d630*/  LDL R13, [R1+0x7d4] ;  /* 0x0007d400010d7983 */ /* 0x000ee20000100800 */
[----:B------:R-:W-:-:S03]  /*d640*/  PRMT R41, RZ, 0x7610, R41 ;  /* 0x00007610ff297816 */ /* 0x000fc60000000029 */
[----:B--2---:R-:W-:Y:S01]  /*d650*/  STL [R1+0x12c8], R42 ;  /* 0x0012c82a01007387 */ /* 0x004fe20000100800 */
[----:B---3--:R-:W-:-:S04]  /*d660*/  @P2 LOP3.LUT R13, R13, R12, RZ, 0x3c, !PT ;  /* 0x0000000c0d0d2212 */ /* 0x008fc800078e3cff */
[----:B------:R-:W-:-:S04]  /*d670*/  @P2 LOP3.LUT R12, R13, R12, RZ, 0x3c, !PT ;  /* 0x0000000c0d0c2212 */ /* 0x000fc800078e3cff */
[----:B------:R-:W-:-:S05]  /*d680*/  @P2 LOP3.LUT R13, R13, R12, RZ, 0x3c, !PT ;  /* 0x0000000c0d0d2212 */ /* 0x000fca00078e3cff */
[----:B------:R-:W2:Y:S04]  /*d690*/  @P2 LDG.E.U8 R41, desc[UR6][R12.64] ;  /* 0x000000060c292981 */ /* 0x000ea8000c1e1100 */
[----:B------:R-:W3:Y:S04]  /*d6a0*/  LDL R12, [R1+0x7c8] ;  /* 0x0007c800010c7983 */ /* 0x000ee80000100800 */
[----:B------:R-:W3:Y:S01]  /*d6b0*/  LDL R13, [R1+0x7cc] ;  /* 0x0007cc00010d7983 */ /* 0x000ee20000100800 */
[----:B------:R-:W-:Y:S02]  /*d6c0*/  ISETP.GT.AND P0, PT, R2, 0x15, PT ;  /* 0x000000150200780c */ /* 0x000fe40003f04270 */
[----:B------:R-:W-:Y:S01]  /*d6d0*/  PRMT R40, RZ, 0x7610, R40 ;  /* 0x00007610ff287816 */ /* 0x000fe20000000028 */
[----:B--2---:R-:W-:Y:S10]  /*d6e0*/  STL [R1+0x12cc], R41 ;  /* 0x0012cc2901007387 */ /* 0x004ff40000100800 */
[----:B---3--:R-:W-:-:S04]  /*d6f0*/  @P0 LOP3.LUT R13, R13, R12, RZ, 0x3c, !PT ;  /* 0x0000000c0d0d0212 */ /* 0x008fc800078e3cff */
[----:B------:R-:W-:-:S04]  /*d700*/  @P0 LOP3.LUT R12, R13, R12, RZ, 0x3c, !PT ;  /* 0x0000000c0d0c0212 */ /* 0x000fc800078e3cff */
[----:B------:R-:W-:-:S05]  /*d710*/  @P0 LOP3.LUT R13, R13, R12, RZ, 0x3c, !PT ;  /* 0x0000000c0d0d0212 */ /* 0x000fca00078e3cff */
[----:B------:R0:W2:Y:S04]  /*d720*/  @P0 LDG.E.U8 R40, desc[UR6][R12.64] ;  /* 0x000000060c280981 */ /* 0x0000a8000c1e1100 */
[----:B------:R-:W3:Y:S01]  /*d730*/  LDL R13, [R1+0x7c0] ;  /* 0x0007c000010d7983 */ /* 0x000ee20000100800 */
[----:B------:R-:W-:Y:S01]  /*d740*/  PRMT R16, RZ, 0x7610, R16 ;  /* 0x00007610ff107816 */ /* 0x000fe20000000010 */
[----:B0-----:R-:W-:Y:S02]  /*d750*/  @P0 IMAD.MOV.U32 R12, RZ, RZ, R55 ;  /* 0x000000ffff0c0224 */ /* 0x001fe400078e0037 */
[----:B--2---:R-:W-:Y:S01]  /*d760*/  STL [R1+0x12d0], R40 ;  /* 0x0012d02801007387 */ /* 0x004fe20000100800 */
[----:B------:R-:W-:Y:S02]  /*d770*/  ISETP.GT.AND P1, PT, R2, 0x16, PT ;  /* 0x000000160200780c */ /* 0x000fe40003f24270 */
[----:B------:R-:W-:Y:S01]  /*d780*/  PRMT R28, RZ, 0x7610, R28 ;  /* 0x00007610ff1c7816 */ /* 0x000fe2000000001c */
[----:B------:R-:W2:Y:S04]  /*d790*/  LDL R55, [R1+0x7a4] ;  /* 0x0007a40001377983 */ /* 0x000ea80000100800 */
[----:B---3--:R-:W3:Y:S04]  /*d7a0*/  @P0 LDG.E.U8 R16, desc[UR6][R12.64] ;  /* 0x000000060c100981 */ /* 0x008ee8000c1e1100 */
[----:B------:R-:W2:Y:S04]  /*d7b0*/  LDL R12, [R1+0x7b8] ;  /* 0x0007b800010c7983 */ /* 0x000ea80000100800 */
[----:B------:R-:W2:Y:S04]  /*d7c0*/  LDL R13, [R1+0x7bc] ;  /* 0x0007bc00010d7983 */ /* 0x000ea80000100800 */
[----:B---3--:R-:W-:Y:S01]  /*d7d0*/  STL [R1+0x12d4], R16 ;  /* 0x0012d41001007387 */ /* 0x008fe20000100800 */
        /* <DEDUP_REMOVED lines=28> */
[----:B---3--:R0:W3:Y:S04]  /*d9a0*/  @P2 LDG.E.U8 R21, desc[UR6][R12.64] ;  /* 0x000000060c152981 */ /* 0x0080e8000c1e1100 */
[----:B------:R-:W0:Y:S04]  /*d9b0*/  LDL R12, [R1+0x798] ;  /* 0x00079800010c7983 */ /* 0x000e280000100800 */
[----:B------:R-:W0:Y:S02]  /*d9c0*/  LDL R13, [R1+0x79c] ;  /* 0x00079c00010d7983 */ /* 0x000e240000100800 */
[----:B0-----:R-:W-:-:S04]  /*d9d0*/  @P0 LOP3.LUT R13, R13, R12, RZ, 0x3c, !PT ;  /* 0x0000000c0d0d0212 */ /* 0x001fc800078e3cff */
[----:B------:R-:W-:-:S04]  /*d9e0*/  @P0 LOP3.LUT R12, R13, R12, RZ, 0x3c, !PT ;  /* 0x0000000c0d0c0212 */ /* 0x000fc800078e3cff */
[----:B------:R-:W-:-:S05]  /*d9f0*/  @P0 LOP3.LUT R13, R13, R12, RZ, 0x3c, !PT ;  /* 0x0000000c0d0d0212 */ /* 0x000fca00078e3cff */
[----:B------:R-:W2:Y:S04]  /*da00*/  @P0 LDG.E.U8 R15, desc[UR6][R12.64] ;  /* 0x000000060c0f0981 */ /* 0x000ea8000c1e1100 */
[----:B---3--:R-:W-:Y:S04]  /*da10*/  STL [R1+0x12e4], R21 ;  /* 0x0012e41501007387 */ /* 0x008fe80000100800 */
        /* <DEDUP_REMOVED lines=8> */
[----:B------:R-:W3:Y:S04]  /*daa0*/  @P0 LDG.E.U8 R54, desc[UR6][R12.64] ;  /* 0x000000060c360981 */ /* 0x000ee8000c1e1100 */
[----:B------:R-:W2:Y:S04]  /*dab0*/  LDL R12, [R1+0x788] ;  /* 0x00078800010c7983 */ /* 0x000ea80000100800 */
[----:B------:R-:W2:Y:S01]  /*dac0*/  LDL R13, [R1+0x78c] ;  /* 0x00078c00010d7983 */ /* 0x000ea20000100800 */
[----:B------:R-:W-:Y:S02]  /*dad0*/  ISETP.GT.AND P1, PT, R2, 0x19, PT ;  /* 0x000000190200780c */ /* 0x000fe40003f24270 */
[----:B------:R-:W-:Y:S01]  /*dae0*/  PRMT R53, RZ, 0x7610, R53 ;  /* 0x00007610ff357816 */ /* 0x000fe20000000035 */
[----:B---3--:R0:W-:Y:S04]  /*daf0*/  STL [R1+0x134c], R54 ;  /* 0x00134c3601007387 */ /* 0x0081e80000100800 */
[----:B0-----:R-:W3:Y:S06]  /*db00*/  LDL R54, [R1+0x780] ;  /* 0x0007800001367983 */ /* 0x001eec0000100800 */
[----:B--2---:R-:W-:-:S04]  /*db10*/  @P1 LOP3.LUT R13, R13, R12, RZ, 0x3c, !PT ;  /* 0x0000000c0d0d1212 */ /* 0x004fc800078e3cff */
[----:B------:R-:W-:-:S04]  /*db20*/  @P1 LOP3.LUT R12, R13, R12, RZ, 0x3c, !PT ;  /* 0x0000000c0d0c1212 */ /* 0x000fc800078e3cff */
[----:B------:R-:W-:-:S05]  /*db30*/  @P1 LOP3.LUT R13, R13, R12, RZ, 0x3c, !PT ;  /* 0x0000000c0d0d1212 */ /* 0x000fca00078e3cff */
[----:B------:R0:W2:Y:S01]  /*db40*/  @P1 LDG.E.U8 R53, desc[UR6][R12.64] ;  /* 0x000000060c351981 */ /* 0x0000a2000c1e1100 */
[----:B------:R-:W-:Y:S01]  /*db50*/  PRMT R52, RZ, 0x7610, R52 ;  /* 0x00007610ff347816 */ /* 0x000fe20000000034 */
[----:B0-----:R-:W-:Y:S02]  /*db60*/  @P1 IMAD.MOV.U32 R12, RZ, RZ, R55 ;  /* 0x000000ffff0c1224 */ /* 0x001fe400078e0037 */
[----:B---3--:R-:W-:-:S05]  /*db70*/  @P1 IMAD.MOV.U32 R13, RZ, RZ, R54 ;  /* 0x000000ffff0d1224 */ /* 0x008fca00078e0036 */
[----:B------:R-:W3:Y:S04]  /*db80*/  @P1 LDG.E.U8 R52, desc[UR6][R12.64] ;  /* 0x000000060c341981 */ /* 0x000ee8000c1e1100 */
[----:B--2---:R0:W-:Y:S04]  /*db90*/  STL [R1+0x1350], R53 ;  /* 0x0013503501007387 */ /* 0x0041e80000100800 */
[----:B------:R-:W2:Y:S01]  /*dba0*/  LDL R13, [R1+0x778] ;  /* 0x00077800010d7983 */ /* 0x000ea20000100800 */
[----:B------:R-:W-:Y:S02]  /*dbb0*/  ISETP.GT.AND P2, PT, R2, 0x1a, PT ;  /* 0x0000001a0200780c */ /* 0x000fe40003f44270 */
[----:B------:R-:W-:Y:S01]  /*dbc0*/  PRMT R0, RZ, 0x7610, R0 ;  /* 0x00007610ff007816 */ /* 0x000fe20000000000 */
[----:B------:R-:W2:Y:S04]  /*dbd0*/  LDL R55, [R1+0x760] ;  /* 0x0007600001377983 */ /* 0x000ea80000100800 */
[----:B0-----:R-:W2:Y:S04]  /*dbe0*/  LDL R53, [R1+0x77c] ;  /* 0x00077c0001357983 */ /* 0x001ea80000100800 */
[----:B------:R-:W4:Y:S04]  /*dbf0*/  LDL R54, [R1+0x764] ;  /* 0x0007640001367983 */ /* 0x000f280000100800 */
[----:B---3--:R-:W-:Y:S01]  /*dc00*/  STL [R1+0x1354], R52 ;  /* 0x0013543401007387 */ /* 0x008fe20000100800 */
[----:B--2---:R-:W-:Y:S01]  /*dc10*/  @P2 IMAD.MOV.U32 R12, RZ, RZ, R53 ;  /* 0x000000ffff0c2224 */ /* 0x004fe200078e0035 */
[----:B------:R-:W-:-:S02]  /*dc20*/  PRMT R14, RZ, 0x7610, R14 ;  /* 0x00007610ff0e7816 */ /* 0x000fc4000000000e */
[----:B------:R-:W2:Y:S04]  /*dc30*/  LDL R53, [R1+0x758] ;  /* 0x0007580001357983 */ /* 0x000ea80000100800 */
[----:B------:R0:W3:Y:S04]  /*dc40*/  @P2 LDG.E.U8 R0, desc[UR6][R12.64] ;  /* 0x000000060c002981 */ /* 0x0000e8000c1e1100 */
[----:B------:R-:W0:Y:S04]  /*dc50*/  LDL R12, [R1+0x770] ;  /* 0x00077000010c7983 */ /* 0x000e280000100800 */
[----:B------:R-:W0:Y:S02]  /*dc60*/  LDL R13, [R1+0x774] ;  /* 0x00077400010d7983 */ /* 0x000e240000100800 */
[----:B0-----:R-:W-:-:S04]  /*dc70*/  @P2 LOP3.LUT R13, R13, R12, RZ, 0x3c, !PT ;  /* 0x0000000c0d0d2212 */ /* 0x001fc800078e3cff */
[----:B------:R-:W-:-:S04]  /*dc80*/  @P2 LOP3.LUT R12, R13, R12, RZ, 0x3c, !PT ;  /* 0x0000000c0d0c2212 */ /* 0x000fc800078e3cff */
[----:B------:R-:W-:-:S05]  /*dc90*/  @P2 LOP3.LUT R13, R13, R12, RZ, 0x3c, !PT ;  /* 0x0000000c0d0d2212 */ /* 0x000fca00078e3cff */
[----:B------:R-:W2:Y:S04]  /*dca0*/  @P2 LDG.E.U8 R14, desc[UR6][R12.64] ;  /* 0x000000060c0e2981 */ /* 0x000ea8000c1e1100 */
[----:B---3--:R0:W-:Y:S04]  /*dcb0*/  STL [R1+0x118], R0 ;  /* 0x0001180001007387 */ /* 0x0081e80000100800 */
[----:B0-----:R-:W3:Y:S04]  /*dcc0*/  LDL R0, [R1+0x75c] ;  /* 0x00075c0001007983 */ /* 0x001ee80000100800 */
[----:B--2---:R0:W-:Y:S04]  /*dcd0*/  STL [R1+0x114], R14 ;  /* 0x0001140e01007387 */ /* 0x0041e80000100800 */
[----:B0-----:R-:W2:Y:S04]  /*dce0*/  LDL.LU R14, [R1+0x1368] ;  /* 0x00136800010e7983 */ /* 0x001ea80000300800 */
[----:B------:R-:W2:Y:S04]  /*dcf0*/  LDL R12, [R1+0x768] ;  /* 0x00076800010c7983 */ /* 0x000ea80000100800 */
[----:B------:R-:W2:Y:S01]  /*dd00*/  LDL R13, [R1+0x76c] ;  /* 0x00076c00010d7983 */ /* 0x000ea20000100800 */
[----:B------:R-:W-:-:S02]  /*dd10*/  ISETP.GT.AND P0, PT, R2, 0x1b, PT ;  /* 0x0000001b0200780c */ /* 0x000fc40003f04270 */
[----:B------:R-:W-:Y:S02]  /*dd20*/  PRMT R3, RZ, 0x7610, R3 ;  /* 0x00007610ff037816 */ /* 0x000fe40000000003 */
[----:B------:R-:W-:-:S09]  /*dd30*/  PRMT R52, RZ, 0x7610, R52 ;  /* 0x00007610ff347816 */ /* 0x000fd20000000034 */
[----:B--2---:R-:W-:-:S04]  /*dd40*/  @P0 LOP3.LUT R13, R13, R12, RZ, 0x3c, !PT ;  /* 0x0000000c0d0d0212 */ /* 0x004fc800078e3cff */
[----:B------:R-:W-:-:S04]  /*dd50*/  @P0 LOP3.LUT R12, R13, R12, RZ, 0x3c, !PT ;  /* 0x0000000c0d0c0212 */ /* 0x000fc800078e3cff */
[----:B------:R-:W-:-:S05]  /*dd60*/  @P0 LOP3.LUT R13, R13, R12, RZ, 0x3c, !PT ;  /* 0x0000000c0d0d0212 */ /* 0x000fca00078e3cff */
[----:B------:R4:W2:Y:S02]  /*dd70*/  @P0 LDG.E.U8 R3, desc[UR6][R12.64] ;  /* 0x000000060c030981 */ /* 0x0008a4000c1e1100 */
[----:B----4-:R-:W-:Y:S02]  /*dd80*/  @P0 IMAD.MOV.U32 R12, RZ, RZ, R54 ;  /* 0x000000ffff0c0224 */ /* 0x010fe400078e0036 */
[----:B------:R-:W-:-:S05]  /*dd90*/  @P0 IMAD.MOV.U32 R13, RZ, RZ, R55 ;  /* 0x000000ffff0d0224 */ /* 0x000fca00078e0037 */
[----:B------:R3:W4:Y:S01]  /*dda0*/  @P0 LDG.E.U8 R52, desc[UR6][R12.64] ;  /* 0x000000060c340981 */ /* 0x000722000c1e1100 */
[----:B------:R-:W-:Y:S02]  /*ddb0*/  ISETP.GT.AND P1, PT, R2, 0x1c, PT ;  /* 0x0000001c0200780c */ /* 0x000fe40003f24270 */
[----:B------:R-:W-:-:S11]  /*ddc0*/  PRMT R17, RZ, 0x7610, R17 ;  /* 0x00007610ff117816 */ /* 0x000fd60000000011 */
[----:B---3--:R-:W-:Y:S02]  /*ddd0*/  @P1 IMAD.MOV.U32 R12, RZ, RZ, R0 ;  /* 0x000000ffff0c1224 */ /* 0x008fe400078e0000 */
[----:B------:R-:W-:-:S05]  /*dde0*/  @P1 IMAD.MOV.U32 R13, RZ, RZ, R53 ;  /* 0x000000ffff0d1224 */ /* 0x000fca00078e0035 */
[----:B------:R-:W3:Y:S04]  /*ddf0*/  @P1 LDG.E.U8 R17, desc[UR6][R12.64] ;  /* 0x000000060c111981 */ /* 0x000ee8000c1e1100 */
[----:B--2---:R0:W-:Y:S04]  /*de00*/  STL [R1+0x110], R3 ;  /* 0x0001100301007387 */ /* 0x0041e80000100800 */
[----:B0-----:R-:W2:Y:S04]  /*de10*/  LDL.LU R3, [R1+0x1364] ;  /* 0x0013640001037983 */ /* 0x001ea80000300800 */
[----:B------:R-:W2:Y:S04]  /*de20*/  LDL R55, [R1+0x74c] ;  /* 0x00074c0001377983 */ /* 0x000ea80000100800 */
[----:B------:R-:W2:Y:S04]  /*de30*/  LDL R54, [R1+0x740] ;  /* 0x0007400001367983 */ /* 0x000ea80000100800 */
[----:B----4-:R0:W-:Y:S04]  /*de40*/  STL [R1+0x10c], R52 ;  /* 0x00010c3401007387 */ /* 0x0101e80000100800 */
[----:B------:R-:W4:Y:S04]  /*de50*/  LDL R12, [R1+0x750] ;  /* 0x00075000010c7983 */ /* 0x000f280000100800 */
[----:B------:R-:W4:Y:S01]  /*de60*/  LDL R13, [R1+0x754] ;  /* 0x00075400010d7983 */ /* 0x000f220000100800 */
[----:B------:R-:W-:-:S03]  /*de70*/  PRMT R18, RZ, 0x7610, R18 ;  /* 0x00007610ff127816 */ /* 0x000fc60000000012 */
[----:B0-----:R-:W2:Y:S04]  /*de80*/  LDL R52, [R1+0x744] ;  /* 0x0007440001347983 */ /* 0x001ea80000100800 */
[----:B------:R-:W2:Y:S04]  /*de90*/  LDL R53, [R1+0x738] ;  /* 0x0007380001357983 */ /* 0x000ea80000100800 */
[----:B------:R-:W2:Y:S04]  /*dea0*/  LDL R0, [R1+0x73c] ;  /* 0x00073c0001007983 */ /* 0x000ea80000100800 */
[----:B---3--:R-:W-:Y:S01]  /*deb0*/  STL [R1+0x12e8], R17 ;  /* 0x0012e81101007387 */ /* 0x008fe20000100800 */
[----:B----4-:R-:W-:-:S04]  /*dec0*/  @P1 LOP3.LUT R13, R13, R12, RZ, 0x3c, !PT ;  /* 0x0000000c0d0d1212 */ /* 0x010fc800078e3cff */
[----:B------:R-:W-:-:S04]  /*ded0*/  @P1 LOP3.LUT R12, R13, R12, RZ, 0x3c, !PT ;  /* 0x0000000c0d0c1212 */ /* 0x000fc800078e3cff */
[----:B------:R-:W-:-:S05]  /*dee0*/  @P1 LOP3.LUT R13, R13, R12, RZ, 0x3c, !PT ;  /* 0x0000000c0d0d1212 */ /* 0x000fca00078e3cff */
[----:B------:R2:W3:Y:S04]  /*def0*/  @P1 LDG.E.U8 R18, desc[UR6][R12.64] ;  /* 0x000000060c121981 */ /* 0x0004e8000c1e1100 */
[----:B------:R-:W4:Y:S01]  /*df00*/  LDL R13, [R1+0x748] ;  /* 0x00074800010d7983 */ /* 0x000f220000100800 */
[----:B------:R-:W-:Y:S02]  /*df10*/  ISETP.GT.AND P2, PT, R2, 0x1d, PT ;  /* 0x0000001d0200780c */ /* 0x000fe40003f44270 */
[----:B------:R-:W-:Y:S02]  /*df20*/  PRMT R19, RZ, 0x7610, R19 ;  /* 0x00007610ff137816 */ /* 0x000fe40000000013 */
[----:B------:R-:W-:-:S09]  /*df30*/  PRMT R51, RZ, 0x7610, R51 ;  /* 0x00007610ff337816 */ /* 0x000fd20000000033 */
[----:B--2---:R-:W-:-:S05]  /*df40*/  @P2 IMAD.MOV.U32 R12, RZ, RZ, R55 ;  /* 0x000000ffff0c2224 */ /* 0x004fca00078e0037 */
[----:B----4-:R0:W2:Y:S02]  /*df50*/  @P2 LDG.E.U8 R19, desc[UR6][R12.64] ;  /* 0x000000060c132981 */ /* 0x0100a4000c1e1100 */
[----:B0-----:R-:W-:Y:S02]  /*df60*/  @P2 IMAD.MOV.U32 R12, RZ, RZ, R52 ;  /* 0x000000ffff0c2224 */ /* 0x001fe400078e0034 */
[----:B------:R-:W-:-:S05]  /*df70*/  @P2 IMAD.MOV.U32 R13, RZ, RZ, R54 ;  /* 0x000000ffff0d2224 */ /* 0x000fca00078e0036 */
[----:B------:R0:W4:Y:S01]  /*df80*/  @P2 LDG.E.U8 R51, desc[UR6][R12.64] ;  /* 0x000000060c332981 */ /* 0x000122000c1e1100 */
[----:B------:R-:W-:Y:S02]  /*df90*/  ISETP.GT.AND P0, PT, R2, 0x1e, PT ;  /* 0x0000001e0200780c */ /* 0x000fe40003f04270 */
[----:B------:R-:W-:Y:S01]  /*dfa0*/  PRMT R20, RZ, 0x7610, R20 ;  /* 0x00007610ff147816 */ /* 0x000fe20000000014 */
[----:B---3--:R-:W-:Y:S04]  /*dfb0*/  STL [R1+0x12ec], R18 ;  /* 0x0012ec1201007387 */ /* 0x008fe80000100800 */
[----:B------:R-:W3:Y:S06]  /*dfc0*/  LDL R55, [R1+0x734] ;  /* 0x0007340001377983 */ /* 0x000eec0000100800 */
[----:B0-----:R-:W-:-:S02]  /*dfd0*/  @P0 IMAD.MOV.U32 R12, RZ, RZ, R0 ;  /* 0x000000ffff0c0224 */ /* 0x001fc400078e0000 */
[----:B------:R-:W-:-:S05]  /*dfe0*/  @P0 IMAD.MOV.U32 R13, RZ, RZ, R53 ;  /* 0x000000ffff0d0224 */ /* 0x000fca00078e0035 */
[----:B------:R3:W3:Y:S04]  /*dff0*/  @P0 LDG.E.U8 R20, desc[UR6][R12.64] ;  /* 0x000000060c140981 */ /* 0x0006e8000c1e1100 */
[----:B--2---:R-:W-:Y:S04]  /*e000*/  STL [R1+0x12f0], R19 ;  /* 0x0012f01301007387 */ /* 0x004fe80000100800 */
[----:B------:R-:W2:Y:S04]  /*e010*/  LDL R54, [R1+0x728] ;  /* 0x0007280001367983 */ /* 0x000ea80000100800 */
[----:B------:R-:W2:Y:S04]  /*e020*/  LDL R52, [R1+0x72c] ;  /* 0x00072c0001347983 */ /* 0x000ea80000100800 */
[----:B----4-:R-:W-:Y:S04]  /*e030*/  STL [R1+0x12f4], R51 ;  /* 0x0012f43301007387 */ /* 0x010fe80000100800 */
[----:B------:R-:W4:Y:S01]  /*e040*/  LDL R13, [R1+0x730] ;  /* 0x00073000010d7983 */ /* 0x000f220000100800 */
[----:B------:R-:W-:Y:S01]  /*e050*/  PRMT R27, RZ, 0x7610, R27 ;  /* 0x00007610ff1b7816 */ /* 0x000fe2000000001b */
[----:B---3--:R-:W-:Y:S01]  /*e060*/  @P0 IMAD.MOV.U32 R12, RZ, RZ, R55 ;  /* 0x000000ffff0c0224 */ /* 0x008fe200078e0037 */
[----:B------:R-:W-:Y:S01]  /*e070*/  ISETP.GT.AND P1, PT, R2, 0x1f, PT ;  /* 0x0000001f0200780c */ /* 0x000fe20003f24270 */
[----:B------:R-:W3:Y:S04]  /*e080*/  LDL R53, [R1+0x720] ;  /* 0x0007200001357983 */ /* 0x000ee80000100800 */
[----:B------:R-:W2:Y:S04]  /*e090*/  LDL R0, [R1+0x724] ;  /* 0x0007240001007983 */ /* 0x000ea80000100800 */
[----:B----4-:R2:W4:Y:S01]  /*e0a0*/  @P0 LDG.E.U8 R27, desc[UR6][R12.64] ;  /* 0x000000060c1b0981 */ /* 0x010522000c1e1100 */
[----:B------:R-:W-:-:S03]  /*e0b0*/  PRMT R26, RZ, 0x7610, R26 ;  /* 0x00007610ff1a7816 */ /* 0x000fc6000000001a */
[----:B------:R-:W-:Y:S04]  /*e0c0*/  STL [R1+0x12f8], R20 ;  /* 0x0012f81401007387 */ /* 0x000fe80000100800 */
[----:B------:R-:W3:Y:S01]  /*e0d0*/  LDL R55, [R1+0x71c] ;  /* 0x00071c0001377983 */ /* 0x000ee20000100800 */
[----:B--2---:R-:W-:Y:S02]  /*e0e0*/  @P1 IMAD.MOV.U32 R12, RZ, RZ, R52 ;  /* 0x000000ffff0c1224 */ /* 0x004fe400078e0034 */
[----:B------:R-:W-:-:S05]  /*e0f0*/  @P1 IMAD.MOV.U32 R13, RZ, RZ, R54 ;  /* 0x000000ffff0d1224 */ /* 0x000fca00078e0036 */
[----:B------:R0:W2:Y:S04]  /*e100*/  @P1 LDG.E.U8 R26, desc[UR6][R12.64] ;  /* 0x000000060c1a1981 */ /* 0x0000a8000c1e1100 */
[----:B----4-:R1:W-:Y:S04]  /*e110*/  STL [R1+0x12fc], R27 ;  /* 0x0012fc1b01007387 */ /* 0x0103e80000100800 */
[----:B------:R-:W4:Y:S04]  /*e120*/  LDL R54, [R1+0x710] ;  /* 0x0007100001367983 */ /* 0x000f280000100800 */
[----:B------:R-:W4:Y:S04]  /*e130*/  LDL R52, [R1+0x714] ;  /* 0x0007140001347983 */ /* 0x000f280000100800 */
[----:B-1----:R-:W4:Y:S01]  /*e140*/  LDL R27, [R1+0x718] ;  /* 0x00071800011b7983 */ /* 0x002f220000100800 */
[----:B------:R-:W-:Y:S01]  /*e150*/  ISETP.GT.AND P2, PT, R2, 0x20, PT ;  /* 0x000000200200780c */ /* 0x000fe20003f44270 */
[----:B0-----:R-:W-:Y:S01]  /*e160*/  @P1 IMAD.MOV.U32 R12, RZ, RZ, R0 ;  /* 0x000000ffff0c1224 */ /* 0x001fe200078e0000 */
[----:B------:R-:W-:Y:S01]  /*e170*/  PRMT R25, RZ, 0x7610, R25 ;  /* 0x00007610ff197816 */ /* 0x000fe20000000019 */
[----:B---3--:R-:W-:Y:S01]  /*e180*/  @P1 IMAD.MOV.U32 R13, RZ, RZ, R53 ;  /* 0x000000ffff0d1224 */ /* 0x008fe200078e0035 */
[----:B------:R-:W-:-:S04]  /*e190*/  PRMT R7, RZ, 0x7610, R7 ;  /* 0x00007610ff077816 */ /* 0x000fc80000000007 */
[----:B------:R0:W3:Y:S04]  /*e1a0*/  @P1 LDG.E.U8 R25, desc[UR6][R12.64] ;  /* 0x000000060c191981 */ /* 0x0000e8000c1e1100 */
[----:B--2---:R1:W-:Y:S04]  /*e1b0*/  STL [R1+0x1300], R26 ;  /* 0x0013001a01007387 */ /* 0x0043e80000100800 */
[----:B------:R-:W2:Y:S01]  /*e1c0*/  LDL R53, [R1+0x708] ;  /* 0x0007080001357983 */ /* 0x000ea20000100800 */
[----:B0-----:R-:W-:-:S03]  /*e1d0*/  @P2 IMAD.MOV.U32 R12, RZ, RZ, R55 ;  /* 0x000000ffff0c2224 */ /* 0x001fc600078e0037 */
[----:B------:R-:W2:Y:S01]  /*e1e0*/  LDL R0, [R1+0x70c] ;  /* 0x00070c0001007983 */ /* 0x000ea20000100800 */
[----:B-1----:R-:W-:Y:S01]  /*e1f0*/  PRMT R26, RZ, 0x7610, R26 ;  /* 0x00007610ff1a7816 */ /* 0x002fe2000000001a */
[----:B----4-:R-:W-:-:S05]  /*e200*/  @P2 IMAD.MOV.U32 R13, RZ, RZ, R27 ;  /* 0x000000ffff0d2224 */ /* 0x010fca00078e001b */
[----:B------:R0:W4:Y:S02]  /*e210*/  @P2 LDG.E.U8 R7, desc[UR6][R12.64] ;  /* 0x000000060c072981 */ /* 0x000124000c1e1100 */
[----:B0-----:R-:W-:Y:S02]  /*e220*/  @P2 IMAD.MOV.U32 R12, RZ, RZ, R52 ;  /* 0x000000ffff0c2224 */ /* 0x001fe400078e0034 */
[----:B------:R-:W-:-:S05]  /*e230*/  @P2 IMAD.MOV.U32 R13, RZ, RZ, R54 ;  /* 0x000000ffff0d2224 */ /* 0x000fca00078e0036 */
[----:B------:R2:W4:Y:S01]  /*e240*/  @P2 LDG.E.U8 R26, desc[UR6][R12.64] ;  /* 0x000000060c1a2981 */ /* 0x000522000c1e1100 */
[----:B------:R-:W-:-:S03]  /*e250*/  ISETP.GT.AND P0, PT, R2, 0x21, PT ;  /* 0x000000210200780c */ /* 0x000fc60003f04270 */
[----:B---3--:R0:W-:Y:S04]  /*e260*/  STL [R1+0x1304], R25 ;  /* 0x0013041901007387 */ /* 0x0081e80000100800 */
[----:B------:R-:W3:Y:S04]  /*e270*/  LDL R55, [R1+0x6f8] ;  /* 0x0006f80001377983 */ /* 0x000ee80000100800 */
[----:B------:R-:W3:Y:S01]  /*e280*/  LDL R27, [R1+0x6fc] ;  /* 0x0006fc00011b7983 */ /* 0x000ee20000100800 */
[----:B0-----:R-:W-:Y:S01]  /*e290*/  PRMT R25, RZ, 0x7610, R25 ;  /* 0x00007610ff197816 */ /* 0x001fe20000000019 */
[----:B--2---:R-:W-:-:S02]  /*e2a0*/  @P0 IMAD.MOV.U32 R12, RZ, RZ, R0 ;  /* 0x000000ffff0c0224 */ /* 0x004fc400078e0000 */
[----:B------:R-:W-:-:S05]  /*e2b0*/  @P0 IMAD.MOV.U32 R13, RZ, RZ, R53 ;  /* 0x000000ffff0d0224 */ /* 0x000fca00078e0035 */
[----:B------:R-:W2:Y:S04]  /*e2c0*/  @P0 LDG.E.U8 R25, desc[UR6][R12.64] ;  /* 0x000000060c190981 */ /* 0x000ea8000c1e1100 */
[----:B----4-:R-:W-:Y:S04]  /*e2d0*/  STL [R1+0x1358], R7 ;  /* 0x0013580701007387 */ /* 0x010fe80000100800 */
[----:B------:R-:W4:Y:S04]  /*e2e0*/  LDL R54, [R1+0x6f0] ;  /* 0x0006f00001367983 */ /* 0x000f280000100800 */
[----:B------:R-:W3:Y:S04]  /*e2f0*/  LDL R52, [R1+0x6f4] ;  /* 0x0006f40001347983 */ /* 0x000ee80000100800 */
[----:B------:R0:W-:Y:S04]  /*e300*/  STL [R1+0x135c], R26 ;  /* 0x00135c1a01007387 */ /* 0x0001e80000100800 */
[----:B------:R-:W3:Y:S04]  /*e310*/  LDL R13, [R1+0x700] ;  /* 0x00070000010d7983 */ /* 0x000ee80000100800 */
[----:B------:R-:W3:Y:S04]  /*e320*/  LDL R53, [R1+0x6e8] ;  /* 0x0006e80001357983 */ /* 0x000ee80000100800 */
[----:B0-----:R-:W3:Y:S04]  /*e330*/  LDL R26, [R1+0x704] ;  /* 0x00070400011a7983 */ /* 0x001ee80000100800 */
[----:B------:R-:W4:Y:S01]  /*e340*/  LDL R0, [R1+0x6ec] ;  /* 0x0006ec0001007983 */ /* 0x000f220000100800 */
[----:B------:R-:W-:-:S02]  /*e350*/  ISETP.GT.AND P1, PT, R2, 0x22, PT ;  /* 0x000000220200780c */ /* 0x000fc40003f24270 */
[----:B------:R-:W-:Y:S02]  /*e360*/  PRMT R20, RZ, 0x7610, R20 ;  /* 0x00007610ff147816 */ /* 0x000fe40000000014 */
[----:B------:R-:W-:Y:S02]  /*e370*/  ISETP.GT.AND P2, PT, R2, 0x23, PT ;  /* 0x000000230200780c */ /* 0x000fe40003f44270 */
[----:B------:R-:W-:Y:S02]  /*e380*/  PRMT R51, RZ, 0x7610, R51 ;  /* 0x00007610ff337816 */ /* 0x000fe40000000033 */
[----:B------:R-:W-:Y:S02]  /*e390*/  PRMT R19, RZ, 0x7610, R19 ;  /* 0x00007610ff137816 */ /* 0x000fe40000000013 */
[----:B------:R-:W-:Y:S01]  /*e3a0*/  PRMT R18, RZ, 0x7610, R18 ;  /* 0x00007610ff127816 */ /* 0x000fe20000000012 */
[----:B--2---:R0:W-:Y:S01]  /*e3b0*/  STL [R1+0x1360], R25 ;  /* 0x0013601901007387 */ /* 0x0041e20000100800 */
[----:B---3--:R-:W-:-:S03]  /*e3c0*/  @P0 IMAD.MOV.U32 R12, RZ, RZ, R26 ;  /* 0x000000ffff0c0224 */ /* 0x008fc600078e001a */
[----:B------:R-:W2:Y:S04]  /*e3d0*/  LDL R26, [R1+0x6e4] ;  /* 0x0006e400011a7983 */ /* 0x000ea80000100800 */
[----:B------:R1:W3:Y:S02]  /*e3e0*/  @P0 LDG.E.U8 R20, desc[UR6][R12.64] ;  /* 0x000000060c140981 */ /* 0x0002e4000c1e1100 */
[----:B-1----:R-:W-:Y:S02]  /*e3f0*/  @P1 IMAD.MOV.U32 R12, RZ, RZ, R27 ;  /* 0x000000ffff0c1224 */ /* 0x002fe400078e001b */
[----:B------:R-:W-:Y:S01]  /*e400*/  @P1 IMAD.MOV.U32 R13, RZ, RZ, R55 ;  /* 0x000000ffff0d1224 */ /* 0x000fe200078e0037 */
[----:B------:R-:W3:Y:S04]  /*e410*/  LDL R27, [R1+0x6e0] ;  /* 0x0006e000011b7983 */ /* 0x000ee80000100800 */
[----:B------:R1:W3:Y:S02]  /*e420*/  @P1 LDG.E.U8 R51, desc[UR6][R12.64] ;  /* 0x000000060c331981 */ /* 0x0002e4000c1e1100 */
[----:B-1----:R-:W-:-:S02]  /*e430*/  @P1 IMAD.MOV.U32 R12, RZ, RZ, R52 ;  /* 0x000000ffff0c1224 */ /* 0x002fc400078e0034 */
[----:B----4-:R-:W-:-:S05]  /*e440*/  @P1 IMAD.MOV.U32 R13, RZ, RZ, R54 ;  /* 0x000000ffff0d1224 */ /* 0x010fca00078e0036 */
[----:B------:R1:W4:Y:S02]  /*e450*/  @P1 LDG.E.U8 R19, desc[UR6][R12.64] ;  /* 0x000000060c131981 */ /* 0x000324000c1e1100 */
[----:B-1----:R-:W-:Y:S02]  /*e460*/  @P2 IMAD.MOV.U32 R12, RZ, RZ, R0 ;  /* 0x000000ffff0c2224 */ /* 0x002fe400078e0000 */
[----:B------:R-:W-:-:S05]  /*e470*/  @P2 IMAD.MOV.U32 R13, RZ, RZ, R53 ;  /* 0x000000ffff0d2224 */ /* 0x000fca00078e0035 */
[----:B------:R2:W4:Y:S01]  /*e480*/  @P2 LDG.E.U8 R18, desc[UR6][R12.64] ;  /* 0x000000060c122981 */ /* 0x000522000c1e1100 */
[----:B------:R-:W-:Y:S01]  /*e490*/  PRMT R17, RZ, 0x7610, R17 ;  /* 0x00007610ff117816 */ /* 0x000fe20000000011 */
[----:B--2---:R-:W-:Y:S02]  /*e4a0*/  @P2 IMAD.MOV.U32 R12, RZ, RZ, R26 ;  /* 0x000000ffff0c2224 */ /* 0x004fe400078e001a */
[----:B---3--:R1:W-:Y:S04]  /*e4b0*/  STL [R1+0x1308], R51 ;  /* 0x0013083301007387 */ /* 0x0083e80000100800 */
[----:B------:R-:W2:Y:S04]  /*e4c0*/  LDL R52, [R1+0x6d8] ;  /* 0x0006d80001347983 */ /* 0x000ea80000100800 */
[----:B0-----:R-:W3:Y:S01]  /*e4d0*/  LDL R25, [R1+0x6dc] ;  /* 0x0006dc0001197983 */ /* 0x001ee20000100800 */
[----:B------:R-:W-:-:S05]  /*e4e0*/  @P2 IMAD.MOV.U32 R13, RZ, RZ, R27 ;  /* 0x000000ffff0d2224 */ /* 0x000fca00078e001b */
[----:B------:R2:W3:Y:S04]  /*e4f0*/  @P2 LDG.E.U8 R17, desc[UR6][R12.64] ;  /* 0x000000060c112981 */ /* 0x0004e8000c1e1100 */
[----:B----4-:R0:W-:Y:S04]  /*e500*/  STL [R1+0x130c], R19 ;  /* 0x00130c1301007387 */ /* 0x0101e80000100800 */
[----:B-1----:R-:W4:Y:S04]  /*e510*/  LDL R51, [R1+0x6d0] ;  /* 0x0006d00001337983 */ /* 0x002f280000100800 */
[----:B------:R-:W4:Y:S04]  /*e520*/  LDL R0, [R1+0x6d4] ;  /* 0x0006d40001007983 */ /* 0x000f280000100800 */
[----:B------:R-:W-:Y:S04]  /*e530*/  STL [R1+0x1310], R18 ;  /* 0x0013101201007387 */ /* 0x000fe80000100800 */
[----:B------:R-:W4:Y:S04]  /*e540*/  LDL R27, [R1+0x6c8] ;  /* 0x0006c800011b7983 */ /* 0x000f280000100800 */
[----:B------:R-:W4:Y:S01]  /*e550*/  LDL R26, [R1+0x6cc] ;  /* 0x0006cc00011a7983 */ /* 0x000f220000100800 */
[----:B------:R-:W-:-:S02]  /*e560*/  ISETP.GT.AND P0, PT, R2, 0x24, PT ;  /* 0x000000240200780c */ /* 0x000fc40003f04270 */
[----:B------:R-:W-:Y:S02]  /*e570*/  ISETP.GT.AND P1, PT, R2, 0x25, PT ;  /* 0x000000250200780c */ /* 0x000fe40003f24270 */
[----:B------:R-:W-:Y:S02]  /*e580*/  PRMT R50, RZ, 0x7610, R50 ;  /* 0x00007610ff327816 */ /* 0x000fe40000000032 */
[----:B------:R-:W-:Y:S02]  /*e590*/  PRMT R49, RZ, 0x7610, R49 ;  /* 0x00007610ff317816 */ /* 0x000fe40000000031 */
[----:B------:R-:W-:-:S05]  /*e5a0*/  PRMT R48, RZ, 0x7610, R48 ;  /* 0x00007610ff307816 */ /* 0x000fca0000000030 */
[----:B--2---:R-:W-:Y:S02]  /*e5b0*/  @P0 IMAD.MOV.U32 R13, RZ, RZ, R52 ;  /* 0x000000ffff0d0224 */ /* 0x004fe400078e0034 */
[----:B---3--:R-:W-:-:S05]  /*e5c0*/  @P0 IMAD.MOV.U32 R12, RZ, RZ, R25 ;  /* 0x000000ffff0c0224 */ /* 0x008fca00078e0019 */
[----:B------:R4:W2:Y:S02]  /*e5d0*/  @P0 LDG.E.U8 R50, desc[UR6][R12.64] ;  /* 0x000000060c320981 */ /* 0x0008a4000c1e1100 */
[----:B----4-:R-:W-:Y:S02]  /*e5e0*/  @P0 IMAD.MOV.U32 R13, RZ, RZ, R51 ;  /* 0x000000ffff0d0224 */ /* 0x010fe400078e0033 */
[----:B------:R-:W-:-:S05]  /*e5f0*/  @P0 IMAD.MOV.U32 R12, RZ, RZ, R0 ;  /* 0x000000ffff0c0224 */ /* 0x000fca00078e0000 */
[----:B------:R1:W3:Y:S04]  /*e600*/  @P0 LDG.E.U8 R49, desc[UR6][R12.64] ;  /* 0x000000060c310981 */ /* 0x0002e8000c1e1100 */
[----:B------:R-:W-:Y:S04]  /*e610*/  STL [R1+0x1314], R17 ;  /* 0x0013141101007387 */ /* 0x000fe80000100800 */
[----:B------:R-:W4:Y:S01]  /*e620*/  LDL R25, [R1+0x6c0] ;  /* 0x0006c00001197983 */ /* 0x000f220000100800 */
[----:B-1----:R-:W-:Y:S02]  /*e630*/  @P1 IMAD.MOV.U32 R13, RZ, RZ, R27 ;  /* 0x000000ffff0d1224 */ /* 0x002fe400078e001b */
[----:B------:R-:W-:Y:S01]  /*e640*/  @P1 IMAD.MOV.U32 R12, RZ, RZ, R26 ;  /* 0x000000ffff0c1224 */ /* 0x000fe200078e001a */
[----:B0-----:R-:W4:Y:S04]  /*e650*/  LDL R19, [R1+0x6c4] ;  /* 0x0006c40001137983 */ /* 0x001f280000100800 */
[----:B------:R4:W4:Y:S01]  /*e660*/  @P1 LDG.E.U8 R48, desc[UR6][R12.64] ;  /* 0x000000060c301981 */ /* 0x000922000c1e1100 */
[----:B------:R-:W-:-:S03]  /*e670*/  PRMT R11, RZ, 0x7610, R11 ;  /* 0x00007610ff0b7816 */ /* 0x000fc6000000000b */
[----:B--2---:R0:W-:Y:S04]  /*e680*/  STL [R1+0x1318], R50 ;  /* 0x0013183201007387 */ /* 0x0041e80000100800 */
[----:B------:R-:W2:Y:S04]  /*e690*/  LDL R0, [R1+0x6bc] ;  /* 0x0006bc0001007983 */ /* 0x000ea80000100800 */
[----:B0-----:R-:W2:Y:S04]  /*e6a0*/  LDL R50, [R1+0x6b8] ;  /* 0x0006b80001327983 */ /* 0x001ea80000100800 */
[----:B---3--:R0:W-:Y:S04]  /*e6b0*/  STL [R1+0x1320], R49 ;  /* 0x0013203101007387 */ /* 0x0081e80000100800 */
[----:B------:R-:W3:Y:S04]  /*e6c0*/  LDL R27, [R1+0x6b0] ;  /* 0x0006b000011b7983 */ /* 0x000ee80000100800 */
[----:B------:R-:W3:Y:S01]  /*e6d0*/  LDL R26, [R1+0x6b4] ;  /* 0x0006b400011a7983 */ /* 0x000ee20000100800 */
[----:B----4-:R-:W-:-:S02]  /*e6e0*/  @P1 IMAD.MOV.U32 R13, RZ, RZ, R25 ;  /* 0x000000ffff0d1224 */ /* 0x010fc400078e0019 */
[----:B------:R-:W-:Y:S01]  /*e6f0*/  @P1 IMAD.MOV.U32 R12, RZ, RZ, R19 ;  /* 0x000000ffff0c1224 */ /* 0x000fe200078e0013 */
[----:B------:R-:W-:Y:S04]  /*e700*/  STL [R1+0x1324], R48 ;  /* 0x0013243001007387 */ /* 0x000fe80000100800 */
[----:B------:R-:W4:Y:S04]  /*e710*/  LDL R25, [R1+0x6a8] ;  /* 0x0006a80001197983 */ /* 0x000f280000100800 */
[----:B------:R-:W4:Y:S04]  /*e720*/  LDL R19, [R1+0x6ac] ;  /* 0x0006ac0001137983 */ /* 0x000f280000100800 */
[----:B------:R2:W4:Y:S01]  /*e730*/  @P1 LDG.E.U8 R11, desc[UR6][R12.64] ;  /* 0x000000060c0b1981 */ /* 0x000522000c1e1100 */
[----:B------:R-:W-:-:S02]  /*e740*/  ISETP.GT.AND P2, PT, R2, 0x26, PT ;  /* 0x000000260200780c */ /* 0x000fc40003f44270 */
[----:B------:R-:W-:Y:S02]  /*e750*/  ISETP.GT.AND P0, PT, R2, 0x27, PT ;  /* 0x000000270200780c */ /* 0x000fe40003f04270 */
[----:B------:R-:W-:Y:S02]  /*e760*/  PRMT R24, RZ, 0x7610, R24 ;  /* 0x00007610ff187816 */ /* 0x000fe40000000018 */
[----:B------:R-:W-:Y:S02]  /*e770*/  PRMT R39, RZ, 0x7610, R39 ;  /* 0x00007610ff277816 */ /* 0x000fe40000000027 */
[----:B------:R-:W-:-:S05]  /*e780*/  PRMT R38, RZ, 0x7610, R38 ;  /* 0x00007610ff267816 */ /* 0x000fca0000000026 */
[----:B--2---:R-:W-:Y:S02]  /*e790*/  @P2 IMAD.MOV.U32 R12, RZ, RZ, R0 ;  /* 0x000000ffff0c2224 */ /* 0x004fe400078e0000 */
[----:B------:R-:W-:-:S05]  /*e7a0*/  @P2 IMAD.MOV.U32 R13, RZ, RZ, R50 ;  /* 0x000000ffff0d2224 */ /* 0x000fca00078e0032 */
[----:B------:R3:W2:Y:S02]  /*e7b0*/  @P2 LDG.E.U8 R24, desc[UR6][R12.64] ;  /* 0x000000060c182981 */ /* 0x0006a4000c1e1100 */
[----:B---3--:R-:W-:Y:S02]  /*e7c0*/  @P2 IMAD.MOV.U32 R13, RZ, RZ, R27 ;  /* 0x000000ffff0d2224 */ /* 0x008fe400078e001b */
[----:B------:R-:W-:-:S05]  /*e7d0*/  @P2 IMAD.MOV.U32 R12, RZ, RZ, R26 ;  /* 0x000000ffff0c2224 */ /* 0x000fca00078e001a */
[----:B------:R4:W3:Y:S02]  /*e7e0*/  @P2 LDG.E.U8 R39, desc[UR6][R12.64] ;  /* 0x000000060c272981 */ /* 0x0008e4000c1e1100 */
[----:B----4-:R-:W-:Y:S02]  /*e7f0*/  @P0 IMAD.MOV.U32 R13, RZ, RZ, R25 ;  /* 0x000000ffff0d0224 */ /* 0x010fe400078e0019 */
[----:B------:R-:W-:Y:S01]  /*e800*/  @P0 IMAD.MOV.U32 R12, RZ, RZ, R19 ;  /* 0x000000ffff0c0224 */ /* 0x000fe200078e0013 */
[----:B------:R-:W-:Y:S04]  /*e810*/  STL [R1+0x1328], R11 ;  /* 0x0013280b01007387 */ /* 0x000fe80000100800 */
[----:B------:R-:W4:Y:S04]  /*e820*/  LDL R0, [R1+0x6a4] ;  /* 0x0006a40001007983 */ /* 0x000f280000100800 */
[----:B------:R4:W4:Y:S04]  /*e830*/  @P0 LDG.E.U8 R38, desc[UR6][R12.64] ;  /* 0x000000060c260981 */ /* 0x000928000c1e1100 */
[----:B------:R-:W4:Y:S01]  /*e840*/  LDL R50, [R1+0x6a0] ;  /* 0x0006a00001327983 */ /* 0x000f220000100800 */
[----:B------:R-:W-:-:S03]  /*e850*/  PRMT R37, RZ, 0x7610, R37 ;  /* 0x00007610ff257816 */ /* 0x000fc60000000025 */
[----:B--2---:R-:W-:Y:S04]  /*e860*/  STL [R1+0x132c], R24 ;  /* 0x00132c1801007387 */ /* 0x004fe80000100800 */
[----:B------:R-:W2:Y:S04]  /*e870*/  LDL R27, [R1+0x698] ;  /* 0x00069800011b7983 */ /* 0x000ea80000100800 */
[----:B------:R-:W2:Y:S04]  /*e880*/  LDL R26, [R1+0x69c] ;  /* 0x00069c00011a7983 */ /* 0x000ea80000100800 */
[----:B---3--:R-:W-:Y:S04]  /*e890*/  STL [R1+0x1330], R39 ;  /* 0x0013302701007387 */ /* 0x008fe80000100800 */
[----:B------:R-:W3:Y:S04]  /*e8a0*/  LDL R25, [R1+0x690] ;  /* 0x0006900001197983 */ /* 0x000ee80000100800 */
[----:B------:R-:W3:Y:S01]  /*e8b0*/  LDL R19, [R1+0x694] ;  /* 0x0006940001137983 */ /* 0x000ee20000100800 */
[----:B----4-:R-:W-:-:S03]  /*e8c0*/  @P0 IMAD.MOV.U32 R12, RZ, RZ, R0 ;  /* 0x000000ffff0c0224 */ /* 0x010fc600078e0000 */
[----:B------:R-:W-:Y:S04]  /*e8d0*/  STL [R1+0x1334], R38 ;  /* 0x0013342601007387 */ /* 0x000fe80000100800 */
[----:B------:R-:W4:Y:S04]  /*e8e0*/  LDL R52, [R1+0x688] ;  /* 0x0006880001347983 */ /* 0x000f280000100800 */
[----:B------:R-:W4:Y:S01]  /*e8f0*/  LDL R0, [R1+0x68c] ;  /* 0x00068c0001007983 */ /* 0x000f220000100800 */
[----:B------:R-:W-:-:S03]  /*e900*/  @P0 IMAD.MOV.U32 R13, RZ, RZ, R50 ;  /* 0x000000ffff0d0224 */ /* 0x000fc600078e0032 */
[----:B------:R-:W4:Y:S04]  /*e910*/  LDL R51, [R1+0x680] ;  /* 0x0006800001337983 */ /* 0x000f280000100800 */
[----:B------:R-:W4:Y:S04]  /*e920*/  LDL R50, [R1+0x684] ;  /* 0x0006840001327983 */ /* 0x000f280000100800 */
[----:B------:R2:W4:Y:S01]  /*e930*/  @P0 LDG.E.U8 R37, desc[UR6][R12.64] ;  /* 0x000000060c250981 */ /* 0x000522000c1e1100 */
[C---:B------:R-:W-:Y:S02]  /*e940*/  ISETP.GT.AND P1, PT, R2.reuse, 0x28, PT ;  /* 0x000000280200780c */ /* 0x040fe40003f24270 */
[----:B------:R-:W-:-:S02]  /*e950*/  ISETP.GT.AND P2, PT, R2, 0x29, PT ;  /* 0x000000290200780c */ /* 0x000fc40003f44270 */
[----:B------:R-:W-:Y:S02]  /*e960*/  PRMT R18, RZ, 0x7610, R18 ;  /* 0x00007610ff127816 */ /* 0x000fe40000000012 */
[----:B------:R-:W-:Y:S02]  /*e970*/  PRMT R17, RZ, 0x7610, R17 ;  /* 0x00007610ff117816 */ /* 0x000fe40000000011 */
[----:B------:R-:W-:Y:S02]  /*e980*/  PRMT R7, RZ, 0x7610, R7 ;  /* 0x00007610ff077816 */ /* 0x000fe40000000007 */
[----:B0-----:R-:W-:-:S03]  /*e990*/  PRMT R49, RZ, 0x7610, R49 ;  /* 0x00007610ff317816 */ /* 0x001fc60000000031 */
[----:B--2---:R-:W-:Y:S02]  /*e9a0*/  @P1 IMAD.MOV.U32 R13, RZ, RZ, R27 ;  /* 0x000000ffff0d1224 */ /* 0x004fe400078e001b */
[----:B------:R-:W-:-:S05]  /*e9b0*/  @P1 IMAD.MOV.U32 R12, RZ, RZ, R26 ;  /* 0x000000ffff0c1224 */ /* 0x000fca00078e001a */
[----:B------:R3:W2:Y:S02]  /*e9c0*/  @P1 LDG.E.U8 R18, desc[UR6][R12.64] ;  /* 0x000000060c121981 */ /* 0x0006a4000c1e1100 */
[----:B---3--:R-:W-:Y:S02]  /*e9d0*/  @P1 IMAD.MOV.U32 R13, RZ, RZ, R25 ;  /* 0x000000ffff0d1224 */ /* 0x008fe400078e0019 */
[----:B------:R-:W-:-:S05]  /*e9e0*/  @P1 IMAD.MOV.U32 R12, RZ, RZ, R19 ;  /* 0x000000ffff0c1224 */ /* 0x000fca00078e0013 */
[----:B------:R4:W3:Y:S02]  /*e9f0*/  @P1 LDG.E.U8 R17, desc[UR6][R12.64] ;  /* 0x000000060c111981 */ /* 0x0008e4000c1e1100 */
[----:B----4-:R-:W-:Y:S02]  /*ea00*/  @P2 IMAD.MOV.U32 R13, RZ, RZ, R52 ;  /* 0x000000ffff0d2224 */ /* 0x010fe400078e0034 */
[----:B------:R-:W-:-:S05]  /*ea10*/  @P2 IMAD.MOV.U32 R12, RZ, RZ, R0 ;  /* 0x000000ffff0c2224 */ /* 0x000fca00078e0000 */
[----:B------:R0:W4:Y:S02]  /*ea20*/  @P2 LDG.E.U8 R7, desc[UR6][R12.64] ;  /* 0x000000060c072981 */ /* 0x000124000c1e1100 */
[----:B0-----:R-:W-:Y:S02]  /*ea30*/  @P2 IMAD.MOV.U32 R12, RZ, RZ, R50 ;  /* 0x000000ffff0c2224 */ /* 0x001fe400078e0032 */
[----:B------:R-:W-:Y:S01]  /*ea40*/  @P2 IMAD.MOV.U32 R13, RZ, RZ, R51 ;  /* 0x000000ffff0d2224 */ /* 0x000fe200078e0033 */
[----:B------:R-:W-:Y:S04]  /*ea50*/  STL [R1+0x1338], R37 ;  /* 0x0013382501007387 */ /* 0x000fe80000100800 */
[----:B------:R-:W2:Y:S04]  /*ea60*/  LDL R27, [R1+0x678] ;  /* 0x00067800011b7983 */ /* 0x000ea80000100800 */
[----:B------:R-:W3:Y:S04]  /*ea70*/  LDL R26, [R1+0x67c] ;  /* 0x00067c00011a7983 */ /* 0x000ee80000100800 */
[----:B------:R2:W3:Y:S04]  /*ea80*/  @P2 LDG.E.U8 R49, desc[UR6][R12.64] ;  /* 0x000000060c312981 */ /* 0x0004e8000c1e1100 */
[----:B------:R-:W3:Y:S04]  /*ea90*/  LDL R25, [R1+0x670] ;  /* 0x0006700001197983 */ /* 0x000ee80000100800 */
[----:B------:R-:W3:Y:S01]  /*eaa0*/  LDL R19, [R1+0x674] ;  /* 0x0006740001137983 */ /* 0x000ee20000100800 */
[----:B------:R-:W-:-:S03]  /*eab0*/  ISETP.GT.AND P0, PT, R2, 0x2a, PT ;  /* 0x0000002a0200780c */ /* 0x000fc60003f04270 */
[----:B------:R-:W3:Y:S01]  /*eac0*/  LDL R0, [R1+0x66c] ;  /* 0x00066c0001007983 */ /* 0x000ee20000100800 */
[----:B------:R-:W-:Y:S02]  /*ead0*/  PRMT R21, RZ, 0x7610, R21 ;  /* 0x00007610ff157816 */ /* 0x000fe40000000015 */
[----:B------:R-:W-:Y:S01]  /*eae0*/  PRMT R22, RZ, 0x7610, R22 ;  /* 0x00007610ff167816 */ /* 0x000fe20000000016 */
[----:B----4-:R0:W-:Y:S04]  /*eaf0*/  STL [R1+0xa0], R7 ;  /* 0x0000a00701007387 */ /* 0x0101e80000100800 */
[----:B------:R-:W4:Y:S04]  /*eb00*/  LDL R50, [R1+0x660] ;  /* 0x0006600001327983 */ /* 0x000f280000100800 */
[----:B0-----:R-:W4:Y:S01]  /*eb10*/  LDL R7, [R1+0x668] ;  /* 0x0006680001077983 */ /* 0x001f220000100800 */
[----:B--2---:R-:W-:-:S02]  /*eb20*/  @P0 IMAD.MOV.U32 R13, RZ, RZ, R27 ;  /* 0x000000ffff0d0224 */ /* 0x004fc400078e001b */
[----:B---3--:R-:W-:Y:S01]  /*eb30*/  @P0 IMAD.MOV.U32 R12, RZ, RZ, R26 ;  /* 0x000000ffff0c0224 */ /* 0x008fe200078e001a */
[----:B------:R0:W-:Y:S04]  /*eb40*/  STL [R1+0x9c], R49 ;  /* 0x00009c3101007387 */ /* 0x0001e80000100800 */
[----:B------:R1:W2:Y:S04]  /*eb50*/  @P0 LDG.E.U8 R21, desc[UR6][R12.64] ;  /* 0x000000060c150981 */ /* 0x0002a8000c1e1100 */
[----:B0-----:R-:W3:Y:S01]  /*eb60*/  LDL R49, [R1+0x664] ;  /* 0x0006640001317983 */ /* 0x001ee20000100800 */
[----:B-1----:R-:W-:-:S02]  /*eb70*/  @P0 IMAD.MOV.U32 R12, RZ, RZ, R19 ;  /* 0x000000ffff0c0224 */ /* 0x002fc400078e0013 */
[----:B------:R-:W-:-:S05]  /*eb80*/  @P0 IMAD.MOV.U32 R13, RZ, RZ, R25 ;  /* 0x000000ffff0d0224 */ /* 0x000fca00078e0019 */
[----:B------:R0:W3:Y:S01]  /*eb90*/  @P0 LDG.E.U8 R22, desc[UR6][R12.64] ;  /* 0x000000060c160981 */ /* 0x0000e2000c1e1100 */
[----:B------:R-:W-:Y:S02]  /*eba0*/  ISETP.GT.AND P1, PT, R2, 0x2b, PT ;  /* 0x0000002b0200780c */ /* 0x000fe40003f24270 */
[----:B------:R-:W-:Y:S02]  /*ebb0*/  PRMT R23, RZ, 0x7610, R23 ;  /* 0x00007610ff177816 */ /* 0x000fe40000000017 */
[----:B------:R-:W-:-:S09]  /*ebc0*/  PRMT R28, RZ, 0x7610, R28 ;  /* 0x00007610ff1c7816 */ /* 0x000fd2000000001c */
[----:B0-----:R-:W-:Y:S02]  /*ebd0*/  @P1 IMAD.MOV.U32 R12, RZ, RZ, R0 ;  /* 0x000000ffff0c1224 */ /* 0x001fe400078e0000 */
[----:B----4-:R-:W-:-:S05]  /*ebe0*/  @P1 IMAD.MOV.U32 R13, RZ, RZ, R7 ;  /* 0x000000ffff0d1224 */ /* 0x010fca00078e0007 */
[----:B------:R0:W4:Y:S02]  /*ebf0*/  @P1 LDG.E.U8 R23, desc[UR6][R12.64] ;  /* 0x000000060c171981 */ /* 0x000124000c1e1100 */
[----:B0-----:R-:W-:Y:S02]  /*ec00*/  @P1 IMAD.MOV.U32 R13, RZ, RZ, R50 ;  /* 0x000000ffff0d1224 */ /* 0x001fe400078e0032 */
[----:B--2---:R-:W-:Y:S04]  /*ec10*/  STL [R1+0x133c], R21 ;  /* 0x00133c1501007387 */ /* 0x004fe80000100800 */
[----:B------:R-:W2:Y:S01]  /*ec20*/  LDL R26, [R1+0x658] ;  /* 0x00065800011a7983 */ /* 0x000ea20000100800 */
[----:B---3--:R-:W-:-:S03]  /*ec30*/  @P1 IMAD.MOV.U32 R12, RZ, RZ, R49 ;  /* 0x000000ffff0c1224 */ /* 0x008fc600078e0031 */
[----:B------:R-:W3:Y:S04]  /*ec40*/  LDL R25, [R1+0x65c] ;  /* 0x00065c0001197983 */ /* 0x000ee80000100800 */
[----:B------:R2:W3:Y:S04]  /*ec50*/  @P1 LDG.E.U8 R28, desc[UR6][R12.64] ;  /* 0x000000060c1c1981 */ /* 0x0004e8000c1e1100 */
[----:B------:R-:W-:Y:S04]  /*ec60*/  STL [R1+0x1340], R22 ;  /* 0x0013401601007387 */ /* 0x000fe80000100800 */
[----:B------:R-:W3:Y:S04]  /*ec70*/  LDL R7, [R1+0x650] ;  /* 0x0006500001077983 */ /* 0x000ee80000100800 */
[----:B------:R-:W3:Y:S04]  /*ec80*/  LDL R0, [R1+0x654] ;  /* 0x0006540001007983 */ /* 0x000ee80000100800 */
[----:B------:R-:W3:Y:S01]  /*ec90*/  LDL R19, [R1+0x64c] ;  /* 0x00064c0001137983 */ /* 0x000ee20000100800 */
[----:B------:R-:W-:-:S03]  /*eca0*/  ISETP.GT.AND P2, PT, R2, 0x2c, PT ;  /* 0x0000002c0200780c */ /* 0x000fc60003f44270 */
[----:B------:R-:W3:Y:S01]  /*ecb0*/  LDL R27, [R1+0x648] ;  /* 0x00064800011b7983 */ /* 0x000ee20000100800 */
[----:B------:R-:W-:Y:S02]  /*ecc0*/  PRMT R10, RZ, 0x7610, R10 ;  /* 0x00007610ff0a7816 */ /* 0x000fe4000000000a */
[----:B------:R-:W-:Y:S02]  /*ecd0*/  ISETP.GT.AND P0, PT, R2, 0x2d, PT ;  /* 0x0000002d0200780c */ /* 0x000fe40003f04270 */
[----:B------:R-:W-:Y:S01]  /*ece0*/  PRMT R9, RZ, 0x7610, R9 ;  /* 0x00007610ff097816 */ /* 0x000fe20000000009 */
[----:B----4-:R0:W-:Y:S04]  /*ecf0*/  STL [R1+0x1344], R23 ;  /* 0x0013441701007387 */ /* 0x0101e80000100800 */
[----:B--2---:R-:W-:-:S02]  /*ed00*/  @P2 IMAD.MOV.U32 R13, RZ, RZ, R26 ;  /* 0x000000ffff0d2224 */ /* 0x004fc400078e001a */
[----:B---3--:R-:W-:Y:S01]  /*ed10*/  @P2 IMAD.MOV.U32 R12, RZ, RZ, R25 ;  /* 0x000000ffff0c2224 */ /* 0x008fe200078e0019 */
[----:B------:R1:W-:Y:S04]  /*ed20*/  STL [R1+0x1348], R28 ;  /* 0x0013481c01007387 */ /* 0x0003e80000100800 */
[----:B------:R-:W2:Y:S04]  /*ed30*/  LDL R26, [R1+0x618] ;  /* 0x00061800011a7983 */ /* 0x000ea80000100800 */
[----:B------:R-:W3:Y:S04]  /*ed40*/  LDL R25, [R1+0x61c] ;  /* 0x00061c0001197983 */ /* 0x000ee80000100800 */
[----:B------:R4:W3:Y:S01]  /*ed50*/  @P2 LDG.E.U8 R10, desc[UR6][R12.64] ;  /* 0x000000060c0a2981 */ /* 0x0008e2000c1e1100 */
[----:B------:R-:W-:-:S03]  /*ed60*/  ISETP.GT.AND P1, PT, R2, 0x30, PT ;  /* 0x000000300200780c */ /* 0x000fc60003f24270 */
[----:B0-----:R-:W3:Y:S01]  /*ed70*/  LDL R23, [R1+0x608] ;  /* 0x0006080001177983 */ /* 0x001ee20000100800 */
[----:B------:R-:W-:-:S03]  /*ed80*/  PRMT R8, RZ, 0x7610, R8 ;  /* 0x00007610ff087816 */ /* 0x000fc60000000008 */
[----:B-1----:R-:W3:Y:S01]  /*ed90*/  LDL R28, [R1+0x600] ;  /* 0x00060000011c7983 */ /* 0x002ee20000100800 */
[----:B----4-:R-:W-:Y:S02]  /*eda0*/  @P2 IMAD.MOV.U32 R12, RZ, RZ, R0 ;  /* 0x000000ffff0c2224 */ /* 0x010fe400078e0000 */
[----:B------:R-:W-:Y:S01]  /*edb0*/  @P2 IMAD.MOV.U32 R13, RZ, RZ, R7 ;  /* 0x000000ffff0d2224 */ /* 0x000fe200078e0007 */
[----:B------:R-:W4:Y:S04]  /*edc0*/  LDL R0, [R1+0x614] ;  /* 0x0006140001007983 */ /* 0x000f280000100800 */
[----:B------:R-:W4:Y:S04]  /*edd0*/  LDL R7, [R1+0x610] ;  /* 0x0006100001077983 */ /* 0x000f280000100800 */
[----:B------:R0:W4:Y:S01]  /*ede0*/  @P2 LDG.E.U8 R9, desc[UR6][R12.64] ;  /* 0x000000060c092981 */ /* 0x000122000c1e1100 */
[----:B------:R-:W-:-:S02]  /*edf0*/  PRMT R22, RZ, 0x7610, R22 ;  /* 0x00007610ff167816 */ /* 0x000fc40000000016 */
[----:B------:R-:W-:Y:S01]  /*ee00*/  PRMT R21, RZ, 0x7610, R21 ;  /* 0x00007610ff157816 */ /* 0x000fe20000000015 */
[----:B------:R-:W4:Y:S01]  /*ee10*/  LDL R50, [R1+0x630] ;  /* 0x0006300001327983 */ /* 0x000f220000100800 */
[----:B------:R-:W-:Y:S02]  /*ee20*/  ISETP.GT.AND P3, PT, R2, 0x38, PT ;  /* 0x000000380200780c */ /* 0x000fe40003f64270 */
[----:B------:R-:W-:Y:S01]  /*ee30*/  PRMT R37, RZ, 0x7610, R37 ;  /* 0x00007610ff257816 */ /* 0x000fe20000000025 */
[----:B------:R-:W4:Y:S01]  /*ee40*/  LDL R49, [R1+0x634] ;  /* 0x0006340001317983 */ /* 0x000f220000100800 */
[----:B0-----:R-:W-:-:S03]  /*ee50*/  @P0 IMAD.MOV.U32 R12, RZ, RZ, R19 ;  /* 0x000000ffff0c0224 */ /* 0x001fc600078e0013 */
[----:B------:R-:W4:Y:S01]  /*ee60*/  LDL R19, [R1+0x60c] ;  /* 0x00060c0001137983 */ /* 0x000f220000100800 */
[----:B------:R-:W-:-:S03]  /*ee70*/  @P0 IMAD.MOV.U32 R13, RZ, RZ, R27 ;  /* 0x000000ffff0d0224 */ /* 0x000fc600078e001b */
[----:B------:R-:W4:Y:S04]  /*ee80*/  LDL R27, [R1+0x604] ;  /* 0x00060400011b7983 */ /* 0x000f280000100800 */
[----:B------:R2:W4:Y:S01]  /*ee90*/  @P0 LDG.E.U8 R8, desc[UR6][R12.64] ;  /* 0x000000060c080981 */ /* 0x000522000c1e1100 */
[----:B------:R-:W-:Y:S02]  /*eea0*/  ISETP.GT.AND P2, PT, R2, 0x31, PT ;  /* 0x000000310200780c */ /* 0x000fe40003f44270 */
[----:B------:R-:W-:Y:S01]  /*eeb0*/  PRMT R38, RZ, 0x7610, R38 ;  /* 0x00007610ff267816 */ /* 0x000fe20000000026 */
[----:B------:R-:W4:Y:S01]  /*eec0*/  LDL R55, [R1+0x530] ;  /* 0x0005300001377983 */ /* 0x000f220000100800 */
[----:B--2---:R-:W-:-:S03]  /*eed0*/  @P1 IMAD.MOV.U32 R13, RZ, RZ, R26 ;  /* 0x000000ffff0d1224 */ /* 0x004fc600078e001a */
[----:B------:R-:W2:Y:S01]  /*eee0*/  LDL R26, [R1+0x598] ;  /* 0x00059800011a7983 */ /* 0x000ea20000100800 */
[----:B---3--:R-:W-:-:S03]  /*eef0*/  @P1 IMAD.MOV.U32 R12, RZ, RZ, R25 ;  /* 0x000000ffff0c1224 */ /* 0x008fc600078e0019 */
[----:B------:R-:W3:Y:S04]  /*ef00*/  LDL R25, [R1+0x59c] ;  /* 0x00059c0001197983 */ /* 0x000ee80000100800 */
[----:B------:R4:W3:Y:S02]  /*ef10*/  @P1 LDG.E.U8 R22, desc[UR6][R12.64] ;  /* 0x000000060c161981 */ /* 0x0008e4000c1e1100 */
[----:B----4-:R-:W-:Y:S02]  /*ef20*/  @P1 IMAD.MOV.U32 R12, RZ, RZ, R0 ;  /* 0x000000ffff0c1224 */ /* 0x010fe400078e0000 */
[----:B------:R-:W4:Y:S01]  /*ef30*/  LDL R0, [R1+0x594] ;  /* 0x0005940001007983 */ /* 0x000f220000100800 */
[----:B------:R-:W-:-:S03]  /*ef40*/  @P1 IMAD.MOV.U32 R13, RZ, RZ, R7 ;  /* 0x000000ffff0d1224 */ /* 0x000fc600078e0007 */
[----:B------:R-:W4:Y:S04]  /*ef50*/  LDL R7, [R1+0x590] ;  /* 0x0005900001077983 */ /* 0x000f280000100800 */
[----:B------:R0:W4:Y:S02]  /*ef60*/  @P1 LDG.E.U8 R21, desc[UR6][R12.64] ;  /* 0x000000060c151981 */ /* 0x000124000c1e1100 */
[----:B0-----:R-:W-:Y:S02]  /*ef70*/  @P2 IMAD.MOV.U32 R12, RZ, RZ, R19 ;  /* 0x000000ffff0c2224 */ /* 0x001fe400078e0013 */
[----:B------:R-:W4:Y:S01]  /*ef80*/  LDL R19, [R1+0x58c] ;  /* 0x00058c0001137983 */ /* 0x000f220000100800 */
[----:B------:R-:W-:-:S03]  /*ef90*/  @P2 IMAD.MOV.U32 R13, RZ, RZ, R23 ;  /* 0x000000ffff0d2224 */ /* 0x000fc600078e0017 */
[----:B------:R-:W4:Y:S04]  /*efa0*/  LDL R23, [R1+0x588] ;  /* 0x0005880001177983 */ /* 0x000f280000100800 */
[----:B------:R0:W4:Y:S01]  /*efb0*/  @P2 LDG.E.U8 R37, desc[UR6][R12.64] ;  /* 0x000000060c252981 */ /* 0x000122000c1e1100 */
[----:B------:R-:W-:Y:S01]  /*efc0*/  PRMT R39, RZ, 0x7610, R39 ;  /* 0x00007610ff277816 */ /* 0x000fe20000000027 */
[----:B0-----:R-:W-:Y:S02]  /*efd0*/  @P2 IMAD.MOV.U32 R12, RZ, RZ, R27 ;  /* 0x000000ffff0c2224 */ /* 0x001fe400078e001b */
[----:B------:R-:W-:Y:S01]  /*efe0*/  @P2 IMAD.MOV.U32 R13, RZ, RZ, R28 ;  /* 0x000000ffff0d2224 */ /* 0x000fe200078e001c */
[----:B------:R-:W-:Y:S01]  /*eff0*/  ISETP.GT.AND P4, PT, R2, 0x39, PT ;  /* 0x000000390200780c */ /* 0x000fe20003f84270 */
[----:B------:R-:W4:Y:S04]  /*f000*/  LDL R28, [R1+0x5f0] ;  /* 0x0005f000011c7983 */ /* 0x000f280000100800 */
[----:B------:R2:W4:Y:S01]  /*f010*/  @P2 LDG.E.U8 R38, desc[UR6][R12.64] ;  /* 0x000000060c262981 */ /* 0x000522000c1e1100 */
[----:B------:R-:W-:-:S02]  /*f020*/  PRMT R24, RZ, 0x7610, R24 ;  /* 0x00007610ff187816 */ /* 0x000fc40000000018 */
        /* <DEDUP_REMOVED lines=15> */
[----:B------:R-:W4:Y:S01]  /*f120*/  LDL R23, [R1+0x5f8] ;  /* 0x0005f80001177983 */ /* 0x000f220000100800 */
[----:B------:R-:W-:-:S03]  /*f130*/  PRMT R48, RZ, 0x7610, R48 ;  /* 0x00007610ff307816 */ /* 0x000fc60000000030 */
[----:B------:R2:W4:Y:S01]  /*f140*/  @P4 LDG.E.U8 R11, desc[UR6][R12.64] ;  /* 0x000000060c0b4981 */ /* 0x000522000c1e1100 */
[----:B------:R-:W-:Y:S02]  /*f150*/  ISETP.GT.AND P1, PT, R2, 0x32, PT ;  /* 0x000000320200780c */ /* 0x000fe40003f24270 */
[----:B------:R-:W-:Y:S01]  /*f160*/  PRMT R44, RZ, 0x7610, R44 ;  /* 0x00007610ff2c7816 */ /* 0x000fe2000000002c */
[----:B--2---:R-:W-:Y:S02]  /*f170*/  @P4 IMAD.MOV.U32 R13, RZ, RZ, R26 ;  /* 0x000000ffff0d4224 */ /* 0x004fe400078e001a */
        /* <DEDUP_REMOVED lines=11> */
[----:B------:R-:W-:Y:S01]  /*f230*/  ISETP.GT.AND P2, PT, R2, 0x33, PT ;  /* 0x000000330200780c */ /* 0x000fe20003f44270 */
[----:B------:R-:W-:Y:S01]  /*f240*/  @P1 IMAD.MOV.U32 R13, RZ, RZ, R23 ;  /* 0x000000ffff0d1224 */ /* 0x000fe200078e0017 */
[----:B------:R-:W-:Y:S01]  /*f250*/  PRMT R16, RZ, 0x7610, R16 ;  /* 0x00007610ff107816 */ /* 0x000fe20000000010 */
[----:B------:R-:W4:Y:S01]  /*f260*/  LDL R23, [R1+0x578] ;  /* 0x0005780001177983 */ /* 0x000f220000100800 */
[----:B------:R-:W-:-:S04]  /*f270*/  PRMT R40, RZ, 0x7610, R40 ;  /* 0x00007610ff287816 */ /* 0x000fc80000000028 */
[----:B------:R0:W4:Y:S01]  /*f280*/  @P1 LDG.E.U8 R16, desc[UR6][R12.64] ;  /* 0x000000060c101981 */ /* 0x000122000c1e1100 */
[----:B------:R-:W-:Y:S01]  /*f290*/  PRMT R41, RZ, 0x7610, R41 ;  /* 0x00007610ff297816 */ /* 0x000fe20000000029 */
[----:B0-----:R-:W-:Y:S02]  /*f2a0*/  @P1 IMAD.MOV.U32 R12, RZ, RZ, R27 ;  /* 0x000000ffff0c1224 */ /* 0x001fe400078e001b */
[----:B------:R-:W-:Y:S01]  /*f2b0*/  @P1 IMAD.MOV.U32 R13, RZ, RZ, R28 ;  /* 0x000000ffff0d1224 */ /* 0x000fe200078e001c */
[----:B------:R-:W4:Y:S04]  /*f2c0*/  LDL R27, [R1+0x574] ;  /* 0x00057400011b7983 */ /* 0x000f280000100800 */
[----:B------:R-:W4:Y:S04]  /*f2d0*/  LDL R28, [R1+0x570] ;  /* 0x00057000011c7983 */ /* 0x000f280000100800 */
[----:B------:R2:W4:Y:S01]  /*f2e0*/  @P1 LDG.E.U8 R40, desc[UR6][R12.64] ;  /* 0x000000060c281981 */ /* 0x000522000c1e1100 */
[----:B------:R-:W-:-:S02]  /*f2f0*/  ISETP.GT.AND P3, PT, R2, 0x3a, PT ;  /* 0x0000003a0200780c */ /* 0x000fc40003f64270 */
        /* <DEDUP_REMOVED lines=21> */
[----:B------:R-:W4:Y:S01]  /*f450*/  LDL R27, [R1+0x5dc] ;  /* 0x0005dc00011b7983 */ /* 0x000f220000100800 */
[----:B------:R-:W-:-:S03]  /*f460*/  @P3 IMAD.MOV.U32 R13, RZ, RZ, R28 ;  /* 0x000000ffff0d3224 */ /* 0x000fc600078e001c */
[----:B------:R-:W4:Y:S04]  /*f470*/  LDL R28, [R1+0x5d8] ;  /* 0x0005d800011c7983 */ /* 0x000f280000100800 */
[----:B------:R2:W4:Y:S01]  /*f480*/  @P3 LDG.E.U8 R30, desc[UR6][R12.64] ;  /* 0x000000060c1e3981 */ /* 0x000522000c1e1100 */
[----:B------:R-:W-:Y:S02]  /*f490*/  ISETP.GT.AND P0, PT, R2, 0x2e, PT ;  /* 0x0000002e0200780c */ /* 0x000fe40003f04270 */
[----:B------:R-:W-:Y:S01]  /*f4a0*/  PRMT R43, RZ, 0x7610, R43 ;  /* 0x00007610ff2b7816 */ /* 0x000fe2000000002b */
[----:B--2---:R-:W-:Y:S02]  /*f4b0*/  @P4 IMAD.MOV.U32 R13, RZ, RZ, R26 ;  /* 0x000000ffff0d4224 */ /* 0x004fe400078e001a */
[----:B------:R-:W2:Y:S01]  /*f4c0*/  LDL R26, [R1+0x5c8] ;  /* 0x0005c800011a7983 */ /* 0x000ea20000100800 */
[----:B---3--:R-:W-:-:S03]  /*f4d0*/  @P4 IMAD.MOV.U32 R12, RZ, RZ, R25 ;  /* 0x000000ffff0c4224 */ /* 0x008fc600078e0019 */
[----:B------:R-:W3:Y:S04]  /*f4e0*/  LDL R25, [R1+0x5cc] ;  /* 0x0005cc0001197983 */ /* 0x000ee80000100800 */
[----:B------:R4:W2:Y:S02]  /*f4f0*/  @P4 LDG.E.U8 R31, desc[UR6][R12.64] ;  /* 0x000000060c1f4981 */ /* 0x0008a4000c1e1100 */
[----:B----4-:R-:W-:Y:S02]  /*f500*/  @P4 IMAD.MOV.U32 R12, RZ, RZ, R0 ;  /* 0x000000ffff0c4224 */ /* 0x010fe400078e0000 */
[----:B------:R-:W4:Y:S01]  /*f510*/  LDL R0, [R1+0x5d4] ;  /* 0x0005d40001007983 */ /* 0x000f220000100800 */
[----:B------:R-:W-:-:S03]  /*f520*/  @P4 IMAD.MOV.U32 R13, RZ, RZ, R7 ;  /* 0x000000ffff0d4224 */ /* 0x000fc600078e0007 */
[----:B------:R-:W2:Y:S04]  /*f530*/  LDL R7, [R1+0x5d0] ;  /* 0x0005d00001077983 */ /* 0x000ea80000100800 */
[----:B------:R0:W3:Y:S02]  /*f540*/  @P4 LDG.E.U8 R43, desc[UR6][R12.64] ;  /* 0x000000060c2b4981 */ /* 0x0000e4000c1e1100 */
[----:B0-----:R-:W-:Y:S02]  /*f550*/  @P0 IMAD.MOV.U32 R12, RZ, RZ, R19 ;  /* 0x000000ffff0c0224 */ /* 0x001fe400078e0013 */
[----:B------:R-:W3:Y:S01]  /*f560*/  LDL R19, [R1+0x5c4] ;  /* 0x0005c40001137983 */ /* 0x000ee20000100800 */
[----:B------:R-:W-:Y:S01]  /*f570*/  ISETP.GT.AND P1, PT, R2, 0x34, PT ;  /* 0x000000340200780c */ /* 0x000fe20003f24270 */
[----:B------:R-:W-:Y:S01]  /*f580*/  @P0 IMAD.MOV.U32 R13, RZ, RZ, R23 ;  /* 0x000000ffff0d0224 */ /* 0x000fe200078e0017 */
[----:B------:R-:W-:Y:S01]  /*f590*/  PRMT R36, RZ, 0x7610, R36 ;  /* 0x00007610ff247816 */ /* 0x000fe20000000024 */
[----:B------:R-:W3:Y:S01]  /*f5a0*/  LDL R23, [R1+0x5c0] ;  /* 0x0005c00001177983 */ /* 0x000ee20000100800 */
[----:B------:R-:W-:-:S04]  /*f5b0*/  PRMT R45, RZ, 0x7610, R45 ;  /* 0x00007610ff2d7816 */ /* 0x000fc8000000002d */
[----:B------:R0:W3:Y:S01]  /*f5c0*/  @P0 LDG.E.U8 R36, desc[UR6][R12.64] ;  /* 0x000000060c240981 */ /* 0x0000e2000c1e1100 */
[----:B------:R-:W-:-:S04]  /*f5d0*/  ISETP.GT.AND P2, PT, R2, 0x35, PT ;  /* 0x000000350200780c */ /* 0x000fc80003f44270 */
[----:B0-----:R-:W-:Y:S02]  /*f5e0*/  @P1 IMAD.MOV.U32 R12, RZ, RZ, R27 ;  /* 0x000000ffff0c1224 */ /* 0x001fe400078e001b */
[----:B------:R-:W3:Y:S01]  /*f5f0*/  LDL R27, [R1+0x55c] ;  /* 0x00055c00011b7983 */ /* 0x000ee20000100800 */
[----:B------:R-:W-:-:S03]  /*f600*/  @P1 IMAD.MOV.U32 R13, RZ, RZ, R28 ;  /* 0x000000ffff0d1224 */ /* 0x000fc600078e001c */
[----:B------:R-:W3:Y:S04]  /*f610*/  LDL R28, [R1+0x558] ;  /* 0x00055800011c7983 */ /* 0x000ee80000100800 */
[----:B------:R4:W3:Y:S01]  /*f620*/  @P1 LDG.E.U8 R45, desc[UR6][R12.64] ;  /* 0x000000060c2d1981 */ /* 0x0008e2000c1e1100 */
[----:B------:R-:W-:Y:S02]  /*f630*/  PRMT R46, RZ, 0x7610, R46 ;  /* 0x00007610ff2e7816 */ /* 0x000fe4000000002e */
[----:B------:R-:W-:Y:S01]  /*f640*/  PRMT R47, RZ, 0x7610, R47 ;  /* 0x00007610ff2f7816 */ /* 0x000fe2000000002f */
[----:B----4-:R-:W-:Y:S02]  /*f650*/  @P1 IMAD.MOV.U32 R12, RZ, RZ, R0 ;  /* 0x000000ffff0c1224 */ /* 0x010fe400078e0000 */
[----:B------:R-:W4:Y:S01]  /*f660*/  LDL R0, [R1+0x554] ;  /* 0x0005540001007983 */ /* 0x000f220000100800 */
[----:B--2---:R-:W-:-:S03]  /*f670*/  @P1 IMAD.MOV.U32 R13, RZ, RZ, R7 ;  /* 0x000000ffff0d1224 */ /* 0x004fc600078e0007 */
[----:B------:R-:W2:Y:S04]  /*f680*/  LDL R7, [R1+0x550] ;  /* 0x0005500001077983 */ /* 0x000ea80000100800 */
[----:B------:R3:W2:Y:S02]  /*f690*/  @P1 LDG.E.U8 R46, desc[UR6][R12.64] ;  /* 0x000000060c2e1981 */ /* 0x0006a4000c1e1100 */
[----:B---3--:R-:W-:Y:S02]  /*f6a0*/  @P2 IMAD.MOV.U32 R12, RZ, RZ, R25 ;  /* 0x000000ffff0c2224 */ /* 0x008fe400078e0019 */
[----:B------:R-:W-:Y:S01]  /*f6b0*/  @P2 IMAD.MOV.U32 R13, RZ, RZ, R26 ;  /* 0x000000ffff0d2224 */ /* 0x000fe200078e001a */
[----:B------:R-:W3:Y:S04]  /*f6c0*/  LDL R25, [R1+0x54c] ;  /* 0x00054c0001197983 */ /* 0x000ee80000100800 */
[----:B------:R-:W3:Y:S04]  /*f6d0*/  LDL R26, [R1+0x548] ;  /* 0x00054800011a7983 */ /* 0x000ee80000100800 */
[----:B------:R0:W3:Y:S02]  /*f6e0*/  @P2 LDG.E.U8 R47, desc[UR6][R12.64] ;  /* 0x000000060c2f2981 */ /* 0x0000e4000c1e1100 */
[----:B0-----:R-:W-:-:S02]  /*f6f0*/  @P2 IMAD.MOV.U32 R12, RZ, RZ, R19 ;  /* 0x000000ffff0c2224 */ /* 0x001fc400078e0013 */
        /* <DEDUP_REMOVED lines=9> */
[----:B------:R-:W-:Y:S01]  /*f790*/  @P3 IMAD.MOV.U32 R13, RZ, RZ, R28 ;  /* 0x000000ffff0d3224 */ /* 0x000fe200078e001c */
[----:B------:R-:W-:Y:S01]  /*f7a0*/  PRMT R6, RZ, 0x7610, R6 ;  /* 0x00007610ff067816 */ /* 0x000fe20000000006 */
[----:B------:R-:W3:Y:S04]  /*f7b0*/  LDL R28, [R1+0x620] ;  /* 0x00062000011c7983 */ /* 0x000ee80000100800 */
[----:B------:R4:W3:Y:S04]  /*f7c0*/  @P3 LDG.E.U8 R5, desc[UR6][R12.64] ;  /* 0x000000060c053981 */ /* 0x0008e8000c1e1100 */
[----:B------:R-:W3:Y:S01]  /*f7d0*/  LDL R27, [R1+0x624] ;  /* 0x00062400011b7983 */ /* 0x000ee20000100800 */
[----:B------:R-:W-:Y:S01]  /*f7e0*/  PRMT R61, RZ, 0x7610, R61 ;  /* 0x00007610ff3d7816 */ /* 0x000fe2000000003d */
[----:B----4-:R-:W-:-:S02]  /*f7f0*/  @P3 IMAD.MOV.U32 R12, RZ, RZ, R0 ;  /* 0x000000ffff0c3224 */ /* 0x010fc400078e0000 */
[----:B------:R-:W4:Y:S01]  /*f800*/  LDL R0, [R1+0x62c] ;  /* 0x00062c0001007983 */ /* 0x000f220000100800 */
[----:B--2---:R-:W-:-:S03]  /*f810*/  @P3 IMAD.MOV.U32 R13, RZ, RZ, R7 ;  /* 0x000000ffff0d3224 */ /* 0x004fc600078e0007 */
[----:B------:R-:W2:Y:S04]  /*f820*/  LDL R7, [R1+0x628] ;  /* 0x0006280001077983 */ /* 0x000ea80000100800 */
[----:B------:R3:W2:Y:S02]  /*f830*/  @P3 LDG.E.U8 R6, desc[UR6][R12.64] ;  /* 0x000000060c063981 */ /* 0x0006a4000c1e1100 */
[----:B---3--:R-:W-:Y:S02]  /*f840*/  @P4 IMAD.MOV.U32 R12, RZ, RZ, R25 ;  /* 0x000000ffff0c4224 */ /* 0x008fe400078e0019 */
[----:B------:R-:W3:Y:S01]  /*f850*/  LDL R25, [R1+0x5bc] ;  /* 0x0005bc0001197983 */ /* 0x000ee20000100800 */
[----:B------:R-:W-:-:S03]  /*f860*/  @P4 IMAD.MOV.U32 R13, RZ, RZ, R26 ;  /* 0x000000ffff0d4224 */ /* 0x000fc600078e001a */
[----:B------:R-:W3:Y:S04]  /*f870*/  LDL R26, [R1+0x5b8] ;  /* 0x0005b800011a7983 */ /* 0x000ee80000100800 */
        /* <DEDUP_REMOVED lines=9> */
[----:B------:R-:W-:Y:S02]  /*f910*/  ISETP.GT.AND P2, PT, R2, 0x36, PT ;  /* 0x000000360200780c */ /* 0x000fe40003f44270 */
[----:B------:R-:W-:Y:S01]  /*f920*/  PRMT R59, RZ, 0x7610, R59 ;  /* 0x00007610ff3b7816 */ /* 0x000fe2000000003b */
[----:B0-----:R-:W-:Y:S02]  /*f930*/  @P0 IMAD.MOV.U32 R12, RZ, RZ, R49 ;  /* 0x000000ffff0c0224 */ /* 0x001fe400078e0031 */
[----:B------:R-:W-:-:S05]  /*f940*/  @P0 IMAD.MOV.U32 R13, RZ, RZ, R50 ;  /* 0x000000ffff0d0224 */ /* 0x000fca00078e0032 */
        /* <DEDUP_REMOVED lines=8> */
[----:B0-----:R-:W-:Y:S02]  /*f9d0*/  @P1 IMAD.MOV.U32 R12, RZ, RZ, R27 ;  /* 0x000000ffff0c1224 */ /* 0x001fe400078e001b */
[----:B------:R-:W-:Y:S01]  /*f9e0*/  @P1 IMAD.MOV.U32 R13, RZ, RZ, R28 ;  /* 0x000000ffff0d1224 */ /* 0x000fe200078e001c */
[----:B------:R-:W2:Y:S04]  /*f9f0*/  LDL R27, [R1+0x5a0] ;  /* 0x0005a000011b7983 */ /* 0x000ea80000100800 */
[----:B------:R3:W2:Y:S02]  /*fa00*/  @P1 LDG.E.U8 R58, desc[UR6][R12.64] ;  /* 0x000000060c3a1981 */ /* 0x0006a4000c1e1100 */
[----:B---3--:R-:W-:-:S02]  /*fa10*/  @P2 IMAD.MOV.U32 R12, RZ, RZ, R25 ;  /* 0x000000ffff0c2224 */ /* 0x008fc400078e0019 */
[----:B------:R-:W-:Y:S01]  /*fa20*/  @P2 IMAD.MOV.U32 R13, RZ, RZ, R26 ;  /* 0x000000ffff0d2224 */ /* 0x000fe200078e001a */
[----:B------:R-:W-:Y:S01]  /*fa30*/  ISETP.GT.AND P0, PT, R2, 0x37, PT ;  /* 0x000000370200780c */ /* 0x000fe20003f04270 */
[----:B------:R-:W3:Y:S04]  /*fa40*/  LDL R25, [R1+0x52c] ;  /* 0x00052c0001197983 */ /* 0x000ee80000100800 */
[----:B------:R0:W3:Y:S02]  /*fa50*/  @P2 LDG.E.U8 R57, desc[UR6][R12.64] ;  /* 0x000000060c392981 */ /* 0x0000e4000c1e1100 */
[----:B0-----:R-:W-:Y:S02]  /*fa60*/  @P2 IMAD.MOV.U32 R12, RZ, RZ, R19 ;  /* 0x000000ffff0c2224 */ /* 0x001fe400078e0013 */
[----:B------:R-:W3:Y:S01]  /*fa70*/  LDL R19, [R1+0x5a4] ;  /* 0x0005a40001137983 */ /* 0x000ee20000100800 */
[----:B------:R-:W-:Y:S01]  /*fa80*/  PRMT R56, RZ, 0x7610, R56 ;  /* 0x00007610ff387816 */ /* 0x000fe20000000038 */
[----:B------:R-:W-:Y:S01]  /*fa90*/  @P2 IMAD.MOV.U32 R13, RZ, RZ, R23 ;  /* 0x000000ffff0d2224 */ /* 0x000fe200078e0017 */
[----:B------:R-:W-:-:S04]  /*faa0*/  PRMT R35, RZ, 0x7610, R35 ;  /* 0x00007610ff237816 */ /* 0x000fc80000000023 */
[----:B------:R4:W3:Y:S01]  /*fab0*/  @P2 LDG.E.U8 R56, desc[UR6][R12.64] ;  /* 0x000000060c382981 */ /* 0x0008e2000c1e1100 */
[----:B------:R-:W-:Y:S01]  /*fac0*/  PRMT R34, RZ, 0x7610, R34 ;  /* 0x00007610ff227816 */ /* 0x000fe20000000022 */
[----:B----4-:R-:W-:Y:S02]  /*fad0*/  @P0 IMAD.MOV.U32 R12, RZ, RZ, R0 ;  /* 0x000000ffff0c0224 */ /* 0x010fe400078e0000 */
[----:B------:R-:W4:Y:S01]  /*fae0*/  LDL R0, [R1+0x534] ;  /* 0x0005340001007983 */ /* 0x000f220000100800 */
[----:B--2---:R-:W-:-:S03]  /*faf0*/  @P0 IMAD.MOV.U32 R13, RZ, RZ, R7 ;  /* 0x000000ffff0d0224 */ /* 0x004fc600078e0007 */
[----:B------:R-:W2:Y:S04]  /*fb00*/  LDL.LU R26, [R1+0x31c] ;  /* 0x00031c00011a7983 */ /* 0x000ea80000300800 */
[----:B------:R-:W2:Y:S04]  /*fb10*/  LDL.LU R7, [R1+0x318] ;  /* 0x0003180001077983 */ /* 0x000ea80000300800 */
[----:B------:R-:W2:Y:S04]  /*fb20*/  LDL.LU R52, [R1+0x310] ;  /* 0x0003100001347983 */ /* 0x000ea80000300800 */
[----:B------:R-:W2:Y:S04]  /*fb30*/  LDL.LU R53, [R1+0x30c] ;  /* 0x00030c0001357983 */ /* 0x000ea80000300800 */
[----:B------:R-:W2:Y:S04]  /*fb40*/  LDL.LU R54, [R1+0x2a8] ;  /* 0x0002a80001367983 */ /* 0x000ea80000300800 */
[----:B------:R-:W2:Y:S04]  /*fb50*/  LDL.LU R28, [R1+0x2a0] ;  /* 0x0002a000011c7983 */ /* 0x000ea80000300800 */
[----:B------:R0:W2:Y:S04]  /*fb60*/  @P0 LDG.E.U8 R35, desc[UR6][R12.64] ;  /* 0x000000060c230981 */ /* 0x0000a8000c1e1100 */
[----:B------:R-:W2:Y:S04]  /*fb70*/  LDL.LU R23, [R1+0x29c] ;  /* 0x00029c0001177983 */ /* 0x000ea80000300800 */
[----:B------:R-:W2:Y:S01]  /*fb80*/  LDL.LU R49, [R1+0x268] ;  /* 0x0002680001317983 */ /* 0x000ea20000300800 */
[----:B0-----:R-:W-:-:S03]  /*fb90*/  @P0 IMAD.MOV.U32 R13, RZ, RZ, R27 ;  /* 0x000000ffff0d0224 */ /* 0x001fc600078e001b */
[----:B------:R-:W2:Y:S01]  /*fba0*/  LDL.LU R50, [R1+0x264] ;  /* 0x0002640001327983 */ /* 0x000ea20000300800 */
[----:B---3--:R-:W-:-:S03]  /*fbb0*/  @P0 IMAD.MOV.U32 R12, RZ, RZ, R19 ;  /* 0x000000ffff0c0224 */ /* 0x008fc600078e0013 */
[----:B------:R-:W3:Y:S04]  /*fbc0*/  LDL.LU R19, [R1+0x260] ;  /* 0x0002600001137983 */ /* 0x000ee80000300800 */
[----:B------:R-:W2:Y:S04]  /*fbd0*/  LDL.LU R51, [R1+0x25c] ;  /* 0x00025c0001337983 */ /* 0x000ea80000300800 */
[----:B------:R-:W2:Y:S04]  /*fbe0*/  LDL.LU R27, [R1+0x128] ;  /* 0x00012800011b7983 */ /* 0x000ea80000300800 */
[----:B------:R0:W2:Y:S04]  /*fbf0*/  @P0 LDG.E.U8 R34, desc[UR6][R12.64] ;  /* 0x000000060c220981 */ /* 0x0000a8000c1e1100 */
[----:B------:R-:W0:Y:S04]  /*fc00*/  LDL R12, [R1+0x538] ;  /* 0x00053800010c7983 */ /* 0x000e280000100800 */
[----:B------:R-:W0:Y:S01]  /*fc10*/  LDL R13, [R1+0x53c] ;  /* 0x00053c00010d7983 */ /* 0x000e220000100800 */
[----:B------:R-:W-:-:S02]  /*fc20*/  ISETP.GT.AND P1, PT, R2, 0x3e, PT ;  /* 0x0000003e0200780c */ /* 0x000fc40003f24270 */
[----:B------:R-:W-:Y:S02]  /*fc30*/  PRMT R32, RZ, 0x7610, R32 ;  /* 0x00007610ff207816 */ /* 0x000fe40000000020 */
[----:B------:R-:W-:-:S09]  /*fc40*/  PRMT R15, RZ, 0x7610, R15 ;  /* 0x00007610ff0f7816 */ /* 0x000fd2000000000f */
[----:B0-----:R-:W-:-:S04]  /*fc50*/  @P1 LOP3.LUT R13, R13, R12, RZ, 0x3c, !PT ;  /* 0x0000000c0d0d1212 */ /* 0x001fc800078e3cff */
[----:B------:R-:W-:-:S04]  /*fc60*/  @P1 LOP3.LUT R12, R13, R12, RZ, 0x3c, !PT ;  /* 0x0000000c0d0c1212 */ /* 0x000fc800078e3cff */
[----:B------:R-:W-:-:S05]  /*fc70*/  @P1 LOP3.LUT R13, R13, R12, RZ, 0x3c, !PT ;  /* 0x0000000c0d0d1212 */ /* 0x000fca00078e3cff */
[----:B------:R4:W2:Y:S02]  /*fc80*/  @P1 LDG.E.U8 R32, desc[UR6][R12.64] ;  /* 0x000000060c201981 */ /* 0x0008a4000c1e1100 */
[----:B----4-:R-:W-:Y:S02]  /*fc90*/  @P1 IMAD.MOV.U32 R12, RZ, RZ, R0 ;  /* 0x000000ffff0c1224 */ /* 0x010fe400078e0000 */
[----:B------:R-:W-:-:S05]  /*fca0*/  @P1 IMAD.MOV.U32 R13, RZ, RZ, R55 ;  /* 0x000000ffff0d1224 */ /* 0x000fca00078e0037 */
[----:B------:R0:W4:Y:S04]  /*fcb0*/  @P1 LDG.E.U8 R15, desc[UR6][R12.64] ;  /* 0x000000060c0f1981 */ /* 0x000128000c1e1100 */
[----:B------:R-:W2:Y:S01]  /*fcc0*/  LDL R13, [R1+0x528] ;  /* 0x00052800010d7983 */ /* 0x000ea20000100800 */
[----:B------:R-:W-:Y:S02]  /*fcd0*/  ISETP.GT.AND P2, PT, R2, 0x3f, PT ;  /* 0x0000003f0200780c */ /* 0x000fe40003f44270 */
[----:B------:R-:W-:-:S11]  /*fce0*/  PRMT R14, RZ, 0x7610, R14 ;  /* 0x00007610ff0e7816 */ /* 0x000fd6000000000e */
[----:B0-----:R-:W-:-:S05]  /*fcf0*/  @P2 IMAD.MOV.U32 R12, RZ, RZ, R25 ;  /* 0x000000ffff0c2224 */ /* 0x001fca00078e0019 */
[----:B--2---:R0:W2:Y:S04]  /*fd00*/  @P2 LDG.E.U8 R14, desc[UR6][R12.64] ;  /* 0x000000060c0e2981 */ /* 0x0040a8000c1e1100 */
[----:B------:R-:W0:Y:S04]  /*fd10*/  LDL R12, [R1+0x520] ;  /* 0x00052000010c7983 */ /* 0x000e280000100800 */
[----:B------:R-:W0:Y:S01]  /*fd20*/  LDL R13, [R1+0x524] ;  /* 0x00052400010d7983 */ /* 0x000e220000100800 */
[----:B------:R-:W1:Y:S01]  /*fd30*/  S2R R0, SR_TID.X ;  /* 0x0000000000007919 */ /* 0x000e620000002100 */
[----:B------:R-:W3:Y:S01]  /*fd40*/  S2R R55, SR_TID.X ;  /* 0x0000000000377919 */ /* 0x000ee20000002100 */
[----:B------:R-:W-:-:S02]  /*fd50*/  PRMT R3, RZ, 0x7610, R3 ;  /* 0x00007610ff037816 */ /* 0x000fc40000000003 */
[----:B-1----:R-:W-:-:S04]  /*fd60*/  LOP3.LUT R0, R0, 0x1f, RZ, 0xc0, !PT ;  /* 0x0000001f00007812 */ /* 0x002fc800078ec0ff */
[----:B------:R-:W-:Y:S02]  /*fd70*/  LOP3.LUT R25, R0, 0x20, RZ, 0xfc, !PT ;  /* 0x0000002000197812 */ /* 0x000fe400078efcff */
[----:B---3--:R-:W-:Y:S02]  /*fd80*/  LOP3.LUT R0, R55, 0x1f, RZ, 0xc0, !PT ;  /* 0x0000001f37007812 */ /* 0x008fe400078ec0ff */
[-C--:B------:R-:W-:Y:S02]  /*fd90*/  ISETP.GE.AND P1, PT, R25, R2.reuse, PT ;  /* 0x000000021900720c */ /* 0x080fe40003f26270 */
[----:B------:R-:W3:Y:S01]  /*fda0*/  LDL.LU R25, [R1+0x1360] ;  /* 0x0013600001197983 */ /* 0x000ee20000300800 */
[----:B------:R-:W-:-:S03]  /*fdb0*/  ISETP.GE.AND P0, PT, R0, R2, PT ;  /* 0x000000020000720c */ /* 0x000fc60003f06270 */
[----:B------:R-:W2:Y:S01]  /*fdc0*/  LDL.LU R2, [R1+0x2a4] ;  /* 0x0002a40001027983 */ /* 0x000ea20000300800 */
[----:B0-----:R-:W-:-:S04]  /*fdd0*/  @P2 LOP3.LUT R13, R13, R12, RZ, 0x3c, !PT ;  /* 0x0000000c0d0d2212 */ /* 0x001fc800078e3cff */
[----:B------:R-:W-:-:S04]  /*fde0*/  @P2 LOP3.LUT R12, R13, R12, RZ, 0x3c, !PT ;  /* 0x0000000c0d0c2212 */ /* 0x000fc800078e3cff */
[----:B------:R-:W-:-:S05]  /*fdf0*/  @P2 LOP3.LUT R13, R13, R12, RZ, 0x3c, !PT ;  /* 0x0000000c0d0d2212 */ /* 0x000fca00078e3cff */
[----:B------:R-:W3:Y:S01]  /*fe00*/  @P2 LDG.E.U8 R3, desc[UR6][R12.64] ;  /* 0x000000060c032981 */ /* 0x000ee2000c1e1100 */
[----:B------:R-:W-:Y:S06]  /*fe10*/  BAR.SYNC.DEFER_BLOCKING 0x0 ;  /* 0x0000000000007b1d */ /* 0x000fec0000010000 */
[----:B------:R0:W-:Y:S04]  /*fe20*/  STS.U8 [R0+UR4], R26 ;  /* 0x0000001a00007988 */ /* 0x0001e80008000004 */
[----:B------:R1:W-:Y:S04]  /*fe30*/  STS.U8 [R0+UR4+0x20], R7 ;  /* 0x0000200700007988 */ /* 0x0003e80008000004 */
[----:B------:R4:W-:Y:S04]  /*fe40*/  STS.U8 [R0+UR4+0x40], R52 ;  /* 0x0000403400007988 */ /* 0x0009e80008000004 */
[----:B0-----:R-:W3:Y:S04]  /*fe50*/  LDL.LU R26, [R1+0x135c] ;  /* 0x00135c00011a7983 */ /* 0x001ee80000300800 */
[----:B-1----:R-:W3:Y:S04]  /*fe60*/  LDL.LU R7, [R1+0x1358] ;  /* 0x0013580001077983 */ /* 0x002ee80000300800 */
[----:B----4-:R-:W4:Y:S04]  /*fe70*/  LDL.LU R52, [R1+0x1354] ;  /* 0x0013540001347983 */ /* 0x010f280000300800 */
[----:B------:R0:W-:Y:S04]  /*fe80*/  STS.U8 [R0+UR4+0x60], R53 ;  /* 0x0000603500007988 */ /* 0x0001e80008000004 */
[----:B------:R1:W-:Y:S04]  /*fe90*/  STS.U8 [R0+UR4+0x220], R54 ;  /* 0x0002203600007988 */ /* 0x0003e80008000004 */
[----:B0-----:R-:W3:Y:S04]  /*fea0*/  LDL.LU R53, [R1+0x1350] ;  /* 0x0013500001357983 */ /* 0x001ee80000300800 */
[----:B-1----:R-:W3:Y:S04]  /*feb0*/  LDL.LU R54, [R1+0x134c] ;  /* 0x00134c0001367983 */ /* 0x002ee80000300800 */
[----:B--2---:R-:W-:Y:S04]  /*fec0*/  STS.U8 [R0+UR4+0x200], R2 ;  /* 0x0002000200007988 */ /* 0x004fe80008000004 */
[----:B------:R0:W-:Y:S04]  /*fed0*/  STS.U8 [R0+UR4+0x260], R28 ;  /* 0x0002601c00007988 */ /* 0x0001e80008000004 */
[----:B------:R1:W-:Y:S04]  /*fee0*/  STS.U8 [R0+UR4+0x240], R23 ;  /* 0x0002401700007988 */ /* 0x0003e80008000004 */
[----:B0-----:R-:W2:Y:S04]  /*fef0*/  LDL.LU R28, [R1+0xa0] ;  /* 0x0000a000011c7983 */ /* 0x001ea80000300800 */
[----:B-1----:R-:W2:Y:S04]  /*ff00*/  LDL.LU R23, [R1+0x9c] ;  /* 0x00009c0001177983 */ /* 0x002ea80000300800 */
[----:B------:R0:W-:Y:S04]  /*ff10*/  STS.U8 [R0+UR4+0x400], R49 ;  /* 0x0004003100007988 */ /* 0x0001e80008000004 */
[----:B------:R-:W-:Y:S04]  /*ff20*/  STS.U8 [R0+UR4+0x420], R50 ;  /* 0x0004203200007988 */ /* 0x000fe80008000004 */
[----:B------:R-:W-:Y:S04]  /*ff30*/  STS.U8 [R0+UR4+0x440], R19 ;  /* 0x0004401300007988 */ /* 0x000fe80008000004 */
[----:B------:R-:W-:Y:S04]  /*ff40*/  STS.U8 [R0+UR4+0x460], R51 ;  /* 0x0004603300007988 */ /* 0x000fe80008000004 */
[----:B------:R-:W-:Y:S04]  /*ff50*/  STS.U8 [R0+UR4+0x620], R27 ;  /* 0x0006201b00007988 */ /* 0x000fe80008000004 */
[----:B0-----:R-:W2:Y:S04]  /*ff60*/  LDL.LU R49, [R1+0x308] ;  /* 0x0003080001317983 */ /* 0x001ea80000300800 */
[----:B---3--:R0:W-:Y:S04]  /*ff70*/  STS.U8 [R0+UR4+0x600], R54 ;  /* 0x0006003600007988 */ /* 0x0081e80008000004 */
[----:B0-----:R-:W3:Y:S04]  /*ff80*/  LDL.LU R54, [R1+0x304] ;  /* 0x0003040001367983 */ /* 0x001ee80000300800 */
[----:B------:R-:W-:Y:S04]  /*ff90*/  STS.U8 [R0+UR4+0x660], R53 ;  /* 0x0006603500007988 */ /* 0x000fe80008000004 */
[----:B----4-:R-:W-:Y:S04]  /*ffa0*/  STS.U8 [R0+UR4+0x640], R52 ;  /* 0x0006403400007988 */ /* 0x010fe80008000004 */
[----:B------:R0:W-:Y:S04]  /*ffb0*/  STS.U8 [R0+UR4+0x800], R7 ;  /* 0x0008000700007988 */ /* 0x0001e80008000004 */
[----:B------:R-:W-:Y:S04]  /*ffc0*/  STS.U8 [R0+UR4+0x820], R26 ;  /* 0x0008201a00007988 */ /* 0x000fe80008000004 */
[----:B------:R-:W-:Y:S04]  /*ffd0*/  STS.U8 [R0+UR4+0x840], R25 ;  /* 0x0008401900007988 */ /* 0x000fe80008000004 */
[----:B0-----:R-:W4:Y:S04]  /*ffe0*/  LDL.LU R7, [R1+0x300] ;  /* 0x0003000001077983 */ /* 0x001f280000300800 */
[----:B------:R-:W4:Y:S04]  /*fff0*/  LDL.LU R52, [R1+0x2fc] ;  /* 0x0002fc0001347983 */ /* 0x000f280000300800 */
[----:B------:R-:W-:Y:S04]  /*10000*/  STS.U8 [R0+UR4+0x860], R20 ;  /* 0x0008601400007988 */ /* 0x000fe80008000004 */
[----:B------:R-:W4:Y:S04]  /*10010*/  LDL.LU R53, [R1+0x298] ;  /* 0x0002980001357983 */ /* 0x000f280000300800 */
[----:B------:R-:W-:Y:S04]  /*10020*/  STS.U8 [R0+UR4+0xa20], R18 ;  /* 0x000a201200007988 */ /* 0x000fe80008000004 */
[----:B------:R0:W-:Y:S04]  /*10030*/  STS.U8 [R0+UR4+0xa00], R17 ;  /* 0x000a001100007988 */ /* 0x0001e80008000004 */
[----:B------:R-:W4:Y:S04]  /*10040*/  LDL.LU R50, [R1+0x290] ;  /* 0x0002900001327983 */ /* 0x000f280000300800 */
[----:B0-----:R-:W4:Y:S04]  /*10050*/  LDL.LU R17, [R1+0x28c] ;  /* 0x00028c0001117983 */ /* 0x001f280000300800 */
[----:B------:R-:W4:Y:S04]  /*10060*/  LDL.LU R18, [R1+0x258] ;  /* 0x0002580001127983 */ /* 0x000f280000300800 */
[----:B------:R-:W4:Y:S04]  /*10070*/  LDL.LU R19, [R1+0x254] ;  /* 0x0002540001137983 */ /* 0x000f280000300800 */
[----:B------:R-:W4:Y:S04]  /*10080*/  LDL.LU R51, [R1+0x250] ;  /* 0x0002500001337983 */ /* 0x000f280000300800 */
[----:B------:R-:W4:Y:S04]  /*10090*/  LDL.LU R25, [R1+0x24c] ;  /* 0x00024c0001197983 */ /* 0x000f280000300800 */
[----:B------:R-:W4:Y:S01]  /*100a0*/  LDL.LU R26, [R1+0x118] ;  /* 0x00011800011a7983 */ /* 0x000f220000300800 */
[----:B------:R-:W-:-:S03]  /*100b0*/  LOP3.LUT R55, R55, 0x1f, RZ, 0xc0, !PT ;  /* 0x0000001f37377812 */ /* 0x000fc600078ec0ff */
[----:B------:R-:W4:Y:S04]  /*100c0*/  LDL.LU R27, [R1+0x114] ;  /* 0x00011400011b7983 */ /* 0x000f280000300800 */
[----:B------:R-:W4:Y:S04]  /*100d0*/  LDL.LU R20, [R1+0x110] ;  /* 0x0001100001147983 */ /* 0x000f280000300800 */
[----:B------:R-:W4:Y:S04]  /*100e0*/  LDL.LU R2, [R1+0x10c] ;  /* 0x00010c0001027983 */ /* 0x000f280000300800 */
[----:B--2---:R0:W-:Y:S04]  /*100f0*/  STS.U8 [R0+UR4+0xa60], R28 ;  /* 0x000a601c00007988 */ /* 0x0041e80008000004 */
[----:B------:R1:W-:Y:S01]  /*10100*/  STS.U8 [R0+UR4+0xa40], R23 ;  /* 0x000a401700007988 */ /* 0x0003e20008000004 */
[----:B------:R-:W-:-:S03]  /*10110*/  LOP3.LUT R55, R55, 0x8, RZ, 0x3c, !PT ;  /* 0x0000000837377812 */ /* 0x000fc600078e3cff */
[----:B------:R2:W-:Y:S04]  /*10120*/  STS.U8 [R0+UR4+0xc00], R22 ;  /* 0x000c001600007988 */ /* 0x0005e80008000004 */
[----:B0-----:R-:W4:Y:S04]  /*10130*/  LDL.LU R28, [R1+0x1348] ;  /* 0x00134800011c7983 */ /* 0x001f280000300800 */
[----:B-1----:R-:W4:Y:S04]  /*10140*/  LDL.LU R23, [R1+0x1344] ;  /* 0x0013440001177983 */ /* 0x002f280000300800 */
[----:B--2---:R-:W2:Y:S04]  /*10150*/  LDL.LU R22, [R1+0x1340] ;  /* 0x0013400001167983 */ /* 0x004ea80000300800 */
[----:B------:R0:W-:Y:S04]  /*10160*/  STS.U8 [R0+UR4+0xc20], R21 ;  /* 0x000c201500007988 */ /* 0x0001e80008000004 */
[----:B------:R1:W-:Y:S04]  /*10170*/  STS.U8 [R0+UR4+0xc40], R37 ;  /* 0x000c402500007988 */ /* 0x0003e80008000004 */
[----:B------:R1:W-:Y:S04]  /*10180*/  STS.U8 [R0+UR4+0xc60], R38 ;  /* 0x000c602600007988 */ /* 0x0003e80008000004 */
[----:B0-----:R-:W2:Y:S04]  /*10190*/  LDL.LU R21, [R1+0x133c] ;  /* 0x00133c0001157983 */ /* 0x001ea80000300800 */
[----:B-1----:R-:W2:Y:S04]  /*101a0*/  LDL.LU R37, [R1+0x1338] ;  /* 0x0013380001257983 */ /* 0x002ea80000300800 */
[----:B------:R-:W2:Y:S04]  /*101b0*/  LDL.LU R38, [R1+0x1334] ;  /* 0x0013340001267983 */ /* 0x000ea80000300800 */
        /* <DEDUP_REMOVED lines=8> */
[----:B0-----:R-:W2:Y:S04]  /*10240*/  LDL.LU R48, [R1+0x1324] ;  /* 0x0013240001307983 */ /* 0x001ea80000300800 */
[----:B-1----:R-:W2:Y:S04]  /*10250*/  LDL.LU R49, [R1+0x1320] ;  /* 0x0013200001317983 */ /* 0x002ea80000300800 */
[----:B---3--:R0:W-:Y:S04]  /*10260*/  STS.U8 [R55+UR4+0xa0], R54 ;  /* 0x0000a03637007988 */ /* 0x0081e80008000004 */
[----:B0-----:R-:W3:Y:S04]  /*10270*/  LDL.LU R54, [R1+0x131c] ;  /* 0x00131c0001367983 */ /* 0x001ee80000300800 */
[----:B----4-:R0:W-:Y:S04]  /*10280*/  STS.U8 [R55+UR4+0xc0], R7 ;  /* 0x0000c00737007988 */ /* 0x0101e80008000004 */
[----:B------:R1:W-:Y:S04]  /*10290*/  STS.U8 [R55+UR4+0xe0], R52 ;  /* 0x0000e03437007988 */ /* 0x0003e80008000004 */
[----:B0-----:R-:W4:Y:S04]  /*102a0*/  LDL.LU R7, [R1+0x2f8] ;  /* 0x0002f80001077983 */ /* 0x001f280000300800 */
[----:B------:R0:W-:Y:S04]  /*102b0*/  STS.U8 [R55+UR4+0x2a0], R53 ;  /* 0x0002a03537007988 */ /* 0x0001e80008000004 */
[----:B-1----:R-:W2:Y:S04]  /*102c0*/  LDL.LU R52, [R1+0x2f4] ;  /* 0x0002f40001347983 */ /* 0x002ea80000300800 */
[----:B0-----:R-:W2:Y:S04]  /*102d0*/  LDL.LU R53, [R1+0x2f0] ;  /* 0x0002f00001357983 */ /* 0x001ea80000300800 */
[----:B---3--:R0:W-:Y:S04]  /*102e0*/  STS.U8 [R55+UR4+0x280], R54 ;  /* 0x0002803637007988 */ /* 0x0081e80008000004 */
[----:B------:R1:W-:Y:S04]  /*102f0*/  STS.U8 [R55+UR4+0x2e0], R50 ;  /* 0x0002e03237007988 */ /* 0x0003e80008000004 */
[----:B------:R3:W-:Y:S04]  /*10300*/  STS.U8 [R55+UR4+0x2c0], R17 ;  /* 0x0002c01137007988 */ /* 0x0007e80008000004 */
[----:B0-----:R-:W2:Y:S04]  /*10310*/  LDL.LU R54, [R1+0x2ec] ;  /* 0x0002ec0001367983 */ /* 0x001ea80000300800 */
[----:B-1----:R-:W2:Y:S04]  /*10320*/  LDL.LU R50, [R1+0x1318] ;  /* 0x0013180001327983 */ /* 0x002ea80000300800 */
[----:B---3--:R-:W3:Y:S04]  /*10330*/  LDL.LU R17, [R1+0x1314] ;  /* 0x0013140001117983 */ /* 0x008ee80000300800 */
[----:B------:R0:W-:Y:S04]  /*10340*/  STS.U8 [R55+UR4+0x480], R18 ;  /* 0x0004801237007988 */ /* 0x0001e80008000004 */
[----:B------:R1:W-:Y:S04]  /*10350*/  STS.U8 [R55+UR4+0x4a0], R19 ;  /* 0x0004a01337007988 */ /* 0x0003e80008000004 */
[----:B------:R4:W-:Y:S04]  /*10360*/  STS.U8 [R55+UR4+0x4c0], R51 ;  /* 0x0004c03337007988 */ /* 0x0009e80008000004 */
[----:B0-----:R-:W2:Y:S04]  /*10370*/  LDL.LU R18, [R1+0x1310] ;  /* 0x0013100001127983 */ /* 0x001ea80000300800 */
[----:B-1----:R-:W2:Y:S04]  /*10380*/  LDL.LU R19, [R1+0x130c] ;  /* 0x00130c0001137983 */ /* 0x002ea80000300800 */
[----:B----4-:R-:W4:Y:S04]  /*10390*/  LDL.LU R51, [R1+0x1308] ;  /* 0x0013080001337983 */ /* 0x010f280000300800 */
[----:B------:R0:W-:Y:S04]  /*103a0*/  STS.U8 [R55+UR4+0x4e0], R25 ;  /* 0x0004e01937007988 */ /* 0x0001e80008000004 */
[----:B------:R1:W-:Y:S04]  /*103b0*/  STS.U8 [R55+UR4+0x6a0], R26 ;  /* 0x0006a01a37007988 */ /* 0x0003e80008000004 */
[----:B------:R1:W-:Y:S04]  /*103c0*/  STS.U8 [R55+UR4+0x680], R27 ;  /* 0x0006801b37007988 */ /* 0x0003e80008000004 */
[----:B0-----:R-:W3:Y:S04]  /*103d0*/  LDL.LU R25, [R1+0x1304] ;  /* 0x0013040001197983 */ /* 0x001ee80000300800 */
[----:B-1----:R-:W3:Y:S04]  /*103e0*/  LDL.LU R26, [R1+0x1300] ;  /* 0x00130000011a7983 */ /* 0x002ee80000300800 */
[----:B------:R0:W-:Y:S04]  /*103f0*/  STS.U8 [R55+UR4+0x6e0], R20 ;  /* 0x0006e01437007988 */ /* 0x0001e80008000004 */
[----:B------:R-:W3:Y:S04]  /*10400*/  LDL.LU R27, [R1+0x12fc] ;  /* 0x0012fc00011b7983 */ /* 0x000ee80000300800 */
[----:B------:R1:W-:Y:S04]  /*10410*/  STS.U8 [R55+UR4+0x6c0], R2 ;  /* 0x0006c00237007988 */ /* 0x0003e80008000004 */
[----:B0-----:R-:W3:Y:S01]  /*10420*/  LDL.LU R20, [R1+0x12f8] ;  /* 0x0012f80001147983 */ /* 0x001ee20000300800 */
[----:B-1----:R-:W-:-:S03]  /*10430*/  LOP3.LUT R2, R0, 0x10, RZ, 0x3c, !PT ;  /* 0x0000001000027812 */ /* 0x002fc600078e3cff */
[----:B----4-:R0:W-:Y:S04]  /*10440*/  STS.U8 [R55+UR4+0x880], R51 ;  /* 0x0008803337007988 */ /* 0x0101e80008000004 */
[----:B--2---:R1:W-:Y:S04]  /*10450*/  STS.U8 [R55+UR4+0x8a0], R19 ;  /* 0x0008a01337007988 */ /* 0x0043e80008000004 */
[----:B------:R2:W-:Y:S04]  /*10460*/  STS.U8 [R55+UR4+0x8c0], R18 ;  /* 0x0008c01237007988 */ /* 0x0005e80008000004 */
[----:B0-----:R-:W4:Y:S04]  /*10470*/  LDL.LU R51, [R1+0x12f4] ;  /* 0x0012f40001337983 */ /* 0x001f280000300800 */
[----:B-1----:R-:W4:Y:S04]  /*10480*/  LDL.LU R19, [R1+0x12f0] ;  /* 0x0012f00001137983 */ /* 0x002f280000300800 */
[----:B--2---:R-:W2:Y:S04]  /*10490*/  LDL.LU R18, [R1+0x12ec] ;  /* 0x0012ec0001127983 */ /* 0x004ea80000300800 */
        /* <DEDUP_REMOVED lines=28> */
[----:B------:R-:W2:Y:S04]  /*10660*/  LDL.LU R43, [R1+0x12b4] ;  /* 0x0012b400012b7983 */ /* 0x000ea80000300800 */
[----:B-1----:R-:W2:Y:S04]  /*10670*/  LDL.LU R7, [R1+0x12b0] ;  /* 0x0012b00001077983 */ /* 0x002ea80000300800 */
[----:B------:R-:W2:Y:S04]  /*10680*/  LDL.LU R52, [R1+0x12ac] ;  /* 0x0012ac0001347983 */ /* 0x000ea80000300800 */
[----:B------:R0:W-:Y:S04]  /*10690*/  STS.U8 [R2+UR4+0x140], R53 ;  /* 0x0001403502007988 */ /* 0x0001e80008000004 */
[----:B0-----:R-:W2:Y:S04]  /*106a0*/  LDL.LU R53, [R1+0x12a8] ;  /* 0x0012a80001357983 */ /* 0x001ea80000300800 */
[----:B------:R0:W-:Y:S04]  /*106b0*/  STS.U8 [R2+UR4+0x160], R54 ;  /* 0x0001603602007988 */ /* 0x0001e80008000004 */
[----:B0-----:R-:W3:Y:S04]  /*106c0*/  LDL.LU R54, [R1+0x12a4] ;  /* 0x0012a40001367983 */ /* 0x001ee80000300800 */
[----:B--2---:R0:W-:Y:S04]  /*106d0*/  STS.U8 [R2+UR4+0x320], R53 ;  /* 0x0003203502007988 */ /* 0x0041e80008000004 */
[----:B------:R1:W-:Y:S04]  /*106e0*/  STS.U8 [R2+UR4+0x300], R52 ;  /* 0x0003003402007988 */ /* 0x0003e80008000004 */
[----:B------:R2:W-:Y:S04]  /*106f0*/  STS.U8 [R2+UR4+0x360], R7 ;  /* 0x0003600702007988 */ /* 0x0005e80008000004 */
[----:B0-----:R-:W3:Y:S04]  /*10700*/  LDL.LU R53, [R1+0x12a0] ;  /* 0x0012a00001357983 */ /* 0x001ee80000300800 */
[----:B-1----:R-:W3:Y:S04]  /*10710*/  LDL.LU R52, [R1+0x129c] ;  /* 0x00129c0001347983 */ /* 0x002ee80000300800 */
[----:B--2---:R-:W2:Y:S04]  /*10720*/  LDL.LU R7, [R1+0x1298] ;  /* 0x0012980001077983 */ /* 0x004ea80000300800 */
[----:B------:R0:W-:Y:S04]  /*10730*/  STS.U8 [R2+UR4+0x340], R43 ;  /* 0x0003402b02007988 */ /* 0x0001e80008000004 */
[----:B------:R1:W-:Y:S04]  /*10740*/  STS.U8 [R2+UR4+0x500], R42 ;  /* 0x0005002a02007988 */ /* 0x0003e80008000004 */
[----:B------:R0:W-:Y:S04]  /*10750*/  STS.U8 [R2+UR4+0x520], R41 ;  /* 0x0005202902007988 */ /* 0x0001e80008000004 */
[----:B------:R0:W-:Y:S04]  /*10760*/  STS.U8 [R2+UR4+0x540], R40 ;  /* 0x0005402802007988 */ /* 0x0001e80008000004 */
[----:B------:R0:W-:Y:S04]  /*10770*/  STS.U8 [R2+UR4+0x560], R16 ;  /* 0x0005601002007988 */ /* 0x0001e80008000004 */
[----:B------:R0:W-:Y:S04]  /*10780*/  STS.U8 [R2+UR4+0x720], R17 ;  /* 0x0007201102007988 */ /* 0x0001e80008000004 */
[----:B------:R0:W-:Y:S04]  /*10790*/  STS.U8 [R2+UR4+0x700], R18 ;  /* 0x0007001202007988 */ /* 0x0001e80008000004 */
[----:B----4-:R4:W-:Y:S04]  /*107a0*/  STS.U8 [R2+UR4+0x760], R19 ;  /* 0x0007601302007988 */ /* 0x0109e80008000004 */
[----:B------:R0:W-:Y:S04]  /*107b0*/  STS.U8 [R2+UR4+0x740], R51 ;  /* 0x0007403302007988 */ /* 0x0001e80008000004 */
[----:B------:R0:W-:Y:S04]  /*107c0*/  STS.U8 [R2+UR4+0x900], R50 ;  /* 0x0009003202007988 */ /* 0x0001e80008000004 */
[----:B------:R1:W-:Y:S04]  /*107d0*/  STS.U8 [R2+UR4+0x920], R49 ;  /* 0x0009203102007988 */ /* 0x0003e80008000004 */
[----:B------:R1:W-:Y:S04]  /*107e0*/  STS.U8 [R2+UR4+0x940], R48 ;  /* 0x0009403002007988 */ /* 0x0003e80008000004 */
[----:B0-----:R-:W3:Y:S04]  /*107f0*/  LDL.LU R43, [R1+0x1294] ;  /* 0x00129400012b7983 */ /* 0x001ee80000300800 */
[----:B------:R0:W-:Y:S04]  /*10800*/  STS.U8 [R2+UR4+0x960], R11 ;  /* 0x0009600b02007988 */ /* 0x0001e80008000004 */
[----:B-1----:R-:W3:Y:S04]  /*10810*/  LDL.LU R42, [R1+0x1290] ;  /* 0x00129000012a7983 */ /* 0x002ee80000300800 */
[----:B------:R1:W-:Y:S04]  /*10820*/  STS.U8 [R2+UR4+0xb20], R10 ;  /* 0x000b200a02007988 */ /* 0x0003e80008000004 */
[----:B------:R-:W3:Y:S04]  /*10830*/  LDL.LU R41, [R1+0x128c] ;  /* 0x00128c0001297983 */ /* 0x000ee80000300800 */
[----:B------:R0:W-:Y:S04]  /*10840*/  STS.U8 [R2+UR4+0xb00], R9 ;  /* 0x000b000902007988 */ /* 0x0001e80008000004 */
[----:B------:R-:W3:Y:S04]  /*10850*/  LDL.LU R40, [R1+0x1288] ;  /* 0x0012880001287983 */ /* 0x000ee80000300800 */
[----:B------:R0:W-:Y:S04]  /*10860*/  STS.U8 [R2+UR4+0xb60], R8 ;  /* 0x000b600802007988 */ /* 0x0001e80008000004 */
[----:B------:R-:W3:Y:S04]  /*10870*/  LDL.LU R16, [R1+0x1284] ;  /* 0x0012840001107983 */ /* 0x000ee80000300800 */
[----:B------:R0:W-:Y:S01]  /*10880*/  STS.U8 [R2+UR4+0xb40], R44 ;  /* 0x000b402c02007988 */ /* 0x0001e20008000004 */
[----:B------:R-:W-:-:S03]  /*10890*/  LOP3.LUT R0, R0, 0x18, RZ, 0x3c, !PT ;  /* 0x0000001800007812 */ /* 0x000fc600078e3cff */
[----:B------:R-:W3:Y:S04]  /*108a0*/  LDL.LU R17, [R1+0x1280] ;  /* 0x0012800001117983 */ /* 0x000ee80000300800 */
[----:B------:R0:W-:Y:S04]  /*108b0*/  STS.U8 [R2+UR4+0xd00], R45 ;  /* 0x000d002d02007988 */ /* 0x0001e80008000004 */
[----:B------:R-:W3:Y:S04]  /*108c0*/  LDL.LU R18, [R1+0x127c] ;  /* 0x00127c0001127983 */ /* 0x000ee80000300800 */
[----:B------:R0:W-:Y:S04]  /*108d0*/  STS.U8 [R2+UR4+0xd20], R46 ;  /* 0x000d202e02007988 */ /* 0x0001e80008000004 */
[----:B----4-:R-:W4:Y:S04]  /*108e0*/  LDL.LU R19, [R1+0x1278] ;  /* 0x0012780001137983 */ /* 0x010f280000300800 */
[----:B------:R0:W-:Y:S04]  /*108f0*/  STS.U8 [R2+UR4+0xd40], R47 ;  /* 0x000d402f02007988 */ /* 0x0001e80008000004 */
[----:B------:R-:W4:Y:S04]  /*10900*/  LDL.LU R51, [R1+0x1274] ;  /* 0x0012740001337983 */ /* 0x000f280000300800 */
[----:B------:R0:W-:Y:S04]  /*10910*/  STS.U8 [R2+UR4+0xd60], R4 ;  /* 0x000d600402007988 */ /* 0x0001e80008000004 */
[----:B------:R-:W4:Y:S04]  /*10920*/  LDL.LU R50, [R1+0x1270] ;  /* 0x0012700001327983 */ /* 0x000f280000300800 */
[----:B------:R0:W-:Y:S04]  /*10930*/  STS.U8 [R2+UR4+0xf20], R5 ;  /* 0x000f200502007988 */ /* 0x0001e80008000004 */
[----:B------:R-:W4:Y:S04]  /*10940*/  LDL.LU R49, [R1+0x126c] ;  /* 0x00126c0001317983 */ /* 0x000f280000300800 */
[----:B------:R0:W-:Y:S04]  /*10950*/  STS.U8 [R2+UR4+0xf00], R6 ;  /* 0x000f000602007988 */ /* 0x0001e80008000004 */
[----:B------:R-:W4:Y:S04]  /*10960*/  LDL.LU R48, [R1+0x1268] ;  /* 0x0012680001307983 */ /* 0x000f280000300800 */
[----:B------:R-:W-:Y:S04]  /*10970*/  STS.U8 [R2+UR4+0xf60], R61 ;  /* 0x000f603d02007988 */ /* 0x000fe80008000004 */
[----:B0-----:R-:W4:Y:S04]  /*10980*/  LDL.LU R11, [R1+0x1264] ;  /* 0x00126400010b7983 */ /* 0x001f280000300800 */
[----:B------:R-:W-:Y:S04]  /*10990*/  STS.U8 [R2+UR4+0xf40], R33 ;  /* 0x000f402102007988 */ /* 0x000fe80008000004 */
[----:B-1----:R-:W4:Y:S04]  /*109a0*/  LDL.LU R10, [R1+0x1260] ;  /* 0x00126000010a7983 */ /* 0x002f280000300800 */
        /* <DEDUP_REMOVED lines=9> */
[----:B--2---:R0:W-:Y:S04]  /*10a40*/  STS.U8 [R0+UR4+0x180], R7 ;  /* 0x0001800700007988 */ /* 0x0041e80008000004 */
[----:B---3--:R1:W-:Y:S04]  /*10a50*/  STS.U8 [R0+UR4+0x1a0], R52 ;  /* 0x0001a03400007988 */ /* 0x0083e80008000004 */
[----:B------:R2:W-:Y:S04]  /*10a60*/  STS.U8 [R0+UR4+0x1c0], R53 ;  /* 0x0001c03500007988 */ /* 0x0005e80008000004 */
[----:B------:R3:W-:Y:S04]  /*10a70*/  STS.U8 [R0+UR4+0x1e0], R54 ;  /* 0x0001e03600007988 */ /* 0x0007e80008000004 */
[----:B------:R0:W-:Y:S04]  /*10a80*/  STS.U8 [R0+UR4+0x3a0], R55 ;  /* 0x0003a03700007988 */ /* 0x0001e80008000004 */
[----:B------:R0:W-:Y:S04]  /*10a90*/  STS.U8 [R0+UR4+0x380], R31 ;  /* 0x0003801f00007988 */ /* 0x0001e80008000004 */
[----:B------:R0:W-:Y:S04]  /*10aa0*/  STS.U8 [R0+UR4+0x3e0], R30 ;  /* 0x0003e01e00007988 */ /* 0x0001e80008000004 */
[----:B------:R0:W-:Y:S04]  /*10ab0*/  STS.U8 [R0+UR4+0x3c0], R29 ;  /* 0x0003c01d00007988 */ /* 0x0001e80008000004 */
[----:B------:R1:W-:Y:S04]  /*10ac0*/  STS.U8 [R0+UR4+0x580], R28 ;  /* 0x0005801c00007988 */ /* 0x0003e80008000004 */
[----:B------:R1:W-:Y:S04]  /*10ad0*/  STS.U8 [R0+UR4+0x5a0], R23 ;  /* 0x0005a01700007988 */ /* 0x0003e80008000004 */
[----:B0-----:R-:W4:Y:S04]  /*10ae0*/  LDL.LU R7, [R1+0x1238] ;  /* 0x0012380001077983 */ /* 0x001f280000300800 */
[----:B------:R0:W-:Y:S04]  /*10af0*/  STS.U8 [R0+UR4+0x5c0], R22 ;  /* 0x0005c01600007988 */ /* 0x0001e80008000004 */
[----:B-1----:R-:W4:Y:S04]  /*10b00*/  LDL.LU R52, [R1+0x1234] ;  /* 0x0012340001347983 */ /* 0x002f280000300800 */
[----:B------:R1:W-:Y:S04]  /*10b10*/  STS.U8 [R0+UR4+0x5e0], R21 ;  /* 0x0005e01500007988 */ /* 0x0003e80008000004 */
[----:B--2---:R-:W2:Y:S04]  /*10b20*/  LDL.LU R53, [R1+0x1230] ;  /* 0x0012300001357983 */ /* 0x004ea80000300800 */
[----:B------:R0:W-:Y:S04]  /*10b30*/  STS.U8 [R0+UR4+0x7a0], R20 ;  /* 0x0007a01400007988 */ /* 0x0001e80008000004 */
[----:B---3--:R-:W3:Y:S04]  /*10b40*/  LDL.LU R54, [R1+0x122c] ;  /* 0x00122c0001367983 */ /* 0x008ee80000300800 */
[----:B------:R0:W-:Y:S04]  /*10b50*/  STS.U8 [R0+UR4+0x780], R27 ;  /* 0x0007801b00007988 */ /* 0x0001e80008000004 */
[----:B------:R-:W2:Y:S04]  /*10b60*/  LDL.LU R55, [R1+0x1228] ;  /* 0x0012280001377983 */ /* 0x000ea80000300800 */
[----:B------:R0:W-:Y:S04]  /*10b70*/  STS.U8 [R0+UR4+0x7e0], R26 ;  /* 0x0007e01a00007988 */ /* 0x0001e80008000004 */
[----:B------:R-:W2:Y:S04]  /*10b80*/  LDL.LU R31, [R1+0x1224] ;  /* 0x00122400011f7983 */ /* 0x000ea80000300800 */
[----:B------:R0:W-:Y:S04]  /*10b90*/  STS.U8 [R0+UR4+0x7c0], R25 ;  /* 0x0007c01900007988 */ /* 0x0001e80008000004 */
[----:B------:R-:W2:Y:S04]  /*10ba0*/  LDL.LU R30, [R1+0x1220] ;  /* 0x00122000011e7983 */ /* 0x000ea80000300800 */
[----:B------:R0:W-:Y:S04]  /*10bb0*/  STS.U8 [R0+UR4+0x980], R24 ;  /* 0x0009801800007988 */ /* 0x0001e80008000004 */
[----:B------:R-:W2:Y:S04]  /*10bc0*/  LDL.LU R29, [R1+0x121c] ;  /* 0x00121c00011d7983 */ /* 0x000ea80000300800 */
[----:B------:R0:W-:Y:S04]  /*10bd0*/  STS.U8 [R0+UR4+0x9a0], R39 ;  /* 0x0009a02700007988 */ /* 0x0001e80008000004 */
[----:B------:R-:W3:Y:S04]  /*10be0*/  LDL.LU R28, [R1+0x1218] ;  /* 0x00121800011c7983 */ /* 0x000ee80000300800 */
[----:B------:R0:W-:Y:S04]  /*10bf0*/  STS.U8 [R0+UR4+0x9c0], R38 ;  /* 0x0009c02600007988 */ /* 0x0001e80008000004 */
[----:B------:R-:W3:Y:S04]  /*10c00*/  LDL.LU R23, [R1+0x1214] ;  /* 0x0012140001177983 */ /* 0x000ee80000300800 */
[----:B------:R1:W-:Y:S04]  /*10c10*/  STS.U8 [R0+UR4+0x9e0], R37 ;  /* 0x0009e02500007988 */ /* 0x0003e80008000004 */
[----:B0-----:R-:W3:Y:S04]  /*10c20*/  LDL.LU R22, [R1+0x1210] ;  /* 0x0012100001167983 */ /* 0x001ee80000300800 */
[----:B------:R0:W-:Y:S04]  /*10c30*/  STS.U8 [R0+UR4+0xba0], R36 ;  /* 0x000ba02400007988 */ /* 0x0001e80008000004 */
[----:B-1----:R-:W3:Y:S04]  /*10c40*/  LDL.LU R21, [R1+0x120c] ;  /* 0x00120c0001157983 */ /* 0x002ee80000300800 */
[----:B------:R-:W-:Y:S04]  /*10c50*/  STS.U8 [R0+UR4+0xb80], R60 ;  /* 0x000b803c00007988 */ /* 0x000fe80008000004 */
[----:B------:R-:W3:Y:S04]  /*10c60*/  LDL.LU R20, [R1+0x1208] ;  /* 0x0012080001147983 */ /* 0x000ee80000300800 */
        /* <DEDUP_REMOVED lines=11> */
[----:B------:R-:W3:Y:S04]  /*10d20*/  LDL R2, [R1+0x460] ;  /* 0x0004600001027983 */ /* 0x000ee80000100800 */
[----:B------:R-:W-:Y:S04]  /*10d30*/  STS.U8 [R0+UR4+0xfa0], R32 ;  /* 0x000fa02000007988 */ /* 0x000fe80008000004 */
[----:B------:R-:W3:Y:S04]  /*10d40*/  LDL.LU R38, [R1+0x11f0] ;  /* 0x0011f00001267983 */ /* 0x000ee80000300800 */
[----:B------:R-:W-:Y:S04]  /*10d50*/  STS.U8 [R0+UR4+0xf80], R15 ;  /* 0x000f800f00007988 */ /* 0x000fe80008000004 */
[----:B------:R-:W3:Y:S04]  /*10d60*/  LDL.LU R37, [R1+0x11ec] ;  /* 0x0011ec0001257983 */ /* 0x000ee80000300800 */
[----:B------:R-:W-:Y:S04]  /*10d70*/  STS.U8 [R0+UR4+0xfe0], R14 ;  /* 0x000fe00e00007988 */ /* 0x000fe80008000004 */
[----:B0-----:R-:W3:Y:S04]  /*10d80*/  LDL.LU R36, [R1+0x11e8] ;  /* 0x0011e80001247983 */ /* 0x001ee80000300800 */
[----:B------:R0:W-:Y:S04]  /*10d90*/  STS.U8 [R0+UR4+0xfc0], R3 ;  /* 0x000fc00300007988 */ /* 0x0001e80008000004 */
[----:B0-----:R-:W3:Y:S04]  /*10da0*/  LDL.LU R0, [R1+0x11e4] ;  /* 0x0011e40001007983 */ /* 0x001ee80000300800 */
[----:B------:R-:W3:Y:S01]  /*10db0*/  LDL R3, [R1+0x45c] ;  /* 0x00045c0001037983 */ /* 0x000ee20000100800 */
[----:B--2---:R-:W-:Y:S01]  /*10dc0*/  PRMT R29, RZ, 0x7610, R29 ;  /* 0x00007610ff1d7816 */ /* 0x004fe2000000001d */
[----:B------:R-:W-:Y:S06]  /*10dd0*/  BAR.SYNC.DEFER_BLOCKING 0x0 ;  /* 0x0000000000007b1d */ /* 0x000fec0000010000 */
[----:B---3--:R0:W2:Y:S04]  /*10de0*/  @!P0 LDG.E.U8 R29, desc[UR6][R2.64] ;  /* 0x00000006021d8981 */ /* 0x0080a8000c1e1100 */
[----:B------:R-:W0:Y:S04]  /*10df0*/  LDL R2, [R1+0x51c] ;  /* 0x00051c0001027983 */ /* 0x000e280000100800 */
[----:B------:R-:W0:Y:S01]  /*10e00*/  LDL R3, [R1+0x91c] ;  /* 0x00091c0001037983 */ /* 0x000e220000100800 */
[----:B------:R-:W-:-:S02]  /*10e10*/  PRMT R0, RZ, 0x7610, R0 ;  /* 0x00007610ff007816 */ /* 0x000fc40000000000 */
[----:B0-----:R-:W-:-:S04]  /*10e20*/  @!P0 LOP3.LUT R3, R3, R2, RZ, 0x3c, !PT ;  /* 0x0000000203038212 */ /* 0x001fc800078e3cff */
[----:B------:R-:W-:-:S04]  /*10e30*/  @!P0 LOP3.LUT R2, R3, R2, RZ, 0x3c, !PT ;  /* 0x0000000203028212 */ /* 0x000fc800078e3cff */
[----:B------:R-:W-:-:S05]  /*10e40*/  @!P0 LOP3.LUT R3, R3, R2, RZ, 0x3c, !PT ;  /* 0x0000000203038212 */ /* 0x000fca00078e3cff */
[----:B------:R-:W3:Y:S04]  /*10e50*/  @!P0 LDG.E.U8 R0, desc[UR6][R2.64] ;  /* 0x0000000602008981 */ /* 0x000ee8000c1e1100 */
[----:B--2---:R-:W-:Y:S04]  /*10e60*/  STL [R1+0x10a0], R29 ;  /* 0x0010a01d01007387 */ /* 0x004fe80000100800 */
[----:B---3--:R0:W-:Y:S04]  /*10e70*/  STL [R1+0x32c], R0 ;  /* 0x00032c0001007387 */ /* 0x0081e80000100800 */
[----:B0-----:R-:W2:Y:S04]  /*10e80*/  LDL.LU R0, [R1+0x11e0] ;  /* 0x0011e00001007983 */ /* 0x001ea80000300800 */
[----:B------:R-:W3:Y:S04]  /*10e90*/  LDL R2, [R1+0x518] ;  /* 0x0005180001027983 */ /* 0x000ee80000100800 */
[----:B------:R-:W3:Y:S01]  /*10ea0*/  LDL R3, [R1+0x920] ;  /* 0x0009200001037983 */ /* 0x000ee20000100800 */
[----:B------:R-:W-:-:S02]  /*10eb0*/  PRMT R36, RZ, 0x7610, R36 ;  /* 0x00007610ff247816 */ /* 0x000fc40000000024 */
[----:B---3--:R-:W-:-:S04]  /*10ec0*/  @!P1 LOP3.LUT R3, R3, R2, RZ, 0x3c, !PT ;  /* 0x0000000203039212 */ /* 0x008fc800078e3cff */
[----:B------:R-:W-:-:S04]  /*10ed0*/  @!P1 LOP3.LUT R2, R3, R2, RZ, 0x3c, !PT ;  /* 0x0000000203029212 */ /* 0x000fc800078e3cff */
[----:B------:R-:W-:-:S05]  /*10ee0*/  @!P1 LOP3.LUT R3, R3, R2, RZ, 0x3c, !PT ;  /* 0x0000000203039212 */ /* 0x000fca00078e3cff */
[----:B------:R-:W3:Y:S04]  /*10ef0*/  @!P1 LDG.E.U8 R36, desc[UR6][R2.64] ;  /* 0x0000000602249981 */ /* 0x000ee8000c1e1100 */
[----:B---3--:R0:W-:Y:S04]  /*10f00*/  STL [R1+0x328], R36 ;  /* 0x0003282401007387 */ /* 0x0081e80000100800 */
[----:B0-----:R-:W3:Y:S04]  /*10f10*/  LDL.LU R36, [R1+0x11dc] ;  /* 0x0011dc0001247983 */ /* 0x001ee80000300800 */
[----:B------:R-:W3:Y:S04]  /*10f20*/  LDL R2, [R1+0x918] ;  /* 0x0009180001027983 */ /* 0x000ee80000100800 */
[----:B------:R-:W3:Y:S01]  /*10f30*/  LDL R3, [R1+0xc08] ;  /* 0x000c080001037983 */ /* 0x000ee20000100800 */
[----:B--2---:R-:W-:-:S02]  /*10f40*/  PRMT R0, RZ, 0x7610, R0 ;  /* 0x00007610ff007816 */ /* 0x004fc40000000000 */
[----:B---3--:R-:W-:-:S04]  /*10f50*/  @!P0 LOP3.LUT R3, R3, R2, RZ, 0x3c, !PT ;  /* 0x0000000203038212 */ /* 0x008fc800078e3cff */
[----:B------:R-:W-:-:S04]  /*10f60*/  @!P0 LOP3.LUT R2, R3, R2, RZ, 0x3c, !PT ;  /* 0x0000000203028212 */ /* 0x000fc800078e3cff */
[----:B------:R-:W-:-:S05]  /*10f70*/  @!P0 LOP3.LUT R3, R3, R2, RZ, 0x3c, !PT ;  /* 0x0000000203038212 */ /* 0x000fca00078e3cff */
[----:B------:R-:W2:Y:S04]  /*10f80*/  @!P0 LDG.E.U8 R0, desc[UR6][R2.64] ;  /* 0x0000000602008981 */ /* 0x000ea8000c1e1100 */
[----:B--2---:R0:W-:Y:S04]  /*10f90*/  STL [R1+0x324], R0 ;  /* 0x0003240001007387 */ /* 0x0041e80000100800 */
        /* <DEDUP_REMOVED lines=435> */
[----:B----4-:R-:W-:-:S02]  /*12ad0*/  PRMT R50, RZ, 0x7610, R50 ;  /* 0x00007610ff327816 */ /* 0x010fc40000000032 */
[----:B---3--:R-:W-:-:S04]  /*12ae0*/  @!P1 LOP3.LUT R3, R3, R2, RZ, 0x3c, !PT ;  /* 0x0000000203039212 */ /* 0x008fc800078e3cff */
[----:B------:R-:W-:-:S04]  /*12af0*/  @!P1 LOP3.LUT R2, R3, R2, RZ, 0x3c, !PT ;  /* 0x0000000203029212 */ /* 0x000fc800078e3cff */
[----:B------:R-:W-:-:S05]  /*12b00*/  @!P1 LOP3.LUT R3, R3, R2, RZ, 0x3c, !PT ;  /* 0x0000000203039212 */ /* 0x000fca00078e3cff */
[----:B------:R0:W3:Y:S04]  /*12b10*/  @!P1 LDG.E.U8 R50, desc[UR6][R2.64] ;  /* 0x0000000602329981 */ /* 0x0000e8000c1e1100 */
[----:B------:R-:W0:Y:S04]  /*12b20*/  LDL R2, [R1+0xa88] ;  /* 0x000a880001027983 */ /* 0x000e280000100800 */
[----:B------:R-:W0:Y:S01]  /*12b30*/  LDL R3, [R1+0xa8c] ;  /* 0x000a8c0001037983 */ /* 0x000e220000100800 */
[----:B--2---:R-:W-:Y:S02]  /*12b40*/  PRMT R0, RZ, 0x7610, R0 ;  /* 0x00007610ff007816 */ /* 0x004fe40000000000 */
[----:B0-----:R-:W-:-:S04]  /*12b50*/  @!P0 LOP3.LUT R3, R3, R2, RZ, 0x3c, !PT ;  /* 0x0000000203038212 */ /* 0x001fc800078e3cff */
[----:B------:R-:W-:-:S04]  /*12b60*/  @!P0 LOP3.LUT R2, R3, R2, RZ, 0x3c, !PT ;  /* 0x0000000203028212 */ /* 0x000fc800078e3cff */
[----:B------:R-:W-:-:S05]  /*12b70*/  @!P0 LOP3.LUT R3, R3, R2, RZ, 0x3c, !PT ;  /* 0x0000000203038212 */ /* 0x000fca00078e3cff */
[----:B------:R-:W2:Y:S04]  /*12b80*/  @!P0 LDG.E.U8 R0, desc[UR6][R2.64] ;  /* 0x0000000602008981 */ /* 0x000ea8000c1e1100 */
[----:B---3--:R0:W-:Y:S04]  /*12b90*/  STL [R1+0x12c], R50 ;  /* 0x00012c3201007387 */ /* 0x0081e80000100800 */
[----:B0-----:R-:W3:Y:S04]  /*12ba0*/  LDL R50, [R1+0xa64] ;  /* 0x000a640001327983 */ /* 0x001ee80000100800 */
[----:B--2---:R0:W-:Y:S04]  /*12bb0*/  STL [R1+0x128], R0 ;  /* 0x0001280001007387 */ /* 0x0041e80000100800 */
[----:B0-----:R-:W2:Y:S04]  /*12bc0*/  LDL.LU R0, [R1+0x1114] ;  /* 0x0011140001007983 */ /* 0x001ea80000300800 */
[----:B------:R-:W4:Y:S04]  /*12bd0*/  LDL R2, [R1+0xa80] ;  /* 0x000a800001027983 */ /* 0x000f280000100800 */
[----:B------:R-:W4:Y:S01]  /*12be0*/  LDL R3, [R1+0xa84] ;  /* 0x000a840001037983 */ /* 0x000f220000100800 */
[----:B------:R-:W-:-:S02]  /*12bf0*/  PRMT R36, RZ, 0x7610, R36 ;  /* 0x00007610ff247816 */ /* 0x000fc40000000024 */
[----:B----4-:R-:W-:-:S04]  /*12c00*/  @!P1 LOP3.LUT R3, R3, R2, RZ, 0x3c, !PT ;  /* 0x0000000203039212 */ /* 0x010fc800078e3cff */
[----:B------:R-:W-:-:S04]  /*12c10*/  @!P1 LOP3.LUT R2, R3, R2, RZ, 0x3c, !PT ;  /* 0x0000000203029212 */ /* 0x000fc800078e3cff */
[----:B------:R-:W-:-:S05]  /*12c20*/  @!P1 LOP3.LUT R3, R3, R2, RZ, 0x3c, !PT ;  /* 0x0000000203039212 */ /* 0x000fca00078e3cff */
[----:B------:R-:W4:Y:S04]  /*12c30*/  @!P1 LDG.E.U8 R36, desc[UR6][R2.64] ;  /* 0x0000000602249981 */ /* 0x000f28000c1e1100 */
[----:B----4-:R0:W-:Y:S04]  /*12c40*/  STL [R1+0x124], R36 ;  /* 0x0001242401007387 */ /* 0x0101e80000100800 */
[----:B0-----:R-:W4:Y:S04]  /*12c50*/  LDL.LU R36, [R1+0x1110] ;  /* 0x0011100001247983 */ /* 0x001f280000300800 */
        /* <DEDUP_REMOVED lines=15> */
[----:B------:R-:W3:Y:S04]  /*12d50*/  @!P1 LDG.E.U8 R36, desc[UR6][R2.64] ;  /* 0x0000000602249981 */ /* 0x000ee8000c1e1100 */
[----:B---3--:R0:W-:Y:S04]  /*12d60*/  STL [R1+0x11c], R36 ;  /* 0x00011c2401007387 */ /* 0x0081e80000100800 */
[----:B0-----:R-:W3:Y:S04]  /*12d70*/  LDL.LU R36, [R1+0x1108] ;  /* 0x0011080001247983 */ /* 0x001ee80000300800 */
[----:B------:R-:W4:Y:S04]  /*12d80*/  LDL R2, [R1+0xa68] ;  /* 0x000a680001027983 */ /* 0x000f280000100800 */
[----:B------:R-:W4:Y:S01]  /*12d90*/  LDL R3, [R1+0xa6c] ;  /* 0x000a6c0001037983 */ /* 0x000f220000100800 */
[----:B--2---:R-:W-:-:S02]  /*12da0*/  PRMT R0, RZ, 0x7610, R0 ;  /* 0x00007610ff007816 */ /* 0x004fc40000000000 */
[----:B----4-:R-:W-:-:S04]  /*12db0*/  @!P0 LOP3.LUT R3, R3, R2, RZ, 0x3c, !PT ;  /* 0x0000000203038212 */ /* 0x010fc800078e3cff */
[----:B------:R-:W-:-:S04]  /*12dc0*/  @!P0 LOP3.LUT R2, R3, R2, RZ, 0x3c, !PT ;  /* 0x0000000203028212 */ /* 0x000fc800078e3cff */
[----:B------:R-:W-:-:S05]  /*12dd0*/  @!P0 LOP3.LUT R3, R3, R2, RZ, 0x3c, !PT ;  /* 0x0000000203038212 */ /* 0x000fca00078e3cff */
[----:B------:R-:W2:Y:S01]  /*12de0*/  @!P0 LDG.E.U8 R0, desc[UR6][R2.64] ;  /* 0x0000000602008981 */ /* 0x000ea2000c1e1100 */
[----:B---3--:R-:W-:-:S03]  /*12df0*/  PRMT R36, RZ, 0x7610, R36 ;  /* 0x00007610ff247816 */ /* 0x008fc60000000024 */
[----:B--2---:R0:W-:Y:S04]  /*12e00*/  STL [R1+0x118], R0 ;  /* 0x0001180001007387 */ /* 0x0041e80000100800 */
[----:B0-----:R-:W2:Y:S04]  /*12e10*/  LDL.LU R0, [R1+0x1104] ;  /* 0x0011040001007983 */ /* 0x001ea80000300800 */
[----:B------:R-:W3:Y:S01]  /*12e20*/  LDL R3, [R1+0xa60] ;  /* 0x000a600001037983 */ /* 0x000ee20000100800 */
[----:B------:R-:W-:-:S03]  /*12e30*/  @!P1 IMAD.MOV.U32 R2, RZ, RZ, R50 ;  /* 0x000000ffff029224 */ /* 0x000fc600078e0032 */
[----:B------:R-:W4:Y:S04]  /*12e40*/  LDL R50, [R1+0xa3c] ;  /* 0x000a3c0001327983 */ /* 0x000f280000100800 */
[----:B---3--:R-:W3:Y:S04]  /*12e50*/  @!P1 LDG.E.U8 R36, desc[UR6][R2.64] ;  /* 0x0000000602249981 */ /* 0x008ee8000c1e1100 */
        /* <DEDUP_REMOVED lines=18> */
[----:B------:R-:W4:Y:S04]  /*12f80*/  LDL R2, [R1+0xa48] ;  /* 0x000a480001027983 */ /* 0x000f280000100800 */
[----:B------:R-:W4:Y:S01]  /*12f90*/  LDL R3, [R1+0xa4c] ;  /* 0x000a4c0001037983 */ /* 0x000f220000100800 */
[----:B------:R-:W-:-:S03]  /*12fa0*/  PRMT R51, RZ, 0x7610, R51 ;  /* 0x00007610ff337816 */ /* 0x000fc60000000033 */
[----:B---3--:R0:W-:Y:S01]  /*12fb0*/  STL [R1+0x10c], R55 ;  /* 0x00010c3701007387 */ /* 0x0081e20000100800 */
[----:B--2---:R-:W-:-:S03]  /*12fc0*/  PRMT R0, RZ, 0x7610, R0 ;  /* 0x00007610ff007816 */ /* 0x004fc60000000000 */
[----:B0-----:R-:W2:Y:S01]  /*12fd0*/  LDL R55, [R1+0xa2c] ;  /* 0x000a2c0001377983 */ /* 0x001ea20000100800 */
[----:B----4-:R-:W-:-:S04]  /*12fe0*/  @!P0 LOP3.LUT R3, R3, R2, RZ, 0x3c, !PT ;  /* 0x0000000203038212 */ /* 0x010fc800078e3cff */
[----:B------:R-:W-:-:S04]  /*12ff0*/  @!P0 LOP3.LUT R2, R3, R2, RZ, 0x3c, !PT ;  /* 0x0000000203028212 */ /* 0x000fc800078e3cff */
[----:B------:R-:W-:-:S05]  /*13000*/  @!P0 LOP3.LUT R3, R3, R2, RZ, 0x3c, !PT ;  /* 0x0000000203038212 */ /* 0x000fca00078e3cff */
[----:B------:R0:W3:Y:S04]  /*13010*/  @!P0 LDG.E.U8 R51, desc[UR6][R2.64] ;  /* 0x0000000602338981 */ /* 0x0000e8000c1e1100 */
[----:B------:R-:W0:Y:S04]  /*13020*/  LDL R2, [R1+0xa40] ;  /* 0x000a400001027983 */ /* 0x000e280000100800 */
[----:B------:R-:W0:Y:S02]  /*13030*/  LDL R3, [R1+0xa44] ;  /* 0x000a440001037983 */ /* 0x000e240000100800 */
[----:B0-----:R-:W-:-:S04]  /*13040*/  @!P1 LOP3.LUT R3, R3, R2, RZ, 0x3c, !PT ;  /* 0x0000000203039212 */ /* 0x001fc800078e3cff */
[----:B------:R-:W-:-:S04]  /*13050*/  @!P1 LOP3.LUT R2, R3, R2, RZ, 0x3c, !PT ;  /* 0x0000000203029212 */ /* 0x000fc800078e3cff */
[----:B------:R-:W-:-:S05]  /*13060*/  @!P1 LOP3.LUT R3, R3, R2, RZ, 0x3c, !PT ;  /* 0x0000000203039212 */ /* 0x000fca00078e3cff */
[----:B------:R-:W4:Y:S04]  /*13070*/  @!P1 LDG.E.U8 R0, desc[UR6][R2.64] ;  /* 0x0000000602009981 */ /* 0x000f28000c1e1100 */
[----:B---3--:R0:W-:Y:S04]  /*13080*/  STL [R1+0x108], R51 ;  /* 0x0001083301007387 */ /* 0x0081e80000100800 */
[----:B0-----:R-:W3:Y:S04]  /*13090*/  LDL R51, [R1+0xa24] ;  /* 0x000a240001337983 */ /* 0x001ee80000100800 */
[----:B----4-:R0:W-:Y:S04]  /*130a0*/  STL [R1+0x104], R0 ;  /* 0x0001040001007387 */ /* 0x0101e80000100800 */
[----:B0-----:R-:W4:Y:S04]  /*130b0*/  LDL.LU R0, [R1+0x10f8] ;  /* 0x0010f80001007983 */ /* 0x001f280000300800 */
[----:B------:R-:W2:Y:S01]  /*130c0*/  LDL R3, [R1+0xa38] ;  /* 0x000a380001037983 */ /* 0x000ea20000100800 */
[----:B------:R-:W-:Y:S01]  /*130d0*/  PRMT R11, RZ, 0x7610, R11 ;  /* 0x00007610ff0b7816 */ /* 0x000fe2000000000b */
[----:B------:R-:W-:-:S02]  /*130e0*/  @!P0 IMAD.MOV.U32 R2, RZ, RZ, R50 ;  /* 0x000000ffff028224 */ /* 0x000fc400078e0032 */
[----:B------:R-:W3:Y:S04]  /*130f0*/  LDL R50, [R1+0xa10] ;  /* 0x000a100001327983 */ /* 0x000ee80000100800 */
[----:B--2---:R0:W2:Y:S04]  /*13100*/  @!P0 LDG.E.U8 R11, desc[UR6][R2.64] ;  /* 0x00000006020b8981 */ /* 0x0040a8000c1e1100 */
[----:B------:R-:W0:Y:S04]  /*13110*/  LDL R2, [R1+0xa30] ;  /* 0x000a300001027983 */ /* 0x000e280000100800 */
[----:B------:R-:W0:Y:S01]  /*13120*/  LDL R3, [R1+0xa34] ;  /* 0x000a340001037983 */ /* 0x000e220000100800 */
[----:B----4-:R-:W-:-:S02]  /*13130*/  PRMT R0, RZ, 0x7610, R0 ;  /* 0x00007610ff007816 */ /* 0x010fc40000000000 */
[----:B0-----:R-:W-:-:S04]  /*13140*/  @!P1 LOP3.LUT R3, R3, R2, RZ, 0x3c, !PT ;  /* 0x0000000203039212 */ /* 0x001fc800078e3cff */
[----:B------:R-:W-:-:S04]  /*13150*/  @!P1 LOP3.LUT R2, R3, R2, RZ, 0x3c, !PT ;  /* 0x0000000203029212 */ /* 0x000fc800078e3cff */
[----:B------:R-:W-:-:S05]  /*13160*/  @!P1 LOP3.LUT R3, R3, R2, RZ, 0x3c, !PT ;  /* 0x0000000203039212 */ /* 0x000fca00078e3cff */
[----:B------:R-:W4:Y:S04]  /*13170*/  @!P1 LDG.E.U8 R0, desc[UR6][R2.64] ;  /* 0x0000000602009981 */ /* 0x000f28000c1e1100 */
[----:B--2---:R0:W-:Y:S04]  /*13180*/  STL [R1+0x100], R11 ;  /* 0x0001000b01007387 */ /* 0x0041e80000100800 */
[----:B0-----:R-:W2:Y:S04]  /*13190*/  LDL R11, [R1+0xa14] ;  /* 0x000a1400010b7983 */ /* 0x001ea80000100800 */
[----:B----4-:R0:W-:Y:S04]  /*131a0*/  STL [R1+0xfc], R0 ;  /* 0x0000fc0001007387 */ /* 0x0101e80000100800 */
[----:B0-----:R-:W4:Y:S04]  /*131b0*/  LDL.LU R0, [R1+0x10f4] ;  /* 0x0010f40001007983 */ /* 0x001f280000300800 */
[----:B------:R-:W2:Y:S01]  /*131c0*/  LDL R3, [R1+0xa28] ;  /* 0x000a280001037983 */ /* 0x000ea20000100800 */
[----:B------:R-:W-:Y:S01]  /*131d0*/  PRMT R9, RZ, 0x7610, R9 ;  /* 0x00007610ff097816 */ /* 0x000fe20000000009 */
[----:B------:R-:W-:Y:S01]  /*131e0*/  @!P0 IMAD.MOV.U32 R2, RZ, RZ, R55 ;  /* 0x000000ffff028224 */ /* 0x000fe200078e0037 */
[----:B------:R-:W-:Y:S01]  /*131f0*/  PRMT R7, RZ, 0x7610, R7 ;  /* 0x00007610ff077816 */ /* 0x000fe20000000007 */
[----:B------:R-:W3:Y:S04]  /*13200*/  LDL R55, [R1+0xa00] ;  /* 0x000a000001377983 */ /* 0x000ee80000100800 */
[----:B--2---:R3:W2:Y:S04]  /*13210*/  @!P0 LDG.E.U8 R9, desc[UR6][R2.64] ;  /* 0x0000000602098981 */ /* 0x0046a8000c1e1100 */
[----:B------:R-:W4:Y:S01]  /*13220*/  LDL R3, [R1+0xa20] ;  /* 0x000a200001037983 */ /* 0x000f220000100800 */
[----:B---3--:R-:W-:-:S03]  /*13230*/  @!P1 IMAD.MOV.U32 R2, RZ, RZ, R51 ;  /* 0x000000ffff029224 */ /* 0x008fc600078e0033 */
[----:B--2---:R0:W-:Y:S01]  /*13240*/  STL [R1+0xf8], R9 ;  /* 0x0000f80901007387 */ /* 0x0041e20000100800 */
[----:B----4-:R-:W-:Y:S02]  /*13250*/  PRMT R0, RZ, 0x7610, R0 ;  /* 0x00007610ff007816 */ /* 0x010fe40000000000 */
[----:B------:R-:W-:Y:S01]  /*13260*/  PRMT R36, RZ, 0x7610, R36 ;  /* 0x00007610ff247816 */ /* 0x000fe20000000024 */
[----:B------:R-:W2:Y:S04]  /*13270*/  LDL R51, [R1+0x9f8] ;  /* 0x0009f80001337983 */ /* 0x000ea80000100800 */
[----:B------:R1:W3:Y:S04]  /*13280*/  @!P1 LDG.E.U8 R7, desc[UR6][R2.64] ;  /* 0x0000000602079981 */ /* 0x0002e8000c1e1100 */
[----:B0-----:R-:W4:Y:S04]  /*13290*/  LDL R9, [R1+0xa04] ;  /* 0x000a040001097983 */ /* 0x001f280000100800 */
[----:B------:R-:W1:Y:S04]  /*132a0*/  LDL R2, [R1+0xa18] ;  /* 0x000a180001027983 */ /* 0x000e680000100800 */
[----:B------:R-:W1:Y:S02]  /*132b0*/  LDL R3, [R1+0xa1c] ;  /* 0x000a1c0001037983 */ /* 0x000e640000100800 */
[----:B-1----:R-:W-:-:S04]  /*132c0*/  @!P0 LOP3.LUT R3, R3, R2, RZ, 0x3c, !PT ;  /* 0x0000000203038212 */ /* 0x002fc800078e3cff */
[----:B------:R-:W-:-:S04]  /*132d0*/  @!P0 LOP3.LUT R2, R3, R2, RZ, 0x3c, !PT ;  /* 0x0000000203028212 */ /* 0x000fc800078e3cff */
[----:B------:R-:W-:-:S05]  /*132e0*/  @!P0 LOP3.LUT R3, R3, R2, RZ, 0x3c, !PT ;  /* 0x0000000203038212 */ /* 0x000fca00078e3cff */
[----:B------:R0:W2:Y:S02]  /*132f0*/  @!P0 LDG.E.U8 R0, desc[UR6][R2.64] ;  /* 0x0000000602008981 */ /* 0x0000a4000c1e1100 */
[----:B0-----:R-:W-:Y:S02]  /*13300*/  @!P1 IMAD.MOV.U32 R2, RZ, RZ, R11 ;  /* 0x000000ffff029224 */ /* 0x001fe400078e000b */
[----:B------:R-:W-:-:S05]  /*13310*/  @!P1 IMAD.MOV.U32 R3, RZ, RZ, R50 ;  /* 0x000000ffff039224 */ /* 0x000fca00078e0032 */
[----:B------:R-:W4:Y:S04]  /*13320*/  @!P1 LDG.E.U8 R36, desc[UR6][R2.64] ;  /* 0x0000000602249981 */ /* 0x000f28000c1e1100 */
[----:B---3--:R0:W-:Y:S04]  /*13330*/  STL [R1+0xf4], R7 ;  /* 0x0000f40701007387 */ /* 0x0081e80000100800 */
[----:B0-----:R-:W3:Y:S04]  /*13340*/  LDL R7, [R1+0x9fc] ;  /* 0x0009fc0001077983 */ /* 0x001ee80000100800 */
[----:B--2---:R0:W-:Y:S04]  /*13350*/  STL [R1+0xf0], R0 ;  /* 0x0000f00001007387 */ /* 0x0041e80000100800 */
[----:B0-----:R-:W2:Y:S04]  /*13360*/  LDL.LU R0, [R1+0x10f0] ;  /* 0x0010f00001007983 */ /* 0x001ea80000300800 */
[----:B------:R-:W3:Y:S04]  /*13370*/  LDL R50, [R1+0x9f0] ;  /* 0x0009f00001327983 */ /* 0x000ee80000100800 */
[----:B------:R-:W3:Y:S04]  /*13380*/  LDL R11, [R1+0x9f4] ;  /* 0x0009f400010b7983 */ /* 0x000ee80000100800 */
[----:B----4-:R0:W-:Y:S04]  /*13390*/  STL [R1+0xec], R36 ;  /* 0x0000ec2401007387 */ /* 0x0101e80000100800 */
[----:B0-----:R-:W4:Y:S04]  /*133a0*/  LDL.LU R36, [R1+0x10ec] ;  /* 0x0010ec0001247983 */ /* 0x001f280000300800 */
[----:B------:R-:W3:Y:S04]  /*133b0*/  LDL R2, [R1+0xa08] ;  /* 0x000a080001027983 */ /* 0x000ee80000100800 */
[----:B------:R-:W3:Y:S01]  /*133c0*/  LDL R3, [R1+0xa0c] ;  /* 0x000a0c0001037983 */ /* 0x000ee20000100800 */
[----:B------:R-:W-:-:S02]  /*133d0*/  PRMT R54, RZ, 0x7610, R54 ;  /* 0x00007610ff367816 */ /* 0x000fc40000000036 */
[----:B------:R-:W-:Y:S02]  /*133e0*/  PRMT R6, RZ, 0x7610, R6 ;  /* 0x00007610ff067816 */ /* 0x000fe40000000006 */
[----:B--2---:R-:W-:Y:S02]  /*133f0*/  PRMT R0, RZ, 0x7610, R0 ;  /* 0x00007610ff007816 */ /* 0x004fe40000000000 */
[----:B---3--:R-:W-:-:S04]  /*13400*/  @!P0 LOP3.LUT R3, R3, R2, RZ, 0x3c, !PT ;  /* 0x0000000203038212 */ /* 0x008fc800078e3cff */
[----:B------:R-:W-:-:S04]  /*13410*/  @!P0 LOP3.LUT R2, R3, R2, RZ, 0x3c, !PT ;  /* 0x0000000203028212 */ /* 0x000fc800078e3cff */
[----:B------:R-:W-:-:S05]  /*13420*/  @!P0 LOP3.LUT R3, R3, R2, RZ, 0x3c, !PT ;  /* 0x0000000203038212 */ /* 0x000fca00078e3cff */
[----:B------:R0:W2:Y:S02]  /*13430*/  @!P0 LDG.E.U8 R0, desc[UR6][R2.64] ;  /* 0x0000000602008981 */ /* 0x0000a4000c1e1100 */
[----:B0-----:R-:W-:Y:S02]  /*13440*/  @!P1 IMAD.MOV.U32 R2, RZ, RZ, R9 ;  /* 0x000000ffff029224 */ /* 0x001fe400078e0009 */
[----:B------:R-:W-:-:S05]  /*13450*/  @!P1 IMAD.MOV.U32 R3, RZ, RZ, R55 ;  /* 0x000000ffff039224 */ /* 0x000fca00078e0037 */
[----:B------:R0:W3:Y:S02]  /*13460*/  @!P1 LDG.E.U8 R54, desc[UR6][R2.64] ;  /* 0x0000000602369981 */ /* 0x0000e4000c1e1100 */
[----:B0-----:R-:W-:Y:S02]  /*13470*/  @!P0 IMAD.MOV.U32 R2, RZ, RZ, R7 ;  /* 0x000000ffff028224 */ /* 0x001fe400078e0007 */
[----:B------:R-:W-:-:S05]  /*13480*/  @!P0 IMAD.MOV.U32 R3, RZ, RZ, R51 ;  /* 0x000000ffff038224 */ /* 0x000fca00078e0033 */
[----:B------:R0:W4:Y:S01]  /*13490*/  @!P0 LDG.E.U8 R6, desc[UR6][R2.64] ;  /* 0x0000000602068981 */ /* 0x000122000c1e1100 */
[----:B------:R-:W-:Y:S01]  /*134a0*/  PRMT R4, RZ, 0x7610, R4 ;  /* 0x00007610ff047816 */ /* 0x000fe20000000004 */
[----:B0-----:R-:W-:Y:S02]  /*134b0*/  @!P1 IMAD.MOV.U32 R2, RZ, RZ, R11 ;  /* 0x000000ffff029224 */ /* 0x001fe400078e000b */
[----:B------:R-:W-:-:S05]  /*134c0*/  @!P1 IMAD.MOV.U32 R3, RZ, RZ, R50 ;  /* 0x000000ffff039224 */ /* 0x000fca00078e0032 */
[----:B------:R-:W4:Y:S04]  /*134d0*/  @!P1 LDG.E.U8 R4, desc[UR6][R2.64] ;  /* 0x0000000602049981 */ /* 0x000f28000c1e1100 */
[----:B--2---:R0:W-:Y:S04]  /*134e0*/  STL [R1+0xe8], R0 ;  /* 0x0000e80001007387 */ /* 0x0041e80000100800 */
[----:B0-----:R-:W2:Y:S04]  /*134f0*/  LDL.LU R0, [R1+0x10e8] ;  /* 0x0010e80001007983 */ /* 0x001ea80000300800 */
[----:B------:R-:W2:Y:S04]  /*13500*/  LDL R9, [R1+0x9ec] ;  /* 0x0009ec0001097983 */ /* 0x000ea80000100800 */
[----:B------:R-:W2:Y:S04]  /*13510*/  LDL R55, [R1+0x9e0] ;  /* 0x0009e00001377983 */ /* 0x000ea80000100800 */
[----:B---3--:R0:W-:Y:S04]  /*13520*/  STL [R1+0xe4], R54 ;  /* 0x0000e43601007387 */ /* 0x0081e80000100800 */
[----:B------:R-:W3:Y:S04]  /*13530*/  LDL R7, [R1+0x9d8] ;  /* 0x0009d80001077983 */ /* 0x000ee80000100800 */
[----:B0-----:R-:W3:Y:S04]  /*13540*/  LDL R54, [R1+0x9e4] ;  /* 0x0009e40001367983 */ /* 0x001ee80000100800 */
[----:B----4-:R0:W-:Y:S04]  /*13550*/  STL [R1+0xe0], R6 ;  /* 0x0000e00601007387 */ /* 0x0101e80000100800 */
[----:B------:R-:W4:Y:S01]  /*13560*/  LDL R3, [R1+0x9e8] ;  /* 0x0009e80001037983 */ /* 0x000f220000100800 */
[----:B------:R-:W-:-:S03]  /*13570*/  PRMT R5, RZ, 0x7610, R5 ;  /* 0x00007610ff057816 */ /* 0x000fc60000000005 */
[----:B------:R-:W3:Y:S04]  /*13580*/  LDL R51, [R1+0x9d0] ;  /* 0x0009d00001337983 */ /* 0x000ee80000100800 */
[----:B0-----:R-:W3:Y:S04]  /*13590*/  LDL R6, [R1+0x9dc] ;  /* 0x0009dc0001067983 */ /* 0x001ee80000100800 */
[----:B------:R-:W3:Y:S04]  /*135a0*/  LDL R50, [R1+0x9d4] ;  /* 0x0009d40001327983 */ /* 0x000ee80000100800 */
[----:B------:R-:W3:Y:S04]  /*135b0*/  LDL R11, [R1+0x9c8] ;  /* 0x0009c800010b7983 */ /* 0x000ee80000100800 */
[----:B------:R0:W-:Y:S04]  /*135c0*/  STL [R1+0xdc], R4 ;  /* 0x0000dc0401007387 */ /* 0x0001e80000100800 */
[----:B0-----:R-:W3:Y:S01]  /*135d0*/  LDL R4, [R1+0x9cc] ;  /* 0x0009cc0001047983 */ /* 0x001ee20000100800 */
[----:B--2---:R-:W-:Y:S01]  /*135e0*/  @!P0 IMAD.MOV.U32 R2, RZ, RZ, R9 ;  /* 0x000000ffff028224 */ /* 0x004fe200078e0009 */
[----:B------:R-:W-:-:S02]  /*135f0*/  PRMT R53, RZ, 0x7610, R53 ;  /* 0x00007610ff357816 */ /* 0x000fc40000000035 */
[----:B------:R-:W2:Y:S04]  /*13600*/  LDL R9, [R1+0x9c0] ;  /* 0x0009c00001097983 */ /* 0x000ea80000100800 */
[----:B----4-:R3:W4:Y:S01]  /*13610*/  @!P0 LDG.E.U8 R5, desc[UR6][R2.64] ;  /* 0x0000000602058981 */ /* 0x010722000c1e1100 */
[----:B------:R-:W-:Y:S01]  /*13620*/  PRMT R52, RZ, 0x7610, R52 ;  /* 0x00007610ff347816 */ /* 0x000fe20000000034 */
[----:B---3--:R-:W-:Y:S02]  /*13630*/  @!P1 IMAD.MOV.U32 R2, RZ, RZ, R54 ;  /* 0x000000ffff029224 */ /* 0x008fe400078e0036 */
[----:B------:R-:W-:-:S05]  /*13640*/  @!P1 IMAD.MOV.U32 R3, RZ, RZ, R55 ;  /* 0x000000ffff039224 */ /* 0x000fca00078e0037 */
[----:B------:R0:W3:Y:S01]  /*13650*/  @!P1 LDG.E.U8 R53, desc[UR6][R2.64] ;  /* 0x0000000602359981 */ /* 0x0000e2000c1e1100 */
[----:B------:R-:W-:Y:S01]  /*13660*/  PRMT R30, RZ, 0x7610, R30 ;  /* 0x00007610ff1e7816 */ /* 0x000fe2000000001e */
[----:B0-----:R-:W-:Y:S02]  /*13670*/  @!P0 IMAD.MOV.U32 R2, RZ, RZ, R6 ;  /* 0x000000ffff028224 */ /* 0x001fe400078e0006 */
[----:B------:R-:W-:-:S05]  /*13680*/  @!P0 IMAD.MOV.U32 R3, RZ, RZ, R7 ;  /* 0x000000ffff038224 */ /* 0x000fca00078e0007 */
[----:B------:R0:W2:Y:S02]  /*13690*/  @!P0 LDG.E.U8 R52, desc[UR6][R2.64] ;  /* 0x0000000602348981 */ /* 0x0000a4000c1e1100 */
[----:B0-----:R-:W-:Y:S02]  /*136a0*/  @!P1 IMAD.MOV.U32 R2, RZ, RZ, R50 ;  /* 0x000000ffff029224 */ /* 0x001fe400078e0032 */
[----:B------:R-:W-:-:S05]  /*136b0*/  @!P1 IMAD.MOV.U32 R3, RZ, RZ, R51 ;  /* 0x000000ffff039224 */ /* 0x000fca00078e0033 */
[----:B------:R0:W3:Y:S02]  /*136c0*/  @!P1 LDG.E.U8 R30, desc[UR6][R2.64] ;  /* 0x00000006021e9981 */ /* 0x0000e4000c1e1100 */
[----:B0-----:R-:W-:Y:S02]  /*136d0*/  @!P0 IMAD.MOV.U32 R2, RZ, RZ, R4 ;  /* 0x000000ffff028224 */ /* 0x001fe400078e0004 */
[----:B------:R-:W-:Y:S01]  /*136e0*/  @!P0 IMAD.MOV.U32 R3, RZ, RZ, R11 ;  /* 0x000000ffff038224 */ /* 0x000fe200078e000b */
[----:B----4-:R0:W-:Y:S04]  /*136f0*/  STL [R1+0xd8], R5 ;  /* 0x0000d80501007387 */ /* 0x0101e80000100800 */
[----:B------:R-:W4:Y:S04]  /*13700*/  LDL R7, [R1+0x9b8] ;  /* 0x0009b80001077983 */ /* 0x000f280000100800 */
[----:B------:R-:W4:Y:S04]  /*13710*/  LDL R6, [R1+0x9bc] ;  /* 0x0009bc0001067983 */ /* 0x000f280000100800 */
[----:B0-----:R-:W4:Y:S04]  /*13720*/  LDL R5, [R1+0x9c4] ;  /* 0x0009c40001057983 */ /* 0x001f280000100800 */
[----:B------:R-:W4:Y:S04]  /*13730*/  LDL R11, [R1+0x9b0] ;  /* 0x0009b000010b7983 */ /* 0x000f280000100800 */
[----:B------:R-:W4:Y:S01]  /*13740*/  LDL R4, [R1+0x9b4] ;  /* 0x0009b40001047983 */ /* 0x000f220000100800 */
[----:B------:R-:W-:-:S02]  /*13750*/  PRMT R17, RZ, 0x7610, R17 ;  /* 0x00007610ff117816 */ /* 0x000fc40000000011 */
[----:B------:R-:W-:-:S04]  /*13760*/  PRMT R29, RZ, 0x7610, R29 ;  /* 0x00007610ff1d7816 */ /* 0x000fc8000000001d */
[----:B------:R2:W4:Y:S02]  /*13770*/  @!P0 LDG.E.U8 R17, desc[UR6][R2.64] ;  /* 0x0000000602118981 */ /* 0x000524000c1e1100 */
[----:B--2---:R-:W-:Y:S01]  /*13780*/  @!P1 IMAD.MOV.U32 R3, RZ, RZ, R9 ;  /* 0x000000ffff039224 */ /* 0x004fe200078e0009 */
[----:B------:R-:W-:Y:S02]  /*13790*/  PRMT R36, RZ, 0x7610, R36 ;  /* 0x00007610ff247816 */ /* 0x000fe40000000024 */
[----:B------:R-:W-:Y:S01]  /*137a0*/  PRMT R37, RZ, 0x7610, R37 ;  /* 0x00007610ff257816 */ /* 0x000fe20000000025 */
[----:B---3--:R0:W-:Y:S04]  /*137b0*/  STL [R1+0xcc], R30 ;  /* 0x0000cc1e01007387 */ /* 0x0081e80000100800 */
[----:B0-----:R-:W2:Y:S01]  /*137c0*/  LDL R30, [R1+0x9a8] ;  /* 0x0009a800011e7983 */ /* 0x001ea20000100800 */
[----:B----4-:R-:W-:-:S03]  /*137d0*/  @!P1 IMAD.MOV.U32 R2, RZ, RZ, R5 ;  /* 0x000000ffff029224 */ /* 0x010fc600078e0005 */
[----:B------:R-:W3:Y:S04]  /*137e0*/  LDL R5, [R1+0x9ac] ;  /* 0x0009ac0001057983 */ /* 0x000ee80000100800 */
[----:B------:R0:W4:Y:S02]  /*137f0*/  @!P1 LDG.E.U8 R29, desc[UR6][R2.64] ;  /* 0x00000006021d9981 */ /* 0x000124000c1e1100 */
[----:B0-----:R-:W-:Y:S02]  /*13800*/  @!P0 IMAD.MOV.U32 R2, RZ, RZ, R6 ;  /* 0x000000ffff028224 */ /* 0x001fe400078e0006 */
[----:B------:R-:W-:-:S05]  /*13810*/  @!P0 IMAD.MOV.U32 R3, RZ, RZ, R7 ;  /* 0x000000ffff038224 */ /* 0x000fca00078e0007 */
[----:B------:R0:W3:Y:S02]  /*13820*/  @!P0 LDG.E.U8 R36, desc[UR6][R2.64] ;  /* 0x0000000602248981 */ /* 0x0000e4000c1e1100 */
[----:B0-----:R-:W-:Y:S02]  /*13830*/  @!P1 IMAD.MOV.U32 R2, RZ, RZ, R4 ;  /* 0x000000ffff029224 */ /* 0x001fe400078e0004 */
[----:B------:R-:W-:-:S05]  /*13840*/  @!P1 IMAD.MOV.U32 R3, RZ, RZ, R11 ;  /* 0x000000ffff039224 */ /* 0x000fca00078e000b */
[----:B------:R2:W3:Y:S02]  /*13850*/  @!P1 LDG.E.U8 R37, desc[UR6][R2.64] ;  /* 0x0000000602259981 */ /* 0x0004e4000c1e1100 */
[----:B--2---:R-:W-:Y:S02]  /*13860*/  @!P0 IMAD.MOV.U32 R3, RZ, RZ, R30 ;  /* 0x000000ffff038224 */ /* 0x004fe400078e001e */
[----:B----4-:R-:W-:Y:S04]  /*13870*/  STL [R1+0x10a4], R29 ;  /* 0x0010a41d01007387 */ /* 0x010fe80000100800 */
[----:B------:R0:W-:Y:S04]  /*13880*/  STL [R1+0xc8], R17 ;  /* 0x0000c81101007387 */ /* 0x0001e80000100800 */
[----:B------:R-:W2:Y:S04]  /*13890*/  LDL R9, [R1+0x9a4] ;  /* 0x0009a40001097983 */ /* 0x000ea80000100800 */
[----:B------:R-:W4:Y:S04]  /*138a0*/  LDL R7, [R1+0x998] ;  /* 0x0009980001077983 */ /* 0x000f280000100800 */
[----:B0-----:R-:W4:Y:S04]  /*138b0*/  LDL R17, [R1+0x9a0] ;  /* 0x0009a00001117983 */ /* 0x001f280000100800 */
[----:B------:R-:W4:Y:S04]  /*138c0*/  LDL R6, [R1+0x99c] ;  /* 0x00099c0001067983 */ /* 0x000f280000100800 */
[----:B---3--:R-:W-:Y:S04]  /*138d0*/  STL [R1+0x10a8], R36 ;  /* 0x0010a82401007387 */ /* 0x008fe80000100800 */
[----:B------:R-:W-:Y:S04]  /*138e0*/  STL [R1+0xd4], R53 ;  /* 0x0000d43501007387 */ /* 0x000fe80000100800 */
[----:B------:R-:W3:Y:S04]  /*138f0*/  LDL R11, [R1+0x990] ;  /* 0x00099000010b7983 */ /* 0x000ee80000100800 */
[----:B------:R-:W3:Y:S01]  /*13900*/  LDL R4, [R1+0x994] ;  /* 0x0009940001047983 */ /* 0x000ee20000100800 */
[----:B------:R-:W-:-:S03]  /*13910*/  @!P0 IMAD.MOV.U32 R2, RZ, RZ, R5 ;  /* 0x000000ffff028224 */ /* 0x000fc600078e0005 */
[----:B------:R-:W-:Y:S04]  /*13920*/  STL [R1+0x10ac], R37 ;  /* 0x0010ac2501007387 */ /* 0x000fe80000100800 */
[----:B------:R-:W-:Y:S04]  /*13930*/  STL [R1+0xd0], R52 ;  /* 0x0000d03401007387 */ /* 0x000fe80000100800 */
[----:B------:R-:W3:Y:S04]  /*13940*/  LDL R30, [R1+0x988] ;  /* 0x00098800011e7983 */ /* 0x000ee80000100800 */
[----:B------:R-:W3:Y:S01]  /*13950*/  LDL R5, [R1+0x98c] ;  /* 0x00098c0001057983 */ /* 0x000ee20000100800 */
[----:B------:R-:W-:-:S02]  /*13960*/  PRMT R49, RZ, 0x7610, R49 ;  /* 0x00007610ff317816 */ /* 0x000fc40000000031 */
[----:B------:R-:W-:-:S04]  /*13970*/  PRMT R48, RZ, 0x7610, R48 ;  /* 0x00007610ff307816 */ /* 0x000fc80000000030 */
[----:B------:R2:W3:Y:S01]  /*13980*/  @!P0 LDG.E.U8 R49, desc[UR6][R2.64] ;  /* 0x0000000602318981 */ /* 0x0004e2000c1e1100 */
[----:B------:R-:W-:Y:S02]  /*13990*/  PRMT R47, RZ, 0x7610, R47 ;  /* 0x00007610ff2f7816 */ /* 0x000fe4000000002f */
[----:B------:R-:W-:Y:S02]  /*139a0*/  PRMT R46, RZ, 0x7610, R46 ;  /* 0x00007610ff2e7816 */ /* 0x000fe4000000002e */
[----:B------:R-:W-:Y:S01]  /*139b0*/  PRMT R38, RZ, 0x7610, R38 ;  /* 0x00007610ff267816 */ /* 0x000fe20000000026 */
[----:B--2---:R-:W-:Y:S02]  /*139c0*/  @!P1 IMAD.MOV.U32 R2, RZ, RZ, R9 ;  /* 0x000000ffff029224 */ /* 0x004fe400078e0009 */
[----:B------:R-:W2:Y:S01]  /*139d0*/  LDL R9, [R1+0x96c] ;  /* 0x00096c0001097983 */ /* 0x000ea20000100800 */
[----:B----4-:R-:W-:-:S03]  /*139e0*/  @!P1 IMAD.MOV.U32 R3, RZ, RZ, R17 ;  /* 0x000000ffff039224 */ /* 0x010fc600078e0011 */
[----:B------:R-:W4:Y:S04]  /*139f0*/  LDL R17, [R1+0x968] ;  /* 0x0009680001117983 */ /* 0x000f280000100800 */
[----:B------:R0:W4:Y:S02]  /*13a00*/  @!P1 LDG.E.U8 R48, desc[UR6][R2.64] ;  /* 0x0000000602309981 */ /* 0x000124000c1e1100 */
[----:B0-----:R-:W-:Y:S02]  /*13a10*/  @!P0 IMAD.MOV.U32 R2, RZ, RZ, R6 ;  /* 0x000000ffff028224 */ /* 0x001fe400078e0006 */
[----:B------:R-:W-:Y:S01]  /*13a20*/  @!P0 IMAD.MOV.U32 R3, RZ, RZ, R7 ;  /* 0x000000ffff038224 */ /* 0x000fe200078e0007 */
[----:B------:R-:W4:Y:S04]  /*13a30*/  LDL R6, [R1+0x964] ;  /* 0x0009640001067983 */ /* 0x000f280000100800 */
[----:B------:R3:W4:Y:S04]  /*13a40*/  @!P0 LDG.E.U8 R47, desc[UR6][R2.64] ;  /* 0x00000006022f8981 */ /* 0x000728000c1e1100 */
[----:B------:R-:W4:Y:S01]  /*13a50*/  LDL R7, [R1+0x960] ;  /* 0x0009600001077983 */ /* 0x000f220000100800 */
[----:B---3--:R-:W-:-:S02]  /*13a60*/  @!P1 IMAD.MOV.U32 R2, RZ, RZ, R4 ;  /* 0x000000ffff029224 */ /* 0x008fc400078e0004 */
[----:B------:R-:W-:Y:S01]  /*13a70*/  @!P1 IMAD.MOV.U32 R3, RZ, RZ, R11 ;  /* 0x000000ffff039224 */ /* 0x000fe200078e000b */
[----:B------:R-:W3:Y:S04]  /*13a80*/  LDL R4, [R1+0x95c] ;  /* 0x00095c0001047983 */ /* 0x000ee80000100800 */
[----:B------:R0:W3:Y:S04]  /*13a90*/  @!P1 LDG.E.U8 R46, desc[UR6][R2.64] ;  /* 0x00000006022e9981 */ /* 0x0000e8000c1e1100 */
[----:B------:R-:W3:Y:S01]  /*13aa0*/  LDL R11, [R1+0x958] ;  /* 0x00095800010b7983 */ /* 0x000ee20000100800 */
[----:B0-----:R-:W-:-:S02]  /*13ab0*/  @!P0 IMAD.MOV.U32 R2, RZ, RZ, R5 ;  /* 0x000000ffff028224 */ /* 0x001fc400078e0005 */
[----:B------:R-:W-:Y:S01]  /*13ac0*/  @!P0 IMAD.MOV.U32 R3, RZ, RZ, R30 ;  /* 0x000000ffff038224 */ /* 0x000fe200078e001e */
[----:B------:R-:W3:Y:S04]  /*13ad0*/  LDL R5, [R1+0x954] ;  /* 0x0009540001057983 */ /* 0x000ee80000100800 */
[----:B------:R2:W3:Y:S04]  /*13ae0*/  @!P0 LDG.E.U8 R38, desc[UR6][R2.64] ;  /* 0x0000000602268981 */ /* 0x0004e8000c1e1100 */
[----:B------:R-:W3:Y:S01]  /*13af0*/  LDL R30, [R1+0x950] ;  /* 0x00095000011e7983 */ /* 0x000ee20000100800 */
[----:B------:R-:W-:-:S02]  /*13b00*/  PRMT R45, RZ, 0x7610, R45 ;  /* 0x00007610ff2d7816 */ /* 0x000fc4000000002d */
[----:B------:R-:W-:Y:S02]  /*13b10*/  PRMT R44, RZ, 0x7610, R44 ;  /* 0x00007610ff2c7816 */ /* 0x000fe4000000002c */
[----:B------:R-:W-:Y:S01]  /*13b20*/  PRMT R43, RZ, 0x7610, R43 ;  /* 0x00007610ff2b7816 */ /* 0x000fe2000000002b */
[----:B--2---:R-:W-:Y:S02]  /*13b30*/  @!P0 IMAD.MOV.U32 R2, RZ, RZ, R9 ;  /* 0x000000ffff028224 */ /* 0x004fe400078e0009 */
[----:B----4-:R-:W-:-:S05]  /*13b40*/  @!P0 IMAD.MOV.U32 R3, RZ, RZ, R17 ;  /* 0x000000ffff038224 */ /* 0x010fca00078e0011 */
[----:B------:R0:W2:Y:S02]  /*13b50*/  @!P0 LDG.E.U8 R45, desc[UR6][R2.64] ;  /* 0x00000006022d8981 */ /* 0x0000a4000c1e1100 */
[----:B0-----:R-:W-:Y:S02]  /*13b60*/  @!P1 IMAD.MOV.U32 R2, RZ, RZ, R6 ;  /* 0x000000ffff029224 */ /* 0x001fe400078e0006 */
[----:B------:R-:W-:-:S05]  /*13b70*/  @!P1 IMAD.MOV.U32 R3, RZ, RZ, R7 ;  /* 0x000000ffff039224 */ /* 0x000fca00078e0007 */
[----:B------:R3:W4:Y:S02]  /*13b80*/  @!P1 LDG.E.U8 R44, desc[UR6][R2.64] ;  /* 0x00000006022c9981 */ /* 0x000724000c1e1100 */
[----:B---3--:R-:W-:Y:S02]  /*13b90*/  @!P0 IMAD.MOV.U32 R2, RZ, RZ, R4 ;  /* 0x000000ffff028224 */ /* 0x008fe400078e0004 */
[----:B------:R-:W-:-:S05]  /*13ba0*/  @!P0 IMAD.MOV.U32 R3, RZ, RZ, R11 ;  /* 0x000000ffff038224 */ /* 0x000fca00078e000b */
[----:B------:R0:W3:Y:S04]  /*13bb0*/  @!P0 LDG.E.U8 R43, desc[UR6][R2.64] ;  /* 0x00000006022b8981 */ /* 0x0000e8000c1e1100 */
[----:B------:R1:W-:Y:S04]  /*13bc0*/  STL [R1+0x10b0], R38 ;  /* 0x0010b02601007387 */ /* 0x0003e80000100800 */
[----:B------:R-:W2:Y:S04]  /*13bd0*/  LDL R17, [R1+0x930] ;  /* 0x0009300001117983 */ /* 0x000ea80000100800 */
[----:B------:R-:W3:Y:S04]  /*13be0*/  LDL R9, [R1+0xc10] ;  /* 0x000c100001097983 */ /* 0x000ee80000100800 */
[----:B------:R-:W4:Y:S04]  /*13bf0*/  LDL R7, [R1+0x92c] ;  /* 0x00092c0001077983 */ /* 0x000f280000100800 */
[----:B------:R-:W4:Y:S04]  /*13c00*/  LDL R6, [R1+0xc20] ;  /* 0x000c200001067983 */ /* 0x000f280000100800 */
[----:B------:R-:W-:Y:S04]  /*13c10*/  STL [R1+0xb8], R49 ;  /* 0x0000b83101007387 */ /* 0x000fe80000100800 */
[----:B------:R-:W4:Y:S04]  /*13c20*/  LDL R11, [R1+0x928] ;  /* 0x00092800010b7983 */ /* 0x000f280000100800 */
[----:B------:R-:W4:Y:S01]  /*13c30*/  LDL R4, [R1+0xc1c] ;  /* 0x000c1c0001047983 */ /* 0x000f220000100800 */
[----:B0-----:R-:W-:-:S02]  /*13c40*/  @!P1 IMAD.MOV.U32 R2, RZ, RZ, R5 ;  /* 0x000000ffff029224 */ /* 0x001fc400078e0005 */
[----:B------:R-:W-:Y:S01]  /*13c50*/  @!P1 IMAD.MOV.U32 R3, RZ, RZ, R30 ;  /* 0x000000ffff039224 */ /* 0x000fe200078e001e */
[----:B------:R-:W-:Y:S04]  /*13c60*/  STL [R1+0xb4], R48 ;  /* 0x0000b43001007387 */ /* 0x000fe80000100800 */
[----:B------:R-:W4:Y:S04]  /*13c70*/  LDL R30, [R1+0x924] ;  /* 0x00092400011e7983 */ /* 0x000f280000100800 */
[----:B------:R-:W4:Y:S01]  /*13c80*/  LDL R5, [R1+0xc2c] ;  /* 0x000c2c0001057983 */ /* 0x000f220000100800 */
[----:B------:R-:W-:-:S02]  /*13c90*/  PRMT R42, RZ, 0x7610, R42 ;  /* 0x00007610ff2a7816 */ /* 0x000fc4000000002a */
[----:B------:R-:W-:Y:S01]  /*13ca0*/  PRMT R41, RZ, 0x7610, R41 ;  /* 0x00007610ff297816 */ /* 0x000fe20000000029 */
[----:B------:R-:W-:Y:S04]  /*13cb0*/  STL [R1+0xb0], R47 ;  /* 0x0000b02f01007387 */ /* 0x000fe80000100800 */
[----:B------:R2:W4:Y:S01]  /*13cc0*/  @!P1 LDG.E.U8 R42, desc[UR6][R2.64] ;  /* 0x00000006022a9981 */ /* 0x000522000c1e1100 */
[----:B------:R-:W-:Y:S02]  /*13cd0*/  PRMT R40, RZ, 0x7610, R40 ;  /* 0x00007610ff287816 */ /* 0x000fe40000000028 */
[----:B-1----:R-:W-:Y:S01]  /*13ce0*/  PRMT R38, RZ, 0x7610, R38 ;  /* 0x00007610ff267816 */ /* 0x002fe20000000026 */
[----:B--2---:R-:W-:Y:S02]  /*13cf0*/  @!P0 IMAD.MOV.U32 R3, RZ, RZ, R17 ;  /* 0x000000ffff038224 */ /* 0x004fe400078e0011 */
[----:B------:R-:W2:Y:S01]  /*13d00*/  LDL R17, [R1+0x504] ;  /* 0x0005040001117983 */ /* 0x000ea20000100800 */
[----:B---3--:R-:W-:-:S03]  /*13d10*/  @!P0 IMAD.MOV.U32 R2, RZ, RZ, R9 ;  /* 0x000000ffff028224 */ /* 0x008fc600078e0009 */
[----:B------:R-:W3:Y:S04]  /*13d20*/  LDL R9, [R1+0xc3c] ;  /* 0x000c3c0001097983 */ /* 0x000ee80000100800 */
[----:B------:R4:W3:Y:S04]  /*13d30*/  @!P0 LDG.E.U8 R41, desc[UR6][R2.64] ;  /* 0x0000000602298981 */ /* 0x0008e8000c1e1100 */
[----:B------:R-:W-:Y:S01]  /*13d40*/  STL [R1+0xa4], R46 ;  /* 0x0000a42e01007387 */ /* 0x000fe20000100800 */
[----:B----4-:R-:W-:Y:S02]  /*13d50*/  @!P1 IMAD.MOV.U32 R2, RZ, RZ, R6 ;  /* 0x000000ffff029224 */ /* 0x010fe400078e0006 */
[----:B------:R-:W-:Y:S01]  /*13d60*/  @!P1 IMAD.MOV.U32 R3, RZ, RZ, R7 ;  /* 0x000000ffff039224 */ /* 0x000fe200078e0007 */
[----:B------:R-:W4:Y:S04]  /*13d70*/  LDL R6, [R1+0xc30] ;  /* 0x000c300001067983 */ /* 0x000f280000100800 */
[----:B------:R-:W4:Y:S04]  /*13d80*/  LDL R7, [R1+0xc24] ;  /* 0x000c240001077983 */ /* 0x000f280000100800 */
[----:B------:R0:W4:Y:S02]  /*13d90*/  @!P1 LDG.E.U8 R40, desc[UR6][R2.64] ;  /* 0x0000000602289981 */ /* 0x000124000c1e1100 */
[----:B0-----:R-:W-:-:S02]  /*13da0*/  @!P0 IMAD.MOV.U32 R2, RZ, RZ, R4 ;  /* 0x000000ffff028224 */ /* 0x001fc400078e0004 */
[----:B------:R-:W-:Y:S01]  /*13db0*/  @!P0 IMAD.MOV.U32 R3, RZ, RZ, R11 ;  /* 0x000000ffff038224 */ /* 0x000fe200078e000b */
[----:B------:R-:W4:Y:S04]  /*13dc0*/  LDL R4, [R1+0x500] ;  /* 0x0005000001047983 */ /* 0x000f280000100800 */
[----:B------:R-:W4:Y:S04]  /*13dd0*/  LDL R11, [R1+0x4fc] ;  /* 0x0004fc00010b7983 */ /* 0x000f280000100800 */
[----:B------:R0:W4:Y:S04]  /*13de0*/  @!P0 LDG.E.U8 R38, desc[UR6][R2.64] ;  /* 0x0000000602268981 */ /* 0x000128000c1e1100 */
[----:B------:R-:W-:Y:S01]  /*13df0*/  STL [R1+0x94], R45 ;  /* 0x0000942d01007387 */ /* 0x000fe20000100800 */
[----:B0-----:R-:W-:-:S02]  /*13e00*/  @!P1 IMAD.MOV.U32 R2, RZ, RZ, R5 ;  /* 0x000000ffff029224 */ /* 0x001fc400078e0005 */
[----:B------:R-:W-:Y:S01]  /*13e10*/  @!P1 IMAD.MOV.U32 R3, RZ, RZ, R30 ;  /* 0x000000ffff039224 */ /* 0x000fe200078e001e */
[----:B------:R-:W4:Y:S04]  /*13e20*/  LDL R5, [R1+0x4f8] ;  /* 0x0004f80001057983 */ /* 0x000f280000100800 */
[----:B------:R-:W4:Y:S01]  /*13e30*/  LDL R30, [R1+0x4f4] ;  /* 0x0004f400011e7983 */ /* 0x000f220000100800 */
[----:B------:R-:W-:Y:S02]  /*13e40*/  PRMT R37, RZ, 0x7610, R37 ;  /* 0x00007610ff257816 */ /* 0x000fe40000000025 */
[----:B------:R-:W-:-:S04]  /*13e50*/  PRMT R36, RZ, 0x7610, R36 ;  /* 0x00007610ff247816 */ /* 0x000fc80000000024 */
[----:B------:R2:W4:Y:S01]  /*13e60*/  @!P1 LDG.E.U8 R37, desc[UR6][R2.64] ;  /* 0x0000000602259981 */ /* 0x000522000c1e1100 */
[----:B------:R-:W-:Y:S02]  /*13e70*/  PRMT R12, RZ, 0x7610, R12 ;  /* 0x00007610ff0c7816 */ /* 0x000fe4000000000c */
[----:B------:R-:W-:Y:S02]  /*13e80*/  PRMT R31, RZ, 0x7610, R31 ;  /* 0x00007610ff1f7816 */ /* 0x000fe4000000001f */
[----:B------:R-:W-:Y:S01]  /*13e90*/  PRMT R19, RZ, 0x7610, R19 ;  /* 0x00007610ff137816 */ /* 0x000fe20000000013 */
[----:B------:R-:W-:Y:S01]  /*13ea0*/  STL [R1+0x88], R44 ;  /* 0x0000882c01007387 */ /* 0x000fe20000100800 */
[----:B--2---:R-:W-:-:S03]  /*13eb0*/  @!P0 IMAD.MOV.U32 R3, RZ, RZ, R17 ;  /* 0x000000ffff038224 */ /* 0x004fc600078e0011 */
[----:B------:R-:W2:Y:S01]  /*13ec0*/  LDL R17, [R1+0x4cc] ;  /* 0x0004cc0001117983 */ /* 0x000ea20000100800 */
[----:B---3--:R-:W-:-:S03]  /*13ed0*/  @!P0 IMAD.MOV.U32 R2, RZ, RZ, R9 ;  /* 0x000000ffff028224 */ /* 0x008fc600078e0009 */
[----:B------:R-:W3:Y:S04]  /*13ee0*/  LDL R9, [R1+0x4d0] ;  /* 0x0004d00001097983 */ /* 0x000ee80000100800 */
[----:B------:R4:W2:Y:S02]  /*13ef0*/  @!P0 LDG.E.U8 R36, desc[UR6][R2.64] ;  /* 0x0000000602248981 */ /* 0x0008a4000c1e1100 */
[----:B----4-:R-:W-:Y:S02]  /*13f00*/  @!P1 IMAD.MOV.U32 R2, RZ, RZ, R6 ;  /* 0x000000ffff029224 */ /* 0x010fe400078e0006 */
[----:B------:R-:W-:-:S05]  /*13f10*/  @!P1 IMAD.MOV.U32 R3, RZ, RZ, R7 ;  /* 0x000000ffff039224 */ /* 0x000fca00078e0007 */
[----:B------:R0:W4:Y:S02]  /*13f20*/  @!P1 LDG.E.U8 R12, desc[UR6][R2.64] ;  /* 0x00000006020c9981 */ /* 0x000124000c1e1100 */
[----:B0-----:R-:W-:Y:S02]  /*13f30*/  @!P0 IMAD.MOV.U32 R2, RZ, RZ, R4 ;  /* 0x000000ffff028224 */ /* 0x001fe400078e0004 */
[----:B------:R-:W-:-:S05]  /*13f40*/  @!P0 IMAD.MOV.U32 R3, RZ, RZ, R11 ;  /* 0x000000ffff038224 */ /* 0x000fca00078e000b */
[----:B------:R0:W4:Y:S02]  /*13f50*/  @!P0 LDG.E.U8 R31, desc[UR6][R2.64] ;  /* 0x00000006021f8981 */ /* 0x000124000c1e1100 */
[----:B0-----:R-:W-:Y:S02]  /*13f60*/  @!P1 IMAD.MOV.U32 R2, RZ, RZ, R5 ;  /* 0x000000ffff029224 */ /* 0x001fe400078e0005 */
[----:B------:R-:W-:Y:S01]  /*13f70*/  @!P1 IMAD.MOV.U32 R3, RZ, RZ, R30 ;  /* 0x000000ffff039224 */ /* 0x000fe200078e001e */
[----:B------:R-:W-:Y:S04]  /*13f80*/  STL [R1+0x84], R43 ;  /* 0x0000842b01007387 */ /* 0x000fe80000100800 */
[----:B------:R3:W4:Y:S04]  /*13f90*/  @!P1 LDG.E.U8 R19, desc[UR6][R2.64] ;  /* 0x0000000602139981 */ /* 0x000728000c1e1100 */
[----:B------:R-:W4:Y:S04]  /*13fa0*/  LDL R7, [R1+0x4c4] ;  /* 0x0004c40001077983 */ /* 0x000f280000100800 */
[----:B------:R-:W4:Y:S04]  /*13fb0*/  LDL R6, [R1+0x4c8] ;  /* 0x0004c80001067983 */ /* 0x000f280000100800 */
[----:B------:R-:W-:Y:S01]  /*13fc0*/  STL [R1+0x80], R42 ;  /* 0x0000802a01007387 */ /* 0x000fe20000100800 */
[----:B------:R-:W-:-:S02]  /*13fd0*/  PRMT R18, RZ, 0x7610, R18 ;  /* 0x00007610ff127816 */ /* 0x000fc40000000012 */
[----:B------:R-:W-:Y:S01]  /*13fe0*/  PRMT R13, RZ, 0x7610, R13 ;  /* 0x00007610ff0d7816 */ /* 0x000fe2000000000d */
[----:B------:R-:W-:Y:S01]  /*13ff0*/  LDS.U8 R30, [R0+UR4+0x8] ;  /* 0x00000804001e7984 */ /* 0x000fe20008000000 */
[----:B------:R-:W-:Y:S02]  /*14000*/  PRMT R10, RZ, 0x7610, R10 ;  /* 0x00007610ff0a7816 */ /* 0x000fe4000000000a */
[----:B------:R-:W-:Y:S01]  /*14010*/  PRMT R29, RZ, 0x7610, R29 ;  /* 0x00007610ff1d7816 */ /* 0x000fe2000000001d */
[----:B------:R-:W-:Y:S01]  /*14020*/  LDS.U8 R43, [R0+UR4+0x400] ;  /* 0x00040004002b7984 */ /* 0x000fe20008000000 */
[----:B------:R-:W-:Y:S02]  /*14030*/  PRMT R8, RZ, 0x7610, R8 ;  /* 0x00007610ff087816 */ /* 0x000fe40000000008 */
[----:B------:R-:W-:Y:S01]  /*14040*/  PRMT R16, RZ, 0x7610, R16 ;  /* 0x00007610ff107816 */ /* 0x000fe20000000010 */
[----:B------:R-:W-:Y:S01]  /*14050*/  LDS.U8 R42, [R0+UR4+0x440] ;  /* 0x00044004002a7984 */ /* 0x000fe20008000000 */
[----:B---3--:R-:W-:-:S02]  /*14060*/  @!P0 IMAD.MOV.U32 R2, RZ, RZ, R9 ;  /* 0x000000ffff028224 */ /* 0x008fc400078e0009 */
[----:B--2---:R-:W-:-:S05]  /*14070*/  @!P0 IMAD.MOV.U32 R3, RZ, RZ, R17 ;  /* 0x000000ffff038224 */ /* 0x004fca00078e0011 */
[----:B------:R0:W2:Y:S04]  /*14080*/  @!P0 LDG.E.U8 R18, desc[UR6][R2.64] ;  /* 0x0000000602128981 */ /* 0x0000a8000c1e1100 */
[----:B----4-:R1:W-:Y:S04]  /*14090*/  STL [R1+0x58], R12 ;  /* 0x0000580c01007387 */ /* 0x0103e80000100800 */
[----:B------:R-:W3:Y:S04]  /*140a0*/  LDL R11, [R1+0x4c0] ;  /* 0x0004c000010b7983 */ /* 0x000ee80000100800 */
[----:B------:R-:W4:Y:S04]  /*140b0*/  LDL R4, [R1+0x4b8] ;  /* 0x0004b80001047983 */ /* 0x000f280000100800 */
[----:B-1----:R-:W4:Y:S04]  /*140c0*/  LDL R12, [R1+0x4bc] ;  /* 0x0004bc00010c7983 */ /* 0x002f280000100800 */
[----:B------:R-:W-:Y:S04]  /*140d0*/  STL [R1+0x7c], R41 ;  /* 0x00007c2901007387 */ /* 0x000fe80000100800 */
[----:B------:R-:W4:Y:S04]  /*140e0*/  LDL R5, [R1+0x4b4] ;  /* 0x0004b40001057983 */ /* 0x000f280000100800 */
[----:B------:R-:W-:Y:S01]  /*140f0*/  STL [R1+0x78], R40 ;  /* 0x0000782801007387 */ /* 0x000fe20000100800 */
[----:B------:R-:W-:-:S02]  /*14100*/  PRMT R32, RZ, 0x7610, R32 ;  /* 0x00007610ff207816 */ /* 0x000fc40000000020 */
[----:B------:R-:W-:Y:S01]  /*14110*/  PRMT R15, RZ, 0x7610, R15 ;  /* 0x00007610ff0f7816 */ /* 0x000fe2000000000f */
[----:B------:R-:W-:Y:S01]  /*14120*/  LDS.U8 R41, [R0+UR4+0x408] ;  /* 0x0004080400297984 */ /* 0x000fe20008000000 */
[----:B------:R-:W-:Y:S02]  /*14130*/  PRMT R39, RZ, 0x7610, R39 ;  /* 0x00007610ff277816 */ /* 0x000fe40000000027 */
[----:B------:R-:W-:Y:S01]  /*14140*/  PRMT R24, RZ, 0x7610, R24 ;  /* 0x00007610ff187816 */ /* 0x000fe20000000018 */
[----:B------:R-:W-:Y:S04]  /*14150*/  LDS.U8 R40, [R0+UR4+0x448] ;  /* 0x0004480400287984 */ /* 0x000fe80008000000 */
[----:B------:R1:W-:Y:S04]  /*14160*/  STL [R1+0x50], R19 ;  /* 0x0000501301007387 */ /* 0x0003e80000100800 */
[----:B------:R-:W4:Y:S04]  /*14170*/  LDL R9, [R1+0x490] ;  /* 0x0004900001097983 */ /* 0x000f280000100800 */
[----:B-1----:R-:W4:Y:S01]  /*14180*/  LDL R19, [R1+0x48c] ;  /* 0x00048c0001137983 */ /* 0x002f220000100800 */
[----:B0-----:R-:W-:-:S02]  /*14190*/  @!P1 IMAD.MOV.U32 R2, RZ, RZ, R6 ;  /* 0x000000ffff029224 */ /* 0x001fc400078e0006 */
[----:B------:R-:W-:-:S05]  /*141a0*/  @!P1 IMAD.MOV.U32 R3, RZ, RZ, R7 ;  /* 0x000000ffff039224 */ /* 0x000fca00078e0007 */
[----:B------:R3:W4:Y:S04]  /*141b0*/  @!P1 LDG.E.U8 R13, desc[UR6][R2.64] ;  /* 0x00000006020d9981 */ /* 0x000728000c1e1100 */
[----:B------:R-:W-:Y:S04]  /*141c0*/  STL [R1+0x74], R38 ;  /* 0x0000742601007387 */ /* 0x000fe80000100800 */
[----:B------:R-:W4:Y:S04]  /*141d0*/  LDL R17, [R1+0x488] ;  /* 0x0004880001117983 */ /* 0x000f280000100800 */
[----:B--2---:R0:W-:Y:S01]  /*141e0*/  STL [R1+0x4c], R18 ;  /* 0x00004c1201007387 */ /* 0x0041e20000100800 */
[----:B---3--:R-:W-:-:S02]  /*141f0*/  @!P0 IMAD.MOV.U32 R2, RZ, RZ, R11 ;  /* 0x000000ffff028224 */ /* 0x008fc400078e000b */
[----:B----4-:R-:W-:-:S05]  /*14200*/  @!P0 IMAD.MOV.U32 R3, RZ, RZ, R12 ;  /* 0x000000ffff038224 */ /* 0x010fca00078e000c */
[----:B------:R1:W2:Y:S02]  /*14210*/  @!P0 LDG.E.U8 R10, desc[UR6][R2.64] ;  /* 0x00000006020a8981 */ /* 0x0002a4000c1e1100 */
[----:B-1----:R-:W-:Y:S02]  /*14220*/  @!P1 IMAD.MOV.U32 R2, RZ, RZ, R4 ;  /* 0x000000ffff029224 */ /* 0x002fe400078e0004 */
[----:B------:R-:W-:-:S05]  /*14230*/  @!P1 IMAD.MOV.U32 R3, RZ, RZ, R5 ;  /* 0x000000ffff039224 */ /* 0x000fca00078e0005 */
[----:B------:R1:W3:Y:S02]  /*14240*/  @!P1 LDG.E.U8 R29, desc[UR6][R2.64] ;  /* 0x00000006021d9981 */ /* 0x0002e4000c1e1100 */
[----:B-1----:R-:W-:Y:S02]  /*14250*/  @!P0 IMAD.MOV.U32 R2, RZ, RZ, R9 ;  /* 0x000000ffff028224 */ /* 0x002fe400078e0009 */
[----:B------:R-:W-:-:S05]  /*14260*/  @!P0 IMAD.MOV.U32 R3, RZ, RZ, R19 ;  /* 0x000000ffff038224 */ /* 0x000fca00078e0013 */
[----:B------:R1:W4:Y:S04]  /*14270*/  @!P0 LDG.E.U8 R8, desc[UR6][R2.64] ;  /* 0x0000000602088981 */ /* 0x000328000c1e1100 */
[----:B------:R-:W-:Y:S04]  /*14280*/  STL [R1+0x70], R37 ;  /* 0x0000702501007387 */ /* 0x000fe80000100800 */
[----:B0-----:R-:W3:Y:S04]  /*14290*/  LDL R18, [R1+0x484] ;  /* 0x0004840001127983 */ /* 0x001ee80000100800 */
[----:B------:R-:W3:Y:S04]  /*142a0*/  LDL R7, [R1+0x47c] ;  /* 0x00047c0001077983 */ /* 0x000ee80000100800 */
[----:B------:R-:W3:Y:S04]  /*142b0*/  LDL R6, [R1+0x480] ;  /* 0x0004800001067983 */ /* 0x000ee80000100800 */
[----:B------:R-:W-:Y:S04]  /*142c0*/  STL [R1+0x5c], R36 ;  /* 0x00005c2401007387 */ /* 0x000fe80000100800 */
[----:B------:R0:W-:Y:S04]  /*142d0*/  STL [R1+0x48], R13 ;  /* 0x0000480d01007387 */ /* 0x0001e80000100800 */
[----:B------:R-:W3:Y:S04]  /*142e0*/  LDL R12, [R1+0x478] ;  /* 0x00047800010c7983 */ /* 0x000ee80000100800 */
[----:B------:R-:W3:Y:S04]  /*142f0*/  LDL R5, [R1+0x980] ;  /* 0x0009800001057983 */ /* 0x000ee80000100800 */
[----:B0-----:R-:W3:Y:S04]  /*14300*/  LDL R13, [R1+0x474] ;  /* 0x00047400010d7983 */ /* 0x001ee80000100800 */
[----:B------:R-:W3:Y:S04]  /*14310*/  LDL R4, [R1+0x984] ;  /* 0x0009840001047983 */ /* 0x000ee80000100800 */
[----:B------:R-:W3:Y:S01]  /*14320*/  LDL R11, [R1+0x978] ;  /* 0x00097800010b7983 */ /* 0x000ee20000100800 */
[----:B-1----:R-:W-:-:S03]  /*14330*/  @!P1 IMAD.MOV.U32 R2, RZ, RZ, R17 ;  /* 0x000000ffff029224 */ /* 0x002fc600078e0011 */
[----:B--2---:R0:W-:Y:S04]  /*14340*/  STL [R1+0x44], R10 ;  /* 0x0000440a01007387 */ /* 0x0041e80000100800 */
[----:B0-----:R-:W2:Y:S04]  /*14350*/  LDL R10, [R1+0x97c] ;  /* 0x00097c00010a7983 */ /* 0x001ea80000100800 */
[----:B------:R-:W-:Y:S04]  /*14360*/  STL [R1+0x54], R31 ;  /* 0x0000541f01007387 */ /* 0x000fe80000100800 */
[----:B------:R-:W2:Y:S01]  /*14370*/  LDL R9, [R1+0x970] ;  /* 0x0009700001097983 */ /* 0x000ea20000100800 */
[----:B------:R-:W-:-:S02]  /*14380*/  PRMT R25, RZ, 0x7610, R25 ;  /* 0x00007610ff197816 */ /* 0x000fc40000000019 */
[----:B------:R-:W-:Y:S01]  /*14390*/  PRMT R26, RZ, 0x7610, R26 ;  /* 0x00007610ff1a7816 */ /* 0x000fe2000000001a */
[----:B------:R-:W-:Y:S04]  /*143a0*/  LDS.U8 R31, [R0+UR4+0x48] ;  /* 0x00004804001f7984 */ /* 0x000fe80008000000 */
[----:B----4-:R0:W-:Y:S04]  /*143b0*/  STL [R1+0x3c], R8 ;  /* 0x00003c0801007387 */ /* 0x0101e80000100800 */
[----:B------:R-:W4:Y:S01]  /*143c0*/  LDL R19, [R1+0x948] ;  /* 0x0009480001137983 */ /* 0x000f220000100800 */
[----:B---3--:R-:W-:-:S03]  /*143d0*/  @!P1 IMAD.MOV.U32 R3, RZ, RZ, R18 ;  /* 0x000000ffff039224 */ /* 0x008fc600078e0012 */
[----:B------:R-:W3:Y:S04]  /*143e0*/  LDL R17, [R1+0x938] ;  /* 0x0009380001117983 */ /* 0x000ee80000100800 */
[----:B0-----:R-:W3:Y:S04]  /*143f0*/  LDL R8, [R1+0x974] ;  /* 0x0009740001087983 */ /* 0x001ee80000100800 */
[----:B------:R-:W4:Y:S04]  /*14400*/  LDL R18, [R1+0x94c] ;  /* 0x00094c0001127983 */ /* 0x000f280000100800 */
[----:B------:R0:W4:Y:S02]  /*14410*/  @!P1 LDG.E.U8 R16, desc[UR6][R2.64] ;  /* 0x0000000602109981 */ /* 0x000124000c1e1100 */
[----:B0-----:R-:W-:-:S02]  /*14420*/  @!P0 IMAD.MOV.U32 R2, RZ, RZ, R6 ;  /* 0x000000ffff028224 */ /* 0x001fc400078e0006 */
[----:B------:R-:W-:Y:S01]  /*14430*/  @!P0 IMAD.MOV.U32 R3, RZ, RZ, R7 ;  /* 0x000000ffff038224 */ /* 0x000fe200078e0007 */
[----:B------:R-:W4:Y:S04]  /*14440*/  LDL R6, [R1+0x944] ;  /* 0x0009440001067983 */ /* 0x000f280000100800 */
[----:B------:R0:W4:Y:S04]  /*14450*/  @!P0 LDG.E.U8 R32, desc[UR6][R2.64] ;  /* 0x0000000602208981 */ /* 0x000128000c1e1100 */
[----:B------:R-:W4:Y:S01]  /*14460*/  LDL R7, [R1+0x940] ;  /* 0x0009400001077983 */ /* 0x000f220000100800 */
[----:B0-----:R-:W-:-:S02]  /*14470*/  @!P1 IMAD.MOV.U32 R2, RZ, RZ, R12 ;  /* 0x000000ffff029224 */ /* 0x001fc400078e000c */
[----:B------:R-:W-:-:S05]  /*14480*/  @!P1 IMAD.MOV.U32 R3, RZ, RZ, R13 ;  /* 0x000000ffff039224 */ /* 0x000fca00078e000d */
[----:B------:R0:W4:Y:S02]  /*14490*/  @!P1 LDG.E.U8 R15, desc[UR6][R2.64] ;  /* 0x00000006020f9981 */ /* 0x000124000c1e1100 */
[----:B0-----:R-:W-:Y:S02]  /*144a0*/  @!P1 IMAD.MOV.U32 R2, RZ, RZ, R4 ;  /* 0x000000ffff029224 */ /* 0x001fe400078e0004 */
[----:B------:R-:W-:-:S05]  /*144b0*/  @!P1 IMAD.MOV.U32 R3, RZ, RZ, R5 ;  /* 0x000000ffff039224 */ /* 0x000fca00078e0005 */
[----:B------:R0:W4:Y:S02]  /*144c0*/  @!P1 LDG.E.U8 R39, desc[UR6][R2.64] ;  /* 0x0000000602279981 */ /* 0x000124000c1e1100 */
[----:B0-----:R-:W-:Y:S02]  /*144d0*/  @!P0 IMAD.MOV.U32 R3, RZ, RZ, R11 ;  /* 0x000000ffff038224 */ /* 0x001fe400078e000b */
[----:B--2---:R-:W-:-:S05]  /*144e0*/  @!P0 IMAD.MOV.U32 R2, RZ, RZ, R10 ;  /* 0x000000ffff028224 */ /* 0x004fca00078e000a */
[----:B------:R0:W2:Y:S02]  /*144f0*/  @!P0 LDG.E.U8 R24, desc[UR6][R2.64] ;  /* 0x0000000602188981 */ /* 0x0000a4000c1e1100 */
[----:B0-----:R-:W-:Y:S02]  /*14500*/  @!P1 IMAD.MOV.U32 R3, RZ, RZ, R9 ;  /* 0x000000ffff039224 */ /* 0x001fe400078e0009 */
[----:B---3--:R-:W-:-:S05]  /*14510*/  @!P1 IMAD.MOV.U32 R2, RZ, RZ, R8 ;  /* 0x000000ffff029224 */ /* 0x008fca00078e0008 */
[----:B------:R4:W3:Y:S02]  /*14520*/  @!P1 LDG.E.U8 R25, desc[UR6][R2.64] ;  /* 0x0000000602199981 */ /* 0x0008e4000c1e1100 */
[----:B----4-:R-:W-:Y:S02]  /*14530*/  @!P0 IMAD.MOV.U32 R2, RZ, RZ, R18 ;  /* 0x000000ffff028224 */ /* 0x010fe400078e0012 */
[----:B------:R-:W-:-:S05]  /*14540*/  @!P0 IMAD.MOV.U32 R3, RZ, RZ, R19 ;  /* 0x000000ffff038224 */ /* 0x000fca00078e0013 */
[----:B------:R0:W4:Y:S04]  /*14550*/  @!P0 LDG.E.U8 R26, desc[UR6][R2.64] ;  /* 0x00000006021a8981 */ /* 0x000128000c1e1100 */
[----:B------:R1:W-:Y:S04]  /*14560*/  STL [R1+0x38], R16 ;  /* 0x0000381001007387 */ /* 0x0003e80000100800 */
[----:B------:R-:W4:Y:S04]  /*14570*/  LDL R5, [R1+0x934] ;  /* 0x0009340001057983 */ /* 0x000f280000100800 */
[----:B------:R-:W4:Y:S04]  /*14580*/  LDL R4, [R1+0xc14] ;  /* 0x000c140001047983 */ /* 0x000f280000100800 */
[----:B-1----:R-:W4:Y:S04]  /*14590*/  LDL R16, [R1+0x93c] ;  /* 0x00093c0001107983 */ /* 0x002f280000100800 */
[----:B------:R-:W-:Y:S04]  /*145a0*/  STL [R1+0x10b4], R39 ;  /* 0x0010b42701007387 */ /* 0x000fe80000100800 */
[----:B------:R-:W4:Y:S04]  /*145b0*/  LDL R13, [R1+0x50c] ;  /* 0x00050c00010d7983 */ /* 0x000f280000100800 */
[----:B------:R-:W-:Y:S04]  /*145c0*/  STL [R1+0x40], R29 ;  /* 0x0000401d01007387 */ /* 0x000fe80000100800 */
[----:B------:R-:W4:Y:S04]  /*145d0*/  LDL R12, [R1+0xc28] ;  /* 0x000c2800010c7983 */ /* 0x000f280000100800 */
[----:B------:R-:W4:Y:S04]  /*145e0*/  LDL R11, [R1+0xc0c] ;  /* 0x000c0c00010b7983 */ /* 0x000f280000100800 */
[----:B------:R-:W4:Y:S01]  /*145f0*/  LDL R10, [R1+0xc38] ;  /* 0x000c3800010a7983 */ /* 0x000f220000100800 */
[----:B0-----:R-:W-:-:S02]  /*14600*/  @!P1 IMAD.MOV.U32 R2, RZ, RZ, R6 ;  /* 0x000000ffff029224 */ /* 0x001fc400078e0006 */
[----:B------:R-:W-:Y:S01]  /*14610*/  @!P1 IMAD.MOV.U32 R3, RZ, RZ, R7 ;  /* 0x000000ffff039224 */ /* 0x000fe200078e0007 */
[----:B------:R-:W-:Y:S02]  /*14620*/  PRMT R27, RZ, 0x7610, R27 ;  /* 0x00007610ff1b7816 */ /* 0x000fe4000000001b */
[----:B------:R-:W-:-:S04]  /*14630*/  PRMT R20, RZ, 0x7610, R20 ;  /* 0x00007610ff147816 */ /* 0x000fc80000000014 */
[----:B------:R0:W4:Y:S02]  /*14640*/  @!P1 LDG.E.U8 R27, desc[UR6][R2.64] ;  /* 0x00000006021b9981 */ /* 0x000124000c1e1100 */
[----:B0-----:R-:W-:Y:S01]  /*14650*/  @!P0 IMAD.MOV.U32 R3, RZ, RZ, R17 ;  /* 0x000000ffff038224 */ /* 0x001fe200078e0011 */
[----:B------:R-:W-:Y:S02]  /*14660*/  PRMT R21, RZ, 0x7610, R21 ;  /* 0x00007610ff157816 */ /* 0x000fe40000000015 */
[----:B------:R-:W-:Y:S01]  /*14670*/  PRMT R22, RZ, 0x7610, R22 ;  /* 0x00007610ff167816 */ /* 0x000fe20000000016 */
[----:B--2---:R-:W-:Y:S04]  /*14680*/  STL [R1+0x10b8], R24 ;  /* 0x0010b81801007387 */ /* 0x004fe80000100800 */
[----:B------:R-:W2:Y:S04]  /*14690*/  LDL R9, [R1+0x508] ;  /* 0x0005080001097983 */ /* 0x000ea80000100800 */
[----:B------:R-:W2:Y:S04]  /*146a0*/  LDL R8, [R1+0xc34] ;  /* 0x000c340001087983 */ /* 0x000ea80000100800 */
[----:B---3--:R0:W-:Y:S04]  /*146b0*/  STL [R1+0x10bc], R25 ;  /* 0x0010bc1901007387 */ /* 0x0081e80000100800 */
[----:B----4-:R-:W-:Y:S04]  /*146c0*/  STL [R1+0x10c0], R26 ;  /* 0x0010c01a01007387 */ /* 0x010fe80000100800 */
[----:B------:R-:W3:Y:S04]  /*146d0*/  LDL R7, [R1+0xc18] ;  /* 0x000c180001077983 */ /* 0x000ee80000100800 */
[----:B------:R-:W4:Y:S01]  /*146e0*/  LDL R6, [R1+0xc40] ;  /* 0x000c400001067983 */ /* 0x000f220000100800 */
[----:B------:R-:W-:-:S05]  /*146f0*/  @!P0 IMAD.MOV.U32 R2, RZ, RZ, R16 ;  /* 0x000000ffff028224 */ /* 0x000fca00078e0010 */
[----:B------:R1:W4:Y:S02]  /*14700*/  @!P0 LDG.E.U8 R20, desc[UR6][R2.64] ;  /* 0x0000000602148981 */ /* 0x000324000c1e1100 */
[----:B-1----:R-:W-:Y:S02]  /*14710*/  @!P1 IMAD.MOV.U32 R2, RZ, RZ, R4 ;  /* 0x000000ffff029224 */ /* 0x002fe400078e0004 */
[----:B------:R-:W-:-:S05]  /*14720*/  @!P1 IMAD.MOV.U32 R3, RZ, RZ, R5 ;  /* 0x000000ffff039224 */ /* 0x000fca00078e0005 */
[----:B------:R1:W4:Y:S02]  /*14730*/  @!P1 LDG.E.U8 R21, desc[UR6][R2.64] ;  /* 0x0000000602159981 */ /* 0x000324000c1e1100 */
[----:B-1----:R-:W-:Y:S02]  /*14740*/  @!P0 IMAD.MOV.U32 R3, RZ, RZ, R13 ;  /* 0x000000ffff038224 */ /* 0x002fe400078e000d */
[----:B------:R-:W-:-:S05]  /*14750*/  @!P0 IMAD.MOV.U32 R2, RZ, RZ, R12 ;  /* 0x000000ffff028224 */ /* 0x000fca00078e000c */
[----:B------:R1:W4:Y:S01]  /*14760*/  @!P0 LDG.E.U8 R22, desc[UR6][R2.64] ;  /* 0x0000000602168981 */ /* 0x000322000c1e1100 */
[----:B------:R-:W-:Y:S01]  /*14770*/  PRMT R23, RZ, 0x7610, R23 ;  /* 0x00007610ff177816 */ /* 0x000fe20000000017 */
[----:B-1----:R-:W-:Y:S02]  /*14780*/  @!P1 IMAD.MOV.U32 R2, RZ, RZ, R10 ;  /* 0x000000ffff029224 */ /* 0x002fe400078e000a */
[----:B------:R-:W-:-:S05]  /*14790*/  @!P1 IMAD.MOV.U32 R3, RZ, RZ, R11 ;  /* 0x000000ffff039224 */ /* 0x000fca00078e000b */
[----:B------:R2:W4:Y:S01]  /*147a0*/  @!P1 LDG.E.U8 R23, desc[UR6][R2.64] ;  /* 0x0000000602179981 */ /* 0x000522000c1e1100 */
[----:B------:R-:W-:Y:S02]  /*147b0*/  PRMT R28, RZ, 0x7610, R28 ;  /* 0x00007610ff1c7816 */ /* 0x000fe4000000001c */
[----:B------:R-:W-:Y:S01]  /*147c0*/  PRMT R61, RZ, 0x7610, R61 ;  /* 0x00007610ff3d7816 */ /* 0x000fe2000000003d */
[----:B------:R-:W-:Y:S01]  /*147d0*/  STL [R1+0x10c4], R27 ;  /* 0x0010c41b01007387 */ /* 0x000fe20000100800 */
[----:B--2---:R-:W-:Y:S02]  /*147e0*/  @!P0 IMAD.MOV.U32 R3, RZ, RZ, R9 ;  /* 0x000000ffff038224 */ /* 0x004fe400078e0009 */
[----:B------:R-:W-:-:S05]  /*147f0*/  @!P0 IMAD.MOV.U32 R2, RZ, RZ, R8 ;  /* 0x000000ffff028224 */ /* 0x000fca00078e0008 */
[----:B------:R3:W2:Y:S02]  /*14800*/  @!P0 LDG.E.U8 R28, desc[UR6][R2.64] ;  /* 0x00000006021c8981 */ /* 0x0006a4000c1e1100 */
[----:B---3--:R-:W-:Y:S02]  /*14810*/  @!P1 IMAD.MOV.U32 R3, RZ, RZ, R7 ;  /* 0x000000ffff039224 */ /* 0x008fe400078e0007 */
[----:B----4-:R-:W-:-:S05]  /*14820*/  @!P1 IMAD.MOV.U32 R2, RZ, RZ, R6 ;  /* 0x000000ffff029224 */ /* 0x010fca00078e0006 */
[----:B------:R-:W3:Y:S04]  /*14830*/  @!P1 LDG.E.U8 R61, desc[UR6][R2.64] ;  /* 0x00000006023d9981 */ /* 0x000ee8000c1e1100 */
[----:B------:R-:W-:Y:S04]  /*14840*/  STL [R1+0x10c8], R20 ;  /* 0x0010c81401007387 */ /* 0x000fe80000100800 */
[----:B------:R-:W4:Y:S04]  /*14850*/  LDL R5, [R1+0x4ec] ;  /* 0x0004ec0001057983 */ /* 0x000f280000100800 */
[----:B------:R-:W4:Y:S04]  /*14860*/  LDL R4, [R1+0x4f0] ;  /* 0x0004f00001047983 */ /* 0x000f280000100800 */
[----:B------:R-:W-:Y:S04]  /*14870*/  STL [R1+0x10cc], R21 ;  /* 0x0010cc1501007387 */ /* 0x000fe80000100800 */
[----:B------:R1:W-:Y:S04]  /*14880*/  STL [R1+0x10d0], R22 ;  /* 0x0010d01601007387 */ /* 0x0003e80000100800 */
[----:B0-----:R-:W4:Y:S04]  /*14890*/  LDL R25, [R1+0x4e4] ;  /* 0x0004e40001197983 */ /* 0x001f280000100800 */
[----:B------:R-:W4:Y:S04]  /*148a0*/  LDL R24, [R1+0x4e8] ;  /* 0x0004e80001187983 */ /* 0x000f280000100800 */
[----:B------:R0:W-:Y:S04]  /*148b0*/  STL [R1+0x10d4], R23 ;  /* 0x0010d41701007387 */ /* 0x0001e80000100800 */
[----:B-1----:R-:W4:Y:S04]  /*148c0*/  LDL R22, [R1+0x4e0] ;  /* 0x0004e00001167983 */ /* 0x002f280000100800 */
[----:B------:R-:W4:Y:S04]  /*148d0*/  LDL R21, [R1+0x4d4] ;  /* 0x0004d40001157983 */ /* 0x000f280000100800 */
[----:B0-----:R-:W4:Y:S04]  /*148e0*/  LDL R23, [R1+0x4dc] ;  /* 0x0004dc0001177983 */ /* 0x001f280000100800 */
[----:B------:R-:W4:Y:S04]  /*148f0*/  LDL R20, [R1+0x4d8] ;  /* 0x0004d80001147983 */ /* 0x000f280000100800 */
[----:B------:R-:W4:Y:S04]  /*14900*/  LDL R19, [R1+0x4ac] ;  /* 0x0004ac0001137983 */ /* 0x000f280000100800 */
[----:B------:R-:W4:Y:S01]  /*14910*/  LDL R18, [R1+0x4b0] ;  /* 0x0004b00001127983 */ /* 0x000f220000100800 */
[----:B------:R-:W-:-:S02]  /*14920*/  PRMT R60, RZ, 0x7610, R60 ;  /* 0x00007610ff3c7816 */ /* 0x000fc4000000003c */
[----:B------:R-:W-:Y:S01]  /*14930*/  PRMT R59, RZ, 0x7610, R59 ;  /* 0x00007610ff3b7816 */ /* 0x000fe2000000003b */
[----:B--2---:R-:W-:Y:S04]  /*14940*/  STL [R1+0x10d8], R28 ;  /* 0x0010d81c01007387 */ /* 0x004fe80000100800 */
[----:B------:R-:W2:Y:S04]  /*14950*/  LDL R17, [R1+0x4a4] ;  /* 0x0004a40001117983 */ /* 0x000ea80000100800 */
[----:B------:R-:W2:Y:S04]  /*14960*/  LDL R16, [R1+0x4a8] ;  /* 0x0004a80001107983 */ /* 0x000ea80000100800 */
[----:B------:R-:W2:Y:S04]  /*14970*/  LDL R13, [R1+0x49c] ;  /* 0x00049c00010d7983 */ /* 0x000ea80000100800 */
[----:B------:R-:W2:Y:S04]  /*14980*/  LDL R12, [R1+0x4a0] ;  /* 0x0004a000010c7983 */ /* 0x000ea80000100800 */
[----:B------:R-:W2:Y:S04]  /*14990*/  LDL R11, [R1+0x494] ;  /* 0x00049400010b7983 */ /* 0x000ea80000100800 */
[----:B------:R-:W2:Y:S04]  /*149a0*/  LDL R10, [R1+0x498] ;  /* 0x00049800010a7983 */ /* 0x000ea80000100800 */
[----:B---3--:R-:W-:Y:S04]  /*149b0*/  STL [R1+0x10dc], R61 ;  /* 0x0010dc3d01007387 */ /* 0x008fe80000100800 */
[----:B------:R-:W3:Y:S04]  /*149c0*/  LDL R9, [R1+0x46c] ;  /* 0x00046c0001097983 */ /* 0x000ee80000100800 */
[----:B------:R-:W3:Y:S04]  /*149d0*/  LDL R8, [R1+0x470] ;  /* 0x0004700001087983 */ /* 0x000ee80000100800 */
[----:B------:R-:W3:Y:S04]  /*149e0*/  LDL R7, [R1+0x464] ;  /* 0x0004640001077983 */ /* 0x000ee80000100800 */
[----:B------:R-:W3:Y:S01]  /*149f0*/  LDL R6, [R1+0x468] ;  /* 0x0004680001067983 */ /* 0x000ee20000100800 */
[----:B----4-:R-:W-:-:S03]  /*14a00*/  @!P0 IMAD.MOV.U32 R3, RZ, RZ, R5 ;  /* 0x000000ffff038224 */ /* 0x010fc600078e0005 */
[----:B------:R-:W4:Y:S01]  /*14a10*/  LDL R5, [R1+0x454] ;  /* 0x0004540001057983 */ /* 0x000f220000100800 */
[----:B------:R-:W-:-:S03]  /*14a20*/  @!P0 IMAD.MOV.U32 R2, RZ, RZ, R4 ;  /* 0x000000ffff028224 */ /* 0x000fc600078e0004 */
[----:B------:R-:W4:Y:S04]  /*14a30*/  LDL R4, [R1+0x458] ;  /* 0x0004580001047983 */ /* 0x000f280000100800 */
[----:B------:R0:W4:Y:S02]  /*14a40*/  @!P0 LDG.E.U8 R60, desc[UR6][R2.64] ;  /* 0x00000006023c8981 */ /* 0x000124000c1e1100 */
[----:B0-----:R-:W-:Y:S02]  /*14a50*/  @!P1 IMAD.MOV.U32 R3, RZ, RZ, R25 ;  /* 0x000000ffff039224 */ /* 0x001fe400078e0019 */
[----:B------:R-:W-:-:S05]  /*14a60*/  @!P1 IMAD.MOV.U32 R2, RZ, RZ, R24 ;  /* 0x000000ffff029224 */ /* 0x000fca00078e0018 */
[----:B------:R0:W4:Y:S01]  /*14a70*/  @!P1 LDG.E.U8 R59, desc[UR6][R2.64] ;  /* 0x00000006023b9981 */ /* 0x000122000c1e1100 */
[----:B------:R-:W-:Y:S02]  /*14a80*/  PRMT R58, RZ, 0x7610, R58 ;  /* 0x00007610ff3a7816 */ /* 0x000fe4000000003a */
[----:B------:R-:W-:Y:S01]  /*14a90*/  PRMT R57, RZ, 0x7610, R57 ;  /* 0x00007610ff397816 */ /* 0x000fe20000000039 */
[----:B0-----:R-:W-:Y:S02]  /*14aa0*/  @!P0 IMAD.MOV.U32 R2, RZ, RZ, R22 ;  /* 0x000000ffff028224 */ /* 0x001fe400078e0016 */
[----:B------:R-:W-:-:S05]  /*14ab0*/  @!P0 IMAD.MOV.U32 R3, RZ, RZ, R23 ;  /* 0x000000ffff038224 */ /* 0x000fca00078e0017 */
[----:B------:R0:W4:Y:S01]  /*14ac0*/  @!P0 LDG.E.U8 R58, desc[UR6][R2.64] ;  /* 0x00000006023a8981 */ /* 0x000122000c1e1100 */
        /* <DEDUP_REMOVED lines=8> */
[----:B------:R-:W-:Y:S02]  /*14b50*/  PRMT R34, RZ, 0x7610, R34 ;  /* 0x00007610ff227816 */ /* 0x000fe40000000022 */
[----:B------:R-:W-:Y:S02]  /*14b60*/  PRMT R33, RZ, 0x7610, R33 ;  /* 0x00007610ff217816 */ /* 0x000fe40000000021 */
[----:B------:R-:W-:Y:S01]  /*14b70*/  PRMT R14, RZ, 0x7610, R14 ;  /* 0x00007610ff0e7816 */ /* 0x000fe2000000000e */
[----:B--2---:R-:W-:Y:S02]  /*14b80*/  @!P1 IMAD.MOV.U32 R3, RZ, RZ, R17 ;  /* 0x000000ffff039224 */ /* 0x004fe400078e0011 */
[----:B------:R-:W-:-:S05]  /*14b90*/  @!P1 IMAD.MOV.U32 R2, RZ, RZ, R16 ;  /* 0x000000ffff029224 */ /* 0x000fca00078e0010 */
[----:B------:R0:W2:Y:S02]  /*14ba0*/  @!P1 LDG.E.U8 R35, desc[UR6][R2.64] ;  /* 0x0000000602239981 */ /* 0x0000a4000c1e1100 */
[----:B0-----:R-:W-:Y:S02]  /*14bb0*/  @!P0 IMAD.MOV.U32 R2, RZ, RZ, R12 ;  /* 0x000000ffff028224 */ /* 0x001fe400078e000c */
[----:B------:R-:W-:-:S05]  /*14bc0*/  @!P0 IMAD.MOV.U32 R3, RZ, RZ, R13 ;  /* 0x000000ffff038224 */ /* 0x000fca00078e000d */
[----:B------:R0:W2:Y:S02]  /*14bd0*/  @!P0 LDG.E.U8 R34, desc[UR6][R2.64] ;  /* 0x0000000602228981 */ /* 0x0000a4000c1e1100 */
[----:B0-----:R-:W-:Y:S02]  /*14be0*/  @!P1 IMAD.MOV.U32 R2, RZ, RZ, R10 ;  /* 0x000000ffff029224 */ /* 0x001fe400078e000a */
[----:B------:R-:W-:-:S05]  /*14bf0*/  @!P1 IMAD.MOV.U32 R3, RZ, RZ, R11 ;  /* 0x000000ffff039224 */ /* 0x000fca00078e000b */
[----:B------:R0:W2:Y:S02]  /*14c00*/  @!P1 LDG.E.U8 R33, desc[UR6][R2.64] ;  /* 0x0000000602219981 */ /* 0x0000a4000c1e1100 */
[----:B0-----:R-:W-:Y:S01]  /*14c10*/  PRMT R2, RZ, 0x7610, R2 ;  /* 0x00007610ff027816 */ /* 0x001fe20000000002 */
[----:B---3--:R-:W-:Y:S02]  /*14c20*/  @!P0 IMAD.MOV.U32 R13, RZ, RZ, R9 ;  /* 0x000000ffff0d8224 */ /* 0x008fe400078e0009 */
[----:B------:R-:W-:-:S05]  /*14c30*/  @!P0 IMAD.MOV.U32 R12, RZ, RZ, R8 ;  /* 0x000000ffff0c8224 */ /* 0x000fca00078e0008 */
[----:B------:R0:W3:Y:S02]  /*14c40*/  @!P0 LDG.E.U8 R14, desc[UR6][R12.64] ;  /* 0x000000060c0e8981 */ /* 0x0000e4000c1e1100 */
[----:B0-----:R-:W-:Y:S02]  /*14c50*/  @!P1 IMAD.MOV.U32 R12, RZ, RZ, R6 ;  /* 0x000000ffff0c9224 */ /* 0x001fe400078e0006 */
[----:B------:R-:W-:Y:S01]  /*14c60*/  @!P1 IMAD.MOV.U32 R13, RZ, RZ, R7 ;  /* 0x000000ffff0d9224 */ /* 0x000fe200078e0007 */
[----:B------:R-:W-:Y:S04]  /*14c70*/  LDS.U8 R6, [R0+UR4+0x800] ;  /* 0x0008000400067984 */ /* 0x000fe80008000000 */
[----:B------:R4:W2:Y:S02]  /*14c80*/  @!P1 LDG.E.U8 R2, desc[UR6][R12.64] ;  /* 0x000000060c029981 */ /* 0x0008a4000c1e1100 */
[----:B----4-:R-:W-:-:S02]  /*14c90*/  @!P1 IMAD.MOV.U32 R13, RZ, RZ, R5 ;  /* 0x000000ffff0d9224 */ /* 0x010fc400078e0005 */
[----:B------:R-:W0:Y:S01]  /*14ca0*/  LDS.U8 R5, [R0+UR4+0x88] ;  /* 0x0000880400057984 */ /* 0x000e220008000000 */
[----:B------:R-:W-:-:S03]  /*14cb0*/  @!P1 IMAD.MOV.U32 R12, RZ, RZ, R4 ;  /* 0x000000ffff0c9224 */ /* 0x000fc600078e0004 */
[----:B------:R-:W-:Y:S04]  /*14cc0*/  STL [R1+0x10e0], R60 ;  /* 0x0010e03c01007387 */ /* 0x000fe80000100800 */
[----:B------:R-:W1:Y:S04]  /*14cd0*/  LDS.U8 R4, [R0+UR4+0xc8] ;  /* 0x0000c80400047984 */ /* 0x000e680008000000 */
[----:B------:R-:W-:Y:S04]  /*14ce0*/  STL [R1+0x10e4], R59 ;  /* 0x0010e43b01007387 */ /* 0x000fe80000100800 */
[----:B0-----:R-:W-:Y:S04]  /*14cf0*/  STL [R1+0x344], R5 ;  /* 0x0003440501007387 */ /* 0x001fe80000100800 */
[----:B------:R-:W0:Y:S04]  /*14d00*/  LDS.U8 R5, [R0+UR4+0x80] ;  /* 0x0000800400057984 */ /* 0x000e280008000000 */
[----:B-1----:R-:W-:Y:S04]  /*14d10*/  STL [R1+0x340], R4 ;  /* 0x0003400401007387 */ /* 0x002fe80000100800 */
[----:B------:R-:W1:Y:S04]  /*14d20*/  LDS.U8 R4, [R0+UR4+0xc0] ;  /* 0x0000c00400047984 */ /* 0x000e680008000000 */
        /* <DEDUP_REMOVED lines=12> */
[----:B------:R-:W-:Y:S04]  /*14df0*/  STL [R1+0x3cc], R6 ;  /* 0x0003cc0601007387 */ /* 0x000fe80000100800 */
[----:B------:R-:W4:Y:S04]  /*14e00*/  LDS.U8 R6, [R0+UR4+0x8c8] ;  /* 0x0008c80400067984 */ /* 0x000f280008000000 */
[----:B0-----:R-:W-:Y:S04]  /*14e10*/  STL [R1+0x3c8], R5 ;  /* 0x0003c80501007387 */ /* 0x001fe80000100800 */
[----:B------:R-:W0:Y:S04]  /*14e20*/  LDS.U8 R5, [R0+UR4+0x808] ;  /* 0x0008080400057984 */ /* 0x000e280008000000 */
[----:B-1----:R-:W-:Y:S04]  /*14e30*/  STL [R1+0xc50], R4 ;  /* 0x000c500401007387 */ /* 0x002fe80000100800 */
[----:B------:R-:W1:Y:S04]  /*14e40*/  LDS.U8 R4, [R0+UR4+0x848] ;  /* 0x0008480400047984 */ /* 0x000e680008000000 */
[----:B----4-:R-:W-:Y:S04]  /*14e50*/  STL [R1+0xc4c], R6 ;  /* 0x000c4c0601007387 */ /* 0x010fe80000100800 */
        /* <DEDUP_REMOVED lines=15> */
[----:B-1----:R1:W-:Y:S04]  /*14f50*/  STL [R1+0xc5c], R4 ;  /* 0x000c5c0401007387 */ /* 0x0023e80000100800 */
[----:B----4-:R-:W-:Y:S04]  /*14f60*/  STL [R1+0x3e4], R6 ;  /* 0x0003e40601007387 */ /* 0x010fe80000100800 */
[----:B------:R-:W4:Y:S04]  /*14f70*/  LDS.U8 R6, [R0+UR4+0xc80] ;  /* 0x000c800400067984 */ /* 0x000f280008000000 */
[----:B0-----:R-:W-:Y:S04]  /*14f80*/  STL [R1+0x3e0], R5 ;  /* 0x0003e00501007387 */ /* 0x001fe80000100800 */
[----:B------:R-:W0:Y:S01]  /*14f90*/  LDS.U8 R5, [R0+UR4+0xcc0] ;  /* 0x000cc00400057984 */ /* 0x000e220008000000 */
[----:B------:R-:W-:-:S02]  /*14fa0*/  PRMT R3, RZ, 0x7610, R3 ;  /* 0x00007610ff037816 */ /* 0x000fc40000000003 */
[----:B-1----:R-:W-:Y:S01]  /*14fb0*/  LOP3.LUT R4, R0, 0x10, RZ, 0x3c, !PT ;  /* 0x0000001000047812 */ /* 0x002fe200078e3cff */
[----:B------:R-:W-:Y:S04]  /*14fc0*/  STL [R1+0xcd8], R0 ;  /* 0x000cd80001007387 */ /* 0x000fe80000100800 */
[----:B------:R1:W2:Y:S04]  /*14fd0*/  @!P1 LDG.E.U8 R3, desc[UR6][R12.64] ;  /* 0x000000060c039981 */ /* 0x0002a8000c1e1100 */
[----:B----4-:R-:W-:Y:S04]  /*14fe0*/  STL [R1+0xc68], R6 ;  /* 0x000c680601007387 */ /* 0x010fe80000100800 */
[----:B------:R-:W-:Y:S04]  /*14ff0*/  LDS.U8 R6, [R4+UR4+0x4c0] ;  /* 0x0004c00404067984 */ /* 0x000fe80008000000 */
[----:B-1----:R-:W-:Y:S04]  /*15000*/  LDS.U8 R13, [R0+UR4] ;  /* 0x00000004000d7984 */ /* 0x002fe80008000000 */
[----:B------:R-:W-:Y:S04]  /*15010*/  LDS.U8 R12, [R0+UR4+0x40] ;  /* 0x00004004000c7984 */ /* 0x000fe80008000000 */
[----:B------:R-:W-:Y:S01]  /*15020*/  LDS.U8 R0, [R4+UR4+0xc8] ;  /* 0x0000c80404007984 */ /* 0x000fe20008000000 */
[----:B------:R-:W1:Y:S03]  /*15030*/  S2R R7, SR_TID.X ;  /* 0x0000000000077919 */ /* 0x000e660000002100 */
[----:B------:R-:W-:Y:S04]  /*15040*/  LDS.U8 R55, [R4+UR4] ;  /* 0x0000000404377984 */ /* 0x000fe80008000000 */
[----:B0-----:R-:W-:Y:S04]  /*15050*/  STL [R1+0xc64], R5 ;  /* 0x000c640501007387 */ /* 0x001fe80000100800 */
[----:B------:R-:W0:Y:S04]  /*15060*/  LDS.U8 R5, [R4+UR4+0x88] ;  /* 0x0000880404057984 */ /* 0x000e280008000000 */
[----:B------:R-:W-:Y:S04]  /*15070*/  LDS.U8 R54, [R4+UR4+0x40] ;  /* 0x0000400404367984 */ /* 0x000fe80008000000 */
[----:B------:R-:W-:Y:S04]  /*15080*/  LDS.U8 R53, [R4+UR4+0x8] ;  /* 0x0000080404357984 */ /* 0x000fe80008000000 */
[----:B------:R-:W-:Y:S04]  /*15090*/  LDS.U8 R52, [R4+UR4+0x48] ;  /* 0x0000480404347984 */ /* 0x000fe80008000000 */
[----:B------:R-:W-:Y:S04]  /*150a0*/  LDS.U8 R19, [R4+UR4+0x400] ;  /* 0x0004000404137984 */ /* 0x000fe80008000000 */
[----:B------:R-:W-:Y:S04]  /*150b0*/  LDS.U8 R18, [R4+UR4+0x440] ;  /* 0x0004400404127984 */ /* 0x000fe80008000000 */
[----:B------:R-:W-:Y:S04]  /*150c0*/  LDS.U8 R17, [R4+UR4+0x408] ;  /* 0x0004080404117984 */ /* 0x000fe80008000000 */
[----:B------:R-:W-:Y:S04]  /*150d0*/  LDS.U8 R16, [R4+UR4+0x448] ;  /* 0x0004480404107984 */ /* 0x000fe80008000000 */
[----:B0-----:R-:W-:Y:S04]  /*150e0*/  STL [R1+0x364], R5 ;  /* 0x0003640501007387 */ /* 0x001fe80000100800 */
[----:B------:R-:W-:Y:S04]  /*150f0*/  STL [R1+0x360], R0 ;  /* 0x0003600001007387 */ /* 0x000fe80000100800 */
[----:B------:R-:W0:Y:S04]  /*15100*/  LDS.U8 R5, [R4+UR4+0x80] ;  /* 0x0000800404057984 */ /* 0x000e280008000000 */
[----:B------:R-:W4:Y:S04]  /*15110*/  LDS.U8 R0, [R4+UR4+0xc0] ;  /* 0x0000c00404007984 */ /* 0x000f280008000000 */
[----:B0-----:R-:W-:Y:S04]  /*15120*/  STL [R1+0x36c], R5 ;  /* 0x00036c0501007387 */ /* 0x001fe80000100800 */
[----:B----4-:R-:W-:Y:S04]  /*15130*/  STL [R1+0x368], R0 ;  /* 0x0003680001007387 */ /* 0x010fe80000100800 */
[----:B------:R-:W0:Y:S04]  /*15140*/  LDS.U8 R5, [R4+UR4+0x488] ;  /* 0x0004880404057984 */ /* 0x000e280008000000 */
[----:B------:R-:W4:Y:S04]  /*15150*/  LDS.U8 R0, [R4+UR4+0x4c8] ;  /* 0x0004c80404007984 */ /* 0x000f280008000000 */
[----:B0-----:R-:W-:Y:S04]  /*15160*/  STL [R1+0x374], R5 ;  /* 0x0003740501007387 */ /* 0x001fe80000100800 */
[----:B----4-:R-:W-:Y:S04]  /*15170*/  STL [R1+0x370], R0 ;  /* 0x0003700001007387 */ /* 0x010fe80000100800 */
[----:B------:R-:W0:Y:S04]  /*15180*/  LDS.U8 R0, [R4+UR4+0x480] ;  /* 0x0004800404007984 */ /* 0x000e280008000000 */
[----:B------:R-:W4:Y:S04]  /*15190*/  LDS.U8 R5, [R4+UR4+0x800] ;  /* 0x0008000404057984 */ /* 0x000f280008000000 */
[----:B0-----:R-:W-:Y:S04]  /*151a0*/  STL [R1+0x37c], R0 ;  /* 0x00037c0001007387 */ /* 0x001fe80000100800 */
[----:B------:R-:W0:Y:S04]  /*151b0*/  LDS.U8 R0, [R4+UR4+0x840] ;  /* 0x0008400404007984 */ /* 0x000e280008000000 */
[----:B------:R-:W-:Y:S04]  /*151c0*/  STL [R1+0x378], R6 ;  /* 0x0003780601007387 */ /* 0x000fe80000100800 */
        /* <DEDUP_REMOVED lines=16> */
[----:B-1----:R-:W-:-:S05]  /*152d0*/  LOP3.LUT R6, R7, 0x3, RZ, 0xc0, !PT ;  /* 0x0000000307067812 */ /* 0x002fca00078ec0ff */
[----:B------:R-:W-:Y:S02]  /*152e0*/  IMAD R8, R6, 0x110, RZ ;  /* 0x0000011006087824 */ /* 0x000fe400078e02ff */
[----:B------:R-:W-:Y:S04]  /*152f0*/  LDS.U8 R6, [R4+UR4+0xcc8] ;  /* 0x000cc80404067984 */ /* 0x000fe80008000000 */
[----:B----4-:R-:W-:Y:S04]  /*15300*/  STL [R1+0x400], R5 ;  /* 0x0004000501007387 */ /* 0x010fe80000100800 */
[----:B------:R-:W-:Y:S04]  /*15310*/  LDS.U8 R5, [R4+UR4+0xc08] ;  /* 0x000c080404057984 */ /* 0x000fe80008000000 */
[----:B0-----:R-:W-:Y:S04]  /*15320*/  STL [R1+0x3fc], R0 ;  /* 0x0003fc0001007387 */ /* 0x001fe80000100800 */
[----:B------:R-:W0:Y:S01]  /*15330*/  LDS.U8 R0, [R4+UR4+0xc88] ;  /* 0x000c880404007984 */ /* 0x000e220008000000 */
[----:B------:R-:W-:-:S04]  /*15340*/  SHF.R.U32.HI R7, RZ, 0x2, R7 ;  /* 0x00000002ff077819 */ /* 0x000fc80000011607 */
[----:B------:R-:W-:Y:S01]  /*15350*/  SGXT.U32 R9, R7, 0x3 ;  /* 0x000000030709781a */ /* 0x000fe20000000000 */
[----:B0-----:R0:W-:Y:S04]  /*15360*/  STL [R1+0xc80], R0 ;  /* 0x000c800001007387 */ /* 0x0011e80000100800 */
[----:B------:R-:W-:Y:S04]  /*15370*/  STL [R1+0xc7c], R6 ;  /* 0x000c7c0601007387 */ /* 0x000fe80000100800 */
[----:B------:R-:W-:Y:S04]  /*15380*/  STL [R1+0x408], R5 ;  /* 0x0004080501007387 */ /* 0x000fe80000100800 */
[----:B------:R-:W1:Y:S04]  /*15390*/  LDS.U8 R6, [R4+UR4+0xc48] ;  /* 0x000c480404067984 */ /* 0x000e680008000000 */
[----:B------:R-:W4:Y:S04]  /*153a0*/  LDS.U8 R5, [R4+UR4+0xc80] ;  /* 0x000c800404057984 */ /* 0x000f280008000000 */
[----:B------:R-:W2:Y:S01]  /*153b0*/  LDS.U8 R4, [R4+UR4+0xcc0] ;  /* 0x000cc00404047984 */ /* 0x000ea20008000000 */
[----:B0-----:R-:W-:-:S04]  /*153c0*/  LOP3.LUT R0, R8, R9, RZ, 0xfc, !PT ;  /* 0x0000000908007212 */ /* 0x001fc800078efcff */
[----:B------:R-:W-:-:S05]  /*153d0*/  LOP3.LUT R0, R0, 0x20, RZ, 0x3c, !PT ;  /* 0x0000002000007812 */ /* 0x000fca00078e3cff */
[----:B------:R-:W-:Y:S04]  /*153e0*/  LDS.U8 R10, [R0+UR4+0xc0] ;  /* 0x0000c004000a7984 */ /* 0x000fe80008000000 */
[----:B------:R-:W-:Y:S04]  /*153f0*/  LDS.U8 R7, [R0+UR4+0x8] ;  /* 0x0000080400077984 */ /* 0x000fe80008000000 */
[----:B------:R-:W-:Y:S04]  /*15400*/  LDS.U8 R47, [R0+UR4] ;  /* 0x00000004002f7984 */ /* 0x000fe80008000000 */
[----:B------:R-:W-:Y:S04]  /*15410*/  LDS.U8 R46, [R0+UR4+0x40] ;  /* 0x00004004002e7984 */ /* 0x000fe80008000000 */
[----:B------:R-:W-:Y:S04]  /*15420*/  LDS.U8 R45, [R0+UR4+0x408] ;  /* 0x00040804002d7984 */ /* 0x000fe80008000000 */
[----:B------:R-:W-:Y:S04]  /*15430*/  LDS.U8 R44, [R0+UR4+0x448] ;  /* 0x00044804002c7984 */ /* 0x000fe80008000000 */
[----:B-1----:R-:W-:Y:S04]  /*15440*/  STL [R1+0x404], R6 ;  /* 0x0004040601007387 */ /* 0x002fe80000100800 */
[----:B----4-:R-:W-:Y:S04]  /*15450*/  STL [R1+0xc88], R5 ;  /* 0x000c880501007387 */ /* 0x010fe80000100800 */
[----:B--2---:R-:W-:Y:S04]  /*15460*/  STL [R1+0xc84], R4 ;  /* 0x000c840401007387 */ /* 0x004fe80000100800 */
[----:B------:R-:W0:Y:S04]  /*15470*/  LDS.U8 R5, [R0+UR4+0x88] ;  /* 0x0000880400057984 */ /* 0x000e280008000000 */
[----:B------:R-:W1:Y:S04]  /*15480*/  LDS.U8 R4, [R0+UR4+0xc8] ;  /* 0x0000c80400047984 */ /* 0x000e680008000000 */
[----:B------:R-:W-:Y:S04]  /*15490*/  LDS.U8 R6, [R0+UR4+0x48] ;  /* 0x0000480400067984 */ /* 0x000fe80008000000 */
[----:B0-----:R-:W-:Y:S04]  /*154a0*/  STL [R1+0x384], R5 ;  /* 0x0003840501007387 */ /* 0x001fe80000100800 */
[----:B-1----:R-:W-:Y:S04]  /*154b0*/  STL [R1+0x380], R4 ;  /* 0x0003800401007387 */ /* 0x002fe80000100800 */
[----:B------:R-:W0:Y:S04]  /*154c0*/  LDS.U8 R4, [R0+UR4+0x80] ;  /* 0x0000800400047984 */ /* 0x000e280008000000 */
[----:B------:R-:W-:Y:S04]  /*154d0*/  LDS.U8 R5, [R0+UR4+0x400] ;  /* 0x0004000400057984 */ /* 0x000fe80008000000 */
[----:B0-----:R-:W-:Y:S04]  /*154e0*/  STL [R1+0x394], R4 ;  /* 0x0003940401007387 */ /* 0x001fe80000100800 */
[----:B------:R-:W0:Y:S04]  /*154f0*/  LDS.U8 R4, [R0+UR4+0x440] ;  /* 0x0004400400047984 */ /* 0x000e280008000000 */
[----:B------:R-:W-:Y:S04]  /*15500*/  STL [R1+0x390], R10 ;  /* 0x0003900a01007387 */ /* 0x000fe80000100800 */
[----:B------:R-:W-:Y:S04]  /*15510*/  STL.64 [R1+0x1058], R6 ;  /* 0x0010580601007387 */ /* 0x000fe80000100a00 */
[----:B------:R-:W-:Y:S04]  /*15520*/  LDS.U8 R6, [R0+UR4+0x4c0] ;  /* 0x0004c00400067984 */ /* 0x000fe80008000000 */
[----:B0-----:R-:W-:Y:S04]  /*15530*/  STL.64 [R1+0x1050], R4 ;  /* 0x0010500401007387 */ /* 0x001fe80000100a00 */
[----:B------:R-:W0:Y:S04]  /*15540*/  LDS.U8 R5, [R0+UR4+0x488] ;  /* 0x0004880400057984 */ /* 0x000e280008000000 */
[----:B------:R-:W1:Y:S04]  /*15550*/  LDS.U8 R4, [R0+UR4+0x4c8] ;  /* 0x0004c80400047984 */ /* 0x000e680008000000 */
[----:B0-----:R-:W-:Y:S04]  /*15560*/  STL [R1+0x39c], R5 ;  /* 0x00039c0501007387 */ /* 0x001fe80000100800 */
[----:B-1----:R-:W-:Y:S04]  /*15570*/  STL [R1+0x398], R4 ;  /* 0x0003980401007387 */ /* 0x002fe80000100800 */
[----:B------:R-:W0:Y:S04]  /*15580*/  LDS.U8 R4, [R0+UR4+0x480] ;  /* 0x0004800400047984 */ /* 0x000e280008000000 */
[----:B------:R-:W1:Y:S04]  /*15590*/  LDS.U8 R5, [R0+UR4+0x800] ;  /* 0x0008000400057984 */ /* 0x000e680008000000 */
[----:B0-----:R-:W-:Y:S04]  /*155a0*/  STL [R1+0x3a4], R4 ;  /* 0x0003a40401007387 */ /* 0x001fe80000100800 */
[----:B------:R-:W0:Y:S04]  /*155b0*/  LDS.U8 R4, [R0+UR4+0x840] ;  /* 0x0008400400047984 */ /* 0x000e280008000000 */
[----:B------:R-:W-:Y:S04]  /*155c0*/  STL [R1+0x3a0], R6 ;  /* 0x0003a00601007387 */ /* 0x000fe80000100800 */
[----:B------:R-:W2:Y:S04]  /*155d0*/  LDS.U8 R6, [R0+UR4+0x888] ;  /* 0x0008880400067984 */ /* 0x000ea80008000000 */
[----:B-1----:R-:W-:Y:S04]  /*155e0*/  STL [R1+0x418], R5 ;  /* 0x0004180501007387 */ /* 0x002fe80000100800 */
[----:B------:R-:W1:Y:S04]  /*155f0*/  LDS.U8 R5, [R0+UR4+0x8c8] ;  /* 0x0008c80400057984 */ /* 0x000e680008000000 */
[----:B0-----:R-:W-:Y:S04]  /*15600*/  STL [R1+0x414], R4 ;  /* 0x0004140401007387 */ /* 0x001fe80000100800 */
[----:B------:R-:W0:Y:S04]  /*15610*/  LDS.U8 R4, [R0+UR4+0x808] ;  /* 0x0008080400047984 */ /* 0x000e280008000000 */
[----:B--2---:R-:W-:Y:S04]  /*15620*/  STL [R1+0xc90], R6 ;  /* 0x000c900601007387 */ /* 0x004fe80000100800 */
        /* <DEDUP_REMOVED lines=15> */
[----:B0-----:R0:W-:Y:S04]  /*15720*/  STL [R1+0xca0], R4 ;  /* 0x000ca00401007387 */ /* 0x0011e80000100800 */
[----:B--2---:R-:W-:Y:S04]  /*15730*/  STL [R1+0xc9c], R6 ;  /* 0x000c9c0601007387 */ /* 0x004fe80000100800 */
[----:B------:R-:W2:Y:S04]  /*15740*/  LDS.U8 R6, [R0+UR4+0xc48] ;  /* 0x000c480400067984 */ /* 0x000ea80008000000 */
[----:B-1----:R-:W-:Y:S04]  /*15750*/  STL [R1+0x430], R5 ;  /* 0x0004300501007387 */ /* 0x002fe80000100800 */
[----:B------:R-:W1:Y:S04]  /*15760*/  LDS.U8 R5, [R0+UR4+0xc80] ;  /* 0x000c800400057984 */ /* 0x000e680008000000 */
[----:B------:R-:W4:Y:S01]  /*15770*/  LDS.U8 R0, [R0+UR4+0xcc0] ;  /* 0x000cc00400007984 */ /* 0x000f220008000000 */
[----:B0-----:R-:W-:-:S04]  /*15780*/  LOP3.LUT R4, R8, R9, RZ, 0xfc, !PT ;  /* 0x0000000908047212 */ /* 0x001fc800078efcff */
[----:B------:R-:W-:-:S05]  /*15790*/  LOP3.LUT R4, R4, 0x30, RZ, 0x3c, !PT ;  /* 0x0000003004047812 */ /* 0x000fca00078e3cff */
[----:B------:R-:W-:Y:S04]  /*157a0*/  LDS.U8 R10, [R4+UR4+0x8] ;  /* 0x00000804040a7984 */ /* 0x000fe80008000000 */
[----:B------:R-:W-:Y:S04]  /*157b0*/  LDS.U8 R11, [R4+UR4+0x48] ;  /* 0x00004804040b7984 */ /* 0x000fe80008000000 */
[----:B------:R-:W-:Y:S04]  /*157c0*/  LDS.U8 R8, [R4+UR4] ;  /* 0x0000000404087984 */ /* 0x000fe80008000000 */
[----:B------:R-:W-:Y:S04]  /*157d0*/  LDS.U8 R9, [R4+UR4+0x40] ;  /* 0x0000400404097984 */ /* 0x000fe80008000000 */
[----:B------:R-:W-:Y:S04]  /*157e0*/  LDS.U8 R50, [R4+UR4+0x408] ;  /* 0x0004080404327984 */ /* 0x000fe80008000000 */
[----:B--2---:R-:W-:Y:S04]  /*157f0*/  STL [R1+0x42c], R6 ;  /* 0x00042c0601007387 */ /* 0x004fe80000100800 */
[----:B------:R-:W-:Y:S04]  /*15800*/  LDS.U8 R51, [R4+UR4+0x448] ;  /* 0x0004480404337984 */ /* 0x000fe80008000000 */
[----:B-1----:R-:W-:Y:S04]  /*15810*/  STL [R1+0xca8], R5 ;  /* 0x000ca80501007387 */ /* 0x002fe80000100800 */
[----:B------:R-:W0:Y:S04]  /*15820*/  LDS.U8 R5, [R4+UR4+0x88] ;  /* 0x0000880404057984 */ /* 0x000e280008000000 */
[----:B----4-:R-:W-:Y:S04]  /*15830*/  STL [R1+0xca4], R0 ;  /* 0x000ca40001007387 */ /* 0x010fe80000100800 */
[----:B------:R-:W1:Y:S04]  /*15840*/  LDS.U8 R0, [R4+UR4+0xc8] ;  /* 0x0000c80404007984 */ /* 0x000e680008000000 */
[----:B------:R-:W-:Y:S04]  /*15850*/  LDS.U8 R48, [R4+UR4+0x400] ;  /* 0x0004000404307984 */ /* 0x000fe80008000000 */
[----:B------:R-:W-:Y:S04]  /*15860*/  LDS.U8 R49, [R4+UR4+0x440] ;  /* 0x0004400404317984 */ /* 0x000fe80008000000 */
[----:B------:R-:W-:Y:S04]  /*15870*/  LDS.U8 R6, [R4+UR4+0x888] ;  /* 0x0008880404067984 */ /* 0x000fe80008000000 */
[----:B0-----:R-:W-:Y:S04]  /*15880*/  STL [R1+0x3ac], R5 ;  /* 0x0003ac0501007387 */ /* 0x001fe80000100800 */
[----:B------:R-:W0:Y:S04]  /*15890*/  LDS.U8 R5, [R4+UR4+0x80] ;  /* 0x0000800404057984 */ /* 0x000e280008000000 */
[----:B-1----:R-:W-:Y:S04]  /*158a0*/  STL [R1+0x3a8], R0 ;  /* 0x0003a80001007387 */ /* 0x002fe80000100800 */
[----:B------:R-:W1:Y:S04]  /*158b0*/  LDS.U8 R0, [R4+UR4+0xc0] ;  /* 0x0000c00404007984 */ /* 0x000e680008000000 */
[----:B------:R-:W-:Y:S04]  /*158c0*/  STL.64 [R1+0x1028], R10 ;  /* 0x0010280a01007387 */ /* 0x000fe80000100a00 */
[----:B------:R-:W-:Y:S04]  /*158d0*/  STL.64 [R1+0x1020], R8 ;  /* 0x0010200801007387 */ /* 0x000fe80000100a00 */
[----:B0-----:R-:W-:Y:S04]  /*158e0*/  STL [R1+0x3b4], R5 ;  /* 0x0003b40501007387 */ /* 0x001fe80000100800 */
[----:B------:R-:W0:Y:S04]  /*158f0*/  LDS.U8 R5, [R4+UR4+0x488] ;  /* 0x0004880404057984 */ /* 0x000e280008000000 */
[----:B-1----:R-:W-:Y:S04]  /*15900*/  STL [R1+0x3b0], R0 ;  /* 0x0003b00001007387 */ /* 0x002fe80000100800 */
[----:B------:R-:W1:Y:S04]  /*15910*/  LDS.U8 R0, [R4+UR4+0x4c8] ;  /* 0x0004c80404007984 */ /* 0x000e680008000000 */
[----:B------:R-:W2:Y:S04]  /*15920*/  LDL.LU R20, [R1+0x32c] ;  /* 0x00032c0001147983 */ /* 0x000ea80000300800 */
[----:B0-----:R-:W-:Y:S04]  /*15930*/  STL [R1+0x3bc], R5 ;  /* 0x0003bc0501007387 */ /* 0x001fe80000100800 */
[----:B------:R-:W4:Y:S04]  /*15940*/  LDL.LU R27, [R1+0x328] ;  /* 0x00032800011b7983 */ /* 0x000f280000300800 */
[----:B-1----:R-:W-:Y:S04]  /*15950*/  STL [R1+0x3b8], R0 ;  /* 0x0003b80001007387 */ /* 0x002fe80000100800 */
[----:B------:R-:W0:Y:S04]  /*15960*/  LDS.U8 R0, [R4+UR4+0x4c0] ;  /* 0x0004c00404007984 */ /* 0x000e280008000000 */
[----:B------:R-:W1:Y:S04]  /*15970*/  LDS.U8 R5, [R4+UR4+0x480] ;  /* 0x0004800404057984 */ /* 0x000e680008000000 */
[----:B------:R-:W2:Y:S04]  /*15980*/  LDL.LU R26, [R1+0x324] ;  /* 0x00032400011a7983 */ /* 0x000ea80000300800 */
[----:B------:R-:W2:Y:S04]  /*15990*/  LDL.LU R24, [R1+0x320] ;  /* 0x0003200001187983 */ /* 0x000ea80000300800 */
[----:B------:R-:W2:Y:S04]  /*159a0*/  LDL.LU R37, [R1+0x308] ;  /* 0x0003080001257983 */ /* 0x000ea80000300800 */
[----:B------:R-:W2:Y:S04]  /*159b0*/  LDL.LU R36, [R1+0x304] ;  /* 0x0003040001247983 */ /* 0x000ea80000300800 */
[----:B------:R-:W-:Y:S04]  /*159c0*/  STL.64 [R1+0x1038], R50 ;  /* 0x0010383201007387 */ /* 0x000fe80000100a00 */
[----:B------:R-:W-:Y:S04]  /*159d0*/  STL.64 [R1+0x1030], R48 ;  /* 0x0010303001007387 */ /* 0x000fe80000100a00 */
[----:B0-----:R-:W-:Y:S04]  /*159e0*/  STL [R1+0xed8], R0 ;  /* 0x000ed80001007387 */ /* 0x001fe80000100800 */
[----:B-1----:R-:W-:Y:S04]  /*159f0*/  STL [R1+0x3c4], R5 ;  /* 0x0003c40501007387 */ /* 0x002fe80000100800 */
[----:B------:R-:W0:Y:S04]  /*15a00*/  LDS.U8 R5, [R4+UR4+0x800] ;  /* 0x0008000404057984 */ /* 0x000e280008000000 */
[----:B------:R-:W1:Y:S04]  /*15a10*/  LDS.U8 R0, [R4+UR4+0x840] ;  /* 0x0008400404007984 */ /* 0x000e680008000000 */
[----:B0-----:R-:W-:Y:S04]  /*15a20*/  STL [R1+0x438], R5 ;  /* 0x0004380501007387 */ /* 0x001fe80000100800 */
[----:B------:R-:W0:Y:S04]  /*15a30*/  LDS.U8 R5, [R4+UR4+0x8c8] ;  /* 0x0008c80404057984 */ /* 0x000e280008000000 */
[----:B-1----:R-:W-:Y:S04]  /*15a40*/  STL [R1+0x434], R0 ;  /* 0x0004340001007387 */ /* 0x002fe80000100800 */
[----:B------:R-:W1:Y:S04]  /*15a50*/  LDS.U8 R0, [R4+UR4+0x808] ;  /* 0x0008080404007984 */ /* 0x000e680008000000 */
[----:B------:R-:W-:Y:S04]  /*15a60*/  STL [R1+0xcb0], R6 ;  /* 0x000cb00601007387 */ /* 0x000fe80000100800 */
[----:B------:R-:W3:Y:S04]  /*15a70*/  LDS.U8 R6, [R4+UR4+0x848] ;  /* 0x0008480404067984 */ /* 0x000ee80008000000 */
[----:B0-----:R-:W-:Y:S04]  /*15a80*/  STL [R1+0xcac], R5 ;  /* 0x000cac0501007387 */ /* 0x001fe80000100800 */
[----:B------:R-:W0:Y:S04]  /*15a90*/  LDS.U8 R5, [R4+UR4+0x880] ;  /* 0x0008800404057984 */ /* 0x000e280008000000 */
[----:B-1----:R-:W-:Y:S04]  /*15aa0*/  STL [R1+0x440], R0 ;  /* 0x0004400001007387 */ /* 0x002fe80000100800 */
[----:B------:R-:W1:Y:S04]  /*15ab0*/  LDS.U8 R0, [R4+UR4+0x8c0] ;  /* 0x0008c00404007984 */ /* 0x000e680008000000 */
[----:B---3--:R-:W-:Y:S04]  /*15ac0*/  STL [R1+0x43c], R6 ;  /* 0x00043c0601007387 */ /* 0x008fe80000100800 */
[----:B------:R-:W3:Y:S04]  /*15ad0*/  LDS.U8 R6, [R4+UR4+0xc00] ;  /* 0x000c000404067984 */ /* 0x000ee80008000000 */
[----:B0-----:R-:W-:Y:S04]  /*15ae0*/  STL [R1+0xcb8], R5 ;  /* 0x000cb80501007387 */ /* 0x001fe80000100800 */
[----:B------:R-:W0:Y:S04]  /*15af0*/  LDS.U8 R5, [R4+UR4+0xc40] ;  /* 0x000c400404057984 */ /* 0x000e280008000000 */
[----:B-1----:R-:W-:Y:S04]  /*15b00*/  STL [R1+0xcb4], R0 ;  /* 0x000cb40001007387 */ /* 0x002fe80000100800 */
[----:B------:R-:W1:Y:S04]  /*15b10*/  LDS.U8 R0, [R4+UR4+0xc88] ;  /* 0x000c880404007984 */ /* 0x000e680008000000 */
[----:B---3--:R-:W-:Y:S04]  /*15b20*/  STL [R1+0x448], R6 ;  /* 0x0004480601007387 */ /* 0x008fe80000100800 */
[----:B------:R-:W3:Y:S01]  /*15b30*/  LDS.U8 R6, [R4+UR4+0xcc8] ;  /* 0x000cc80404067984 */ /* 0x000ee20008000000 */
[----:B------:R-:W1:Y:S03]  /*15b40*/  S2R R29, SR_TID.X ;  /* 0x00000000001d7919 */ /* 0x000e660000002100 */
[----:B0-----:R-:W-:Y:S04]  /*15b50*/  STL [R1+0x444], R5 ;  /* 0x0004440501007387 */ /* 0x001fe80000100800 */
[----:B------:R-:W0:Y:S04]  /*15b60*/  LDS.U8 R5, [R4+UR4+0xc08] ;  /* 0x000c080404057984 */ /* 0x000e280008000000 */
[----:B-1----:R-:W-:Y:S04]  /*15b70*/  STL [R1+0xcc0], R0 ;  /* 0x000cc00001007387 */ /* 0x002fe80000100800 */
[----:B------:R-:W1:Y:S01]  /*15b80*/  LDS.U8 R0, [R4+UR4+0xc48] ;  /* 0x000c480404007984 */ /* 0x000e620008000000 */
[----:B------:R-:W-:-:S03]  /*15b90*/  LOP3.LUT R25, R29, 0x1f, RZ, 0xc0, !PT ;  /* 0x0000001f1d197812 */ /* 0x000fc600078ec0ff */
[----:B---3--:R-:W-:Y:S04]  /*15ba0*/  STL [R1+0xcbc], R6 ;  /* 0x000cbc0601007387 */ /* 0x008fe80000100800 */
[----:B0-----:R-:W-:Y:S04]  /*15bb0*/  STL [R1+0xc48], R5 ;  /* 0x000c480501007387 */ /* 0x001fe80000100800 */
[----:B------:R-:W0:Y:S04]  /*15bc0*/  LDS.U8 R5, [R4+UR4+0xc80] ;  /* 0x000c800404057984 */ /* 0x000e280008000000 */
[----:B-1----:R-:W-:Y:S04]  /*15bd0*/  STL [R1+0xc44], R0 ;  /* 0x000c440001007387 */ /* 0x002fe80000100800 */
[----:B------:R-:W3:Y:S04]  /*15be0*/  LDL.LU R29, [R1+0x300] ;  /* 0x00030000011d7983 */ /* 0x000ee80000300800 */
[----:B------:R-:W1:Y:S01]  /*15bf0*/  LDS.U8 R0, [R4+UR4+0xcc0] ;  /* 0x000cc00404007984 */ /* 0x000e620008000000 */
[----:B------:R-:W-:Y:S06]  /*15c00*/  BAR.SYNC.DEFER_BLOCKING 0x0 ;  /* 0x0000000000007b1d */ /* 0x000fec0000010000 */
[----:B0-----:R0:W-:Y:S04]  /*15c10*/  STL [R1+0xcc8], R5 ;  /* 0x000cc80501007387 */ /* 0x0011e80000100800 */
[----:B------:R-:W3:Y:S04]  /*15c20*/  LDL.LU R39, [R1+0x2fc] ;  /* 0x0002fc0001277983 */ /* 0x000ee80000300800 */
[----:B-1----:R-:W-:Y:S04]  /*15c30*/  STL [R1+0xcc4], R0 ;  /* 0x000cc40001007387 */ /* 0x002fe80000100800 */
[----:B------:R-:W3:Y:S04]  /*15c40*/  LDL.LU R38, [R1+0x2e8] ;  /* 0x0002e80001267983 */ /* 0x000ee80000300800 */
        /* <DEDUP_REMOVED lines=9> */
[----:B0-----:R-:W3:Y:S04]  /*15ce0*/  LDL.LU R5, [R1+0x270] ;  /* 0x0002700001057983 */ /* 0x001ee80000300800 */
[----:B------:R-:W3:Y:S04]  /*15cf0*/  LDL.LU R6, [R1+0x26c] ;  /* 0x00026c0001067983 */ /* 0x000ee80000300800 */
[----:B------:R-:W3:Y:S04]  /*15d00*/  LDL.LU R7, [R1+0x258] ;  /* 0x0002580001077983 */ /* 0x000ee80000300800 */
[----:B------:R-:W3:Y:S04]  /*15d10*/  LDL.LU R59, [R1+0x254] ;  /* 0x00025400013b7983 */ /* 0x000ee80000300800 */
[----:B------:R-:W3:Y:S04]  /*15d20*/  LDL.LU R60, [R1+0x250] ;  /* 0x00025000013c7983 */ /* 0x000ee80000300800 */
[----:B--2---:R-:W-:Y:S04]  /*15d30*/  STS.U8 [R25+UR4], R20 ;  /* 0x0000001419007988 */ /* 0x004fe80008000004 */
[----:B------:R-:W2:Y:S04]  /*15d40*/  LDL.LU R61, [R1+0x24c] ;  /* 0x00024c00013d7983 */ /* 0x000ea80000300800 */
[----:B----4-:R-:W-:Y:S04]  /*15d50*/  STS.U8 [R25+UR4+0x20], R27 ;  /* 0x0000201b19007988 */ /* 0x010fe80008000004 */
[----:B------:R-:W4:Y:S04]  /*15d60*/  LDL.LU R28, [R1+0x238] ;  /* 0x00023800011c7983 */ /* 0x000f280000300800 */
[----:B------:R-:W-:Y:S04]  /*15d70*/  STS.U8 [R25+UR4+0x40], R26 ;  /* 0x0000401a19007988 */ /* 0x000fe80008000004 */
[----:B------:R-:W4:Y:S04]  /*15d80*/  LDL.LU R23, [R1+0x234] ;  /* 0x0002340001177983 */ /* 0x000f280000300800 */
[----:B------:R-:W-:Y:S04]  /*15d90*/  STS.U8 [R25+UR4+0x60], R24 ;  /* 0x0000601819007988 */ /* 0x000fe80008000004 */
[----:B------:R-:W4:Y:S04]  /*15da0*/  LDL.LU R22, [R1+0x230] ;  /* 0x0002300001167983 */ /* 0x000f280000300800 */
[----:B------:R0:W-:Y:S04]  /*15db0*/  STS.U8 [R25+UR4+0x120], R37 ;  /* 0x0001202519007988 */ /* 0x0001e80008000004 */
[----:B------:R-:W4:Y:S04]  /*15dc0*/  LDL.LU R21, [R1+0x12c] ;  /* 0x00012c0001157983 */ /* 0x000f280000300800 */
[----:B------:R1:W-:Y:S04]  /*15dd0*/  STS.U8 [R25+UR4+0x100], R36 ;  /* 0x0001002419007988 */ /* 0x0003e80008000004 */
[----:B0-----:R-:W4:Y:S04]  /*15de0*/  LDL.LU R37, [R1+0x118] ;  /* 0x0001180001257983 */ /* 0x001f280000300800 */
[----:B-1----:R-:W4:Y:S04]  /*15df0*/  LDL.LU R36, [R1+0x114] ;  /* 0x0001140001247983 */ /* 0x002f280000300800 */
[----:B---3--:R0:W-:Y:S04]  /*15e00*/  STS.U8 [R25+UR4+0x160], R29 ;  /* 0x0001601d19007988 */ /* 0x0081e80008000004 */
[----:B0-----:R-:W3:Y:S04]  /*15e10*/  LDL.LU R29, [R1+0x110] ;  /* 0x00011000011d7983 */ /* 0x001ee80000300800 */
[----:B------:R-:W3:Y:S04]  /*15e20*/  LDL.LU R20, [R1+0x10c] ;  /* 0x00010c0001147983 */ /* 0x000ee80000300800 */
[----:B------:R-:W3:Y:S04]  /*15e30*/  LDL.LU R27, [R1+0xf8] ;  /* 0x0000f800011b7983 */ /* 0x000ee80000300800 */
[----:B------:R-:W3:Y:S04]  /*15e40*/  LDL.LU R26, [R1+0xf4] ;  /* 0x0000f400011a7983 */ /* 0x000ee80000300800 */
[----:B------:R-:W3:Y:S04]  /*15e50*/  LDL.LU R24, [R1+0xf0] ;  /* 0x0000f00001187983 */ /* 0x000ee80000300800 */
[----:B------:R0:W-:Y:S04]  /*15e60*/  STS.U8 [R25+UR4+0x140], R39 ;  /* 0x0001402719007988 */ /* 0x0001e80008000004 */
[----:B0-----:R-:W3:Y:S04]  /*15e70*/  LDL.LU R39, [R1+0xec] ;  /* 0x0000ec0001277983 */ /* 0x001ee80000300800 */
[----:B------:R0:W-:Y:S04]  /*15e80*/  STS.U8 [R25+UR4+0x200], R38 ;  /* 0x0002002619007988 */ /* 0x0001e80008000004 */
[----:B------:R-:W-:Y:S04]  /*15e90*/  STS.U8 [R25+UR4+0x220], R48 ;  /* 0x0002203019007988 */ /* 0x000fe80008000004 */
        /* <DEDUP_REMOVED lines=13> */
[----:B0-----:R-:W3:Y:S04]  /*15f70*/  LDL.LU R38, [R1+0xd8] ;  /* 0x0000d80001267983 */ /* 0x001ee80000300800 */
[----:B--2---:R-:W-:Y:S04]  /*15f80*/  STS.U8 [R25+UR4+0x540], R61 ;  /* 0x0005403d19007988 */ /* 0x004fe80008000004 */
[----:B----4-:R-:W-:Y:S04]  /*15f90*/  STS.U8 [R25+UR4+0x600], R28 ;  /* 0x0006001c19007988 */ /* 0x010fe80008000004 */
[----:B------:R-:W-:Y:S04]  /*15fa0*/  STS.U8 [R25+UR4+0x620], R23 ;  /* 0x0006201719007988 */ /* 0x000fe80008000004 */
[----:B------:R-:W-:Y:S04]  /*15fb0*/  STS.U8 [R25+UR4+0x640], R22 ;  /* 0x0006401619007988 */ /* 0x000fe80008000004 */
[----:B------:R-:W-:Y:S04]  /*15fc0*/  STS.U8 [R25+UR4+0x660], R21 ;  /* 0x0006601519007988 */ /* 0x000fe80008000004 */
[----:B------:R0:W-:Y:S04]  /*15fd0*/  STS.U8 [R25+UR4+0x720], R37 ;  /* 0x0007202519007988 */ /* 0x0001e80008000004 */
[----:B------:R1:W-:Y:S04]  /*15fe0*/  STS.U8 [R25+UR4+0x700], R36 ;  /* 0x0007002419007988 */ /* 0x0003e80008000004 */
[----:B0-----:R-:W2:Y:S04]  /*15ff0*/  LDL.LU R37, [R1+0xd4] ;  /* 0x0000d40001257983 */ /* 0x001ea80000300800 */
[----:B-1----:R-:W4:Y:S04]  /*16000*/  LDL.LU R36, [R1+0xd0] ;  /* 0x0000d00001247983 */ /* 0x002f280000300800 */
[----:B---3--:R0:W-:Y:S04]  /*16010*/  STS.U8 [R25+UR4+0x760], R29 ;  /* 0x0007601d19007988 */ /* 0x0081e80008000004 */
[----:B0-----:R-:W3:Y:S04]  /*16020*/  LDL.LU R29, [R1+0xcc] ;  /* 0x0000cc00011d7983 */ /* 0x001ee80000300800 */
        /* <DEDUP_REMOVED lines=18> */
[----:B------:R0:W-:Y:S04]  /*16150*/  STS.U8 [R25+UR4+0x740], R20 ;  /* 0x0007401419007988 */ /* 0x0001e80008000004 */
[----:B------:R-:W3:Y:S04]  /*16160*/  LDL.LU R21, [R1+0x44] ;  /* 0x0000440001157983 */ /* 0x000ee80000300800 */
[----:B------:R1:W-:Y:S04]  /*16170*/  STS.U8 [R25+UR4+0x800], R27 ;  /* 0x0008001b19007988 */ /* 0x0003e80008000004 */
[----:B0-----:R-:W3:Y:S04]  /*16180*/  LDL.LU R20, [R1+0x40] ;  /* 0x0000400001147983 */ /* 0x001ee80000300800 */
[----:B------:R0:W-:Y:S04]  /*16190*/  STS.U8 [R25+UR4+0x820], R26 ;  /* 0x0008201a19007988 */ /* 0x0001e80008000004 */
[----:B-1----:R-:W3:Y:S04]  /*161a0*/  LDL.LU R27, [R1+0x3c] ;  /* 0x00003c00011b7983 */ /* 0x002ee80000300800 */
[----:B------:R1:W-:Y:S04]  /*161b0*/  STS.U8 [R25+UR4+0x840], R24 ;  /* 0x0008401819007988 */ /* 0x0003e80008000004 */
[----:B0-----:R-:W3:Y:S04]  /*161c0*/  LDL.LU R26, [R1+0x38] ;  /* 0x00003800011a7983 */ /* 0x001ee80000300800 */
[----:B------:R0:W-:Y:S04]  /*161d0*/  STS.U8 [R25+UR4+0x860], R39 ;  /* 0x0008602719007988 */ /* 0x0001e80008000004 */
[----:B-1----:R-:W3:Y:S04]  /*161e0*/  LDL.LU R24, [R1+0x31c] ;  /* 0x00031c0001187983 */ /* 0x002ee80000300800 */
[----:B------:R1:W-:Y:S04]  /*161f0*/  STS.U8 [R25+UR4+0x920], R38 ;  /* 0x0009202619007988 */ /* 0x0003e80008000004 */
[----:B0-----:R-:W3:Y:S04]  /*16200*/  LDL.LU R39, [R1+0x318] ;  /* 0x0003180001277983 */ /* 0x001ee80000300800 */
[----:B-1----:R-:W3:Y:S04]  /*16210*/  LDL.LU R38, [R1+0x310] ;  /* 0x0003100001267983 */ /* 0x002ee80000300800 */
[----:B--2---:R0:W-:Y:S04]  /*16220*/  STS.U8 [R25+UR4+0x900], R37 ;  /* 0x0009002519007988 */ /* 0x0041e80008000004 */
[----:B----4-:R1:W-:Y:S04]  /*16230*/  STS.U8 [R25+UR4+0x960], R36 ;  /* 0x0009602419007988 */ /* 0x0103e80008000004 */
[----:B0-----:R-:W2:Y:S04]  /*16240*/  LDL.LU R37, [R1+0x30c] ;  /* 0x00030c0001257983 */ /* 0x001ea80000300800 */
[----:B-1----:R-:W4:Y:S04]  /*16250*/  LDL.LU R36, [R1+0x2f8] ;  /* 0x0002f80001247983 */ /* 0x002f280000300800 */
[----:B---3--:R0:W-:Y:S04]  /*16260*/  STS.U8 [R25+UR4+0x940], R29 ;  /* 0x0009401d19007988 */ /* 0x0081e80008000004 */
[----:B0-----:R-:W3:Y:S04]  /*16270*/  LDL.LU R29, [R1+0x2f4] ;  /* 0x0002f400011d7983 */ /* 0x001ee80000300800 */
        /* <DEDUP_REMOVED lines=12> */
[----:B------:R0:W-:Y:S04]  /*16340*/  STS.U8 [R25+UR4+0xd20], R59 ;  /* 0x000d203b19007988 */ /* 0x0001e80008000004 */
[----:B------:R1:W-:Y:S04]  /*16350*/  STS.U8 [R25+UR4+0xd00], R60 ;  /* 0x000d003c19007988 */ /* 0x0003e80008000004 */
[----:B------:R1:W-:Y:S04]  /*16360*/  STS.U8 [R25+UR4+0xd60], R61 ;  /* 0x000d603d19007988 */ /* 0x0003e80008000004 */
[----:B0-----:R-:W3:Y:S04]  /*16370*/  LDL.LU R59, [R1+0x2f0] ;  /* 0x0002f000013b7983 */ /* 0x001ee80000300800 */
[----:B------:R0:W-:Y:S04]  /*16380*/  STS.U8 [R25+UR4+0xd40], R28 ;  /* 0x000d401c19007988 */ /* 0x0001e80008000004 */
[----:B-1----:R-:W3:Y:S01]  /*16390*/  LDL.LU R60, [R1+0x2ec] ;  /* 0x0002ec00013c7983 */ /* 0x002ee20000300800 */
[----:B------:R-:W-:-:S03]  /*163a0*/  LOP3.LUT R7, R25, 0x10, RZ, 0x3c, !PT ;  /* 0x0000001019077812 */ /* 0x000fc600078e3cff */
[----:B------:R1:W-:Y:S04]  /*163b0*/  STS.U8 [R25+UR4+0xe00], R23 ;  /* 0x000e001719007988 */ /* 0x0003e80008000004 */
[----:B------:R-:W3:Y:S04]  /*163c0*/  LDL.LU R61, [R1+0x2a8] ;  /* 0x0002a800013d7983 */ /* 0x000ee80000300800 */
[----:B------:R1:W-:Y:S04]  /*163d0*/  STS.U8 [R25+UR4+0xe20], R22 ;  /* 0x000e201619007988 */ /* 0x0003e80008000004 */
[----:B0-----:R-:W3:Y:S04]  /*163e0*/  LDL.LU R28, [R1+0x2a4] ;  /* 0x0002a400011c7983 */ /* 0x001ee80000300800 */
[----:B------:R0:W-:Y:S04]  /*163f0*/  STS.U8 [R25+UR4+0xe40], R21 ;  /* 0x000e401519007988 */ /* 0x0001e80008000004 */
[----:B-1----:R-:W3:Y:S04]  /*16400*/  LDL.LU R23, [R1+0x2a0] ;  /* 0x0002a00001177983 */ /* 0x002ee80000300800 */
        /* <DEDUP_REMOVED lines=16> */
[----:B--2---:R1:W-:Y:S04]  /*16510*/  STS.U8 [R7+UR4+0xe0], R37 ;  /* 0x0000e02507007988 */ /* 0x0043e80008000004 */
[----:B0-----:R-:W2:Y:S04]  /*16520*/  LDL.LU R38, [R1+0x25c] ;  /* 0x00025c0001267983 */ /* 0x001ea80000300800 */
[----:B----4-:R0:W-:Y:S04]  /*16530*/  STS.U8 [R7+UR4+0x1a0], R36 ;  /* 0x0001a02407007988 */ /* 0x0101e80008000004 */
[----:B-1----:R-:W4:Y:S04]  /*16540*/  LDL.LU R37, [R1+0x248] ;  /* 0x0002480001257983 */ /* 0x002f280000300800 */
[----:B0-----:R-:W4:Y:S04]  /*16550*/  LDL.LU R36, [R1+0x244] ;  /* 0x0002440001247983 */ /* 0x001f280000300800 */
        /* <DEDUP_REMOVED lines=17> */
[----:B------:R1:W-:Y:S04]  /*16670*/  STS.U8 [R7+UR4+0x1c0], R60 ;  /* 0x0001c03c07007988 */ /* 0x0003e80008000004 */
[----:B0-----:R-:W3:Y:S04]  /*16680*/  LDL.LU R59, [R1+0x10e4] ;  /* 0x0010e400013b7983 */ /* 0x001ee80000300800 */
[----:B-1----:R-:W3:Y:S04]  /*16690*/  LDL.LU R60, [R1+0x10e0] ;  /* 0x0010e000013c7983 */ /* 0x002ee80000300800 */
[----:B------:R0:W-:Y:S04]  /*166a0*/  STS.U8 [R7+UR4+0x280], R61 ;  /* 0x0002803d07007988 */ /* 0x0001e80008000004 */
[----:B------:R1:W-:Y:S04]  /*166b0*/  STS.U8 [R7+UR4+0x2a0], R28 ;  /* 0x0002a01c07007988 */ /* 0x0003e80008000004 */
[----:B------:R1:W-:Y:S04]  /*166c0*/  STS.U8 [R7+UR4+0x2c0], R23 ;  /* 0x0002c01707007988 */ /* 0x0003e80008000004 */
[----:B0-----:R-:W3:Y:S04]  /*166d0*/  LDL.LU R61, [R1+0x10dc] ;  /* 0x0010dc00013d7983 */ /* 0x001ee80000300800 */
[----:B-1----:R-:W3:Y:S04]  /*166e0*/  LDL.LU R28, [R1+0x10d8] ;  /* 0x0010d800011c7983 */ /* 0x002ee80000300800 */
[----:B------:R-:W3:Y:S04]  /*166f0*/  LDL.LU R23, [R1+0x10d4] ;  /* 0x0010d40001177983 */ /* 0x000ee80000300800 */
        /* <DEDUP_REMOVED lines=14> */
[----:B--2---:R2:W-:Y:S04]  /*167e0*/  STS.U8 [R7+UR4+0x4e0], R38 ;  /* 0x0004e02607007988 */ /* 0x0045e80008000004 */
[----:B0-----:R-:W3:Y:S04]  /*167f0*/  LDL.LU R24, [R1+0x10b8] ;  /* 0x0010b80001187983 */ /* 0x001ee80000300800 */
[----:B-1----:R-:W3:Y:S04]  /*16800*/  LDL.LU R39, [R1+0x10b4] ;  /* 0x0010b40001277983 */ /* 0x002ee80000300800 */
[----:B--2---:R-:W2:Y:S04]  /*16810*/  LDL.LU R38, [R1+0x10b0] ;  /* 0x0010b00001267983 */ /* 0x004ea80000300800 */
[----:B----4-:R0:W-:Y:S04]  /*16820*/  STS.U8 [R7+UR4+0x5a0], R37 ;  /* 0x0005a02507007988 */ /* 0x0101e80008000004 */
[----:B------:R1:W-:Y:S04]  /*16830*/  STS.U8 [R7+UR4+0x580], R36 ;  /* 0x0005802407007988 */ /* 0x0003e80008000004 */
[----:B0-----:R-:W4:Y:S04]  /*16840*/  LDL.LU R37, [R1+0x10ac] ;  /* 0x0010ac0001257983 */ /* 0x001f280000300800 */
[----:B-1----:R-:W2:Y:S04]  /*16850*/  LDL.LU R36, [R1+0x10a8] ;  /* 0x0010a80001247983 */ /* 0x002ea80000300800 */
        /* <DEDUP_REMOVED lines=16> */
[----:B---3--:R0:W-:Y:S04]  /*16960*/  STS.U8 [R7+UR4+0x980], R29 ;  /* 0x0009801d07007988 */ /* 0x0081e80008000004 */
[----:B0-----:R-:W3:Y:S04]  /*16970*/  LDL.LU R29, [R1+0x10a0] ;  /* 0x0010a000011d7983 */ /* 0x001ee80000300800 */
[----:B--2---:R0:W-:Y:S01]  /*16980*/  STS.U8 [R7+UR4+0x9e0], R36 ;  /* 0x0009e02407007988 */ /* 0x0041e20008000004 */
[----:B------:R-:W1:Y:S03]  /*16990*/  S2R R4, SR_TID.X ;  /* 0x0000000000047919 */ /* 0x000e660000002100 */
[----:B----4-:R2:W-:Y:S04]  /*169a0*/  STS.U8 [R7+UR4+0x9c0], R37 ;  /* 0x0009c02507007988 */ /* 0x0105e80008000004 */
        /* <DEDUP_REMOVED lines=21> */
[----:B------:R-:W-:Y:S01]  /*16b00*/  STS.U8 [R7+UR4+0xf80], R2 ;  /* 0x000f800207007988 */ /* 0x000fe20008000004 */
[----:B-1----:R-:W-:-:S02]  /*16b10*/  IMAD.SHL.U32 R0, R4, 0x40, RZ ;  /* 0x0000004004007824 */ /* 0x002fc400078e00ff */
[----:B------:R-:W-:Y:S01]  /*16b20*/  IMAD.SHL.U32 R5, R4, 0x8, RZ ;  /* 0x0000000804057824 */ /* 0x000fe200078e00ff */
[----:B0-----:R-:W3:Y:S02]  /*16b30*/  LDL.LU R36, [R1+0x109c] ;  /* 0x00109c0001247983 */ /* 0x001ee40000300800 */
[----:B------:R-:W-:Y:S01]  /*16b40*/  LOP3.LUT R0, R0, 0x1c0, RZ, 0xc0, !PT ;  /* 0x000001c000007812 */ /* 0x000fe200078ec0ff */
[----:B------:R-:W-:Y:S01]  /*16b50*/  IMAD.SHL.U32 R6, R4, 0x2, RZ ;  /* 0x0000000204067824 */ /* 0x000fe200078e00ff */
[----:B--2---:R-:W2:Y:S02]  /*16b60*/  LDL.LU R37, [R1+0x1098] ;  /* 0x0010980001257983 */ /* 0x004ea40000300800 */
[----:B------:R-:W-:Y:S02]  /*16b70*/  LOP3.LUT R0, R0, 0x30, R5, 0xf8, !PT ;  /* 0x0000003000007812 */ /* 0x000fe400078ef805 */
[----:B----4-:R-:W2:Y:S02]  /*16b80*/  LDL.LU R38, [R1+0x1094] ;  /* 0x0010940001267983 */ /* 0x010ea40000300800 */
[----:B------:R-:W-:-:S02]  /*16b90*/  LOP3.LUT R0, R0, 0x30, R6, 0x78, !PT ;  /* 0x0000003000007812 */ /* 0x000fc400078e7806 */
[----:B------:R-:W2:Y:S04]  /*16ba0*/  LDL.LU R39, [R1+0x1090] ;  /* 0x0010900001277983 */ /* 0x000ea80000300800 */
[----:B------:R-:W4:Y:S04]  /*16bb0*/  LDL.LU R24, [R1+0x108c] ;  /* 0x00108c0001187983 */ /* 0x000f280000300800 */
[----:B------:R-:W4:Y:S04]  /*16bc0*/  LDL.LU R25, [R1+0x1088] ;  /* 0x0010880001197983 */ /* 0x000f280000300800 */
[----:B------:R-:W4:Y:S04]  /*16bd0*/  LDL.LU R26, [R1+0x1084] ;  /* 0x00108400011a7983 */ /* 0x000f280000300800 */
[----:B------:R-:W4:Y:S04]  /*16be0*/  LDL.LU R27, [R1+0x1080] ;  /* 0x00108000011b7983 */ /* 0x000f280000300800 */
[----:B------:R-:W2:Y:S04]  /*16bf0*/  LDL.LU R20, [R1+0x107c] ;  /* 0x00107c0001147983 */ /* 0x000ea80000300800 */
[----:B------:R-:W2:Y:S04]  /*16c00*/  LDL.LU R21, [R1+0x1078] ;  /* 0x0010780001157983 */ /* 0x000ea80000300800 */
[----:B------:R-:W2:Y:S04]  /*16c10*/  LDL.LU R22, [R1+0x1074] ;  /* 0x0010740001167983 */ /* 0x000ea80000300800 */
[----:B------:R-:W2:Y:S04]  /*16c20*/  LDL.LU R23, [R1+0x1070] ;  /* 0x0010700001177983 */ /* 0x000ea80000300800 */
[----:B------:R-:W2:Y:S04]  /*16c30*/  LDL.LU R28, [R1+0x106c] ;  /* 0x00106c00011c7983 */ /* 0x000ea80000300800 */
[----:B---3--:R0:W-:Y:S04]  /*16c40*/  STS.U8 [R7+UR4+0xfe0], R29 ;  /* 0x000fe01d07007988 */ /* 0x0081e80008000004 */
[----:B------:R-:W-:Y:S01]  /*16c50*/  STS.U8 [R7+UR4+0xfc0], R3 ;  /* 0x000fc00307007988 */ /* 0x000fe20008000004 */
[----:B------:R-:W-:Y:S06]  /*16c60*/  BAR.SYNC.DEFER_BLOCKING 0x0 ;  /* 0x0000000000007b1d */ /* 0x000fec0000010000 */
[----:B0-----:R-:W3:Y:S04]  /*16c70*/  LDL.LU R29, [R1+0x1068] ;  /* 0x00106800011d7983 */ /* 0x001ee80000300800 */
[----:B------:R-:W0:Y:S04]  /*16c80*/  LDSM.16.M88.4 R4, [R0+UR4] ;  /* 0x000000040004783b */ /* 0x000e280008000200 */
[----:B------:R-:W-:Y:S04]  /*16c90*/  LDSM.16.M88.4 R32, [R0+UR4+0x600] ;  /* 0x000600040020783b */ /* 0x000fe80008000200 */
[----:B0-----:R-:W-:Y:S01]  /*16ca0*/  STL.64 [R1+0x230], R4 ;  /* 0x0002300401007387 */ /* 0x001fe20000100a00 */
[----:B------:R-:W-:-:S02]  /*16cb0*/  IMAD.MOV.U32 R15, RZ, RZ, R4 ;  /* 0x000000ffff0f7224 */ /* 0x000fc400078e0004 */
[----:B------:R-:W-:Y:S01]  /*16cc0*/  IMAD.MOV.U32 R14, RZ, RZ, R5 ;  /* 0x000000ffff0e7224 */ /* 0x000fe200078e0005 */
[----:B------:R-:W-:Y:S04]  /*16cd0*/  STL.64 [R1+0x238], R6 ;  /* 0x0002380601007387 */ /* 0x000fe80000100a00 */
[----:B------:R-:W0:Y:S04]  /*16ce0*/  LDSM.16.M88.4 R4, [R0+UR4+0x200] ;  /* 0x000200040004783b */ /* 0x000e280008000200 */
[----:B0-----:R-:W-:Y:S01]  /*16cf0*/  STL.64 [R1+0x240], R4 ;  /* 0x0002400401007387 */ /* 0x001fe20000100a00 */
[----:B------:R-:W-:-:S02]  /*16d00*/  IMAD.MOV.U32 R11, RZ, RZ, R4 ;  /* 0x000000ffff0b7224 */ /* 0x000fc400078e0004 */
[----:B------:R-:W-:Y:S01]  /*16d10*/  IMAD.MOV.U32 R10, RZ, RZ, R5 ;  /* 0x000000ffff0a7224 */ /* 0x000fe200078e0005 */
[----:B------:R-:W-:Y:S04]  /*16d20*/  STL.64 [R1+0x248], R6 ;  /* 0x0002480601007387 */ /* 0x000fe80000100a00 */
[----:B------:R-:W0:Y:S04]  /*16d30*/  LDSM.16.M88.4 R4, [R0+UR4+0x400] ;  /* 0x000400040004783b */ /* 0x000e280008000200 */
[----:B0-----:R-:W-:Y:S04]  /*16d40*/  STL.64 [R1+0x250], R4 ;  /* 0x0002500401007387 */ /* 0x001fe80000100a00 */
[----:B------:R0:W-:Y:S04]  /*16d50*/  STL.64 [R1+0x258], R6 ;  /* 0x0002580601007387 */ /* 0x0001e80000100a00 */
[----:B------:R-:W-:Y:S04]  /*16d60*/  STL.64 [R1+0x260], R32 ;  /* 0x0002602001007387 */ /* 0x000fe80000100a00 */
[----:B------:R-:W-:Y:S01]  /*16d70*/  STL.64 [R1+0x268], R34 ;  /* 0x0002682201007387 */ /* 0x000fe20000100a00 */
[----:B0-----:R-:W-:-:S02]  /*16d80*/  IMAD.MOV.U32 R7, RZ, RZ, R32 ;  /* 0x000000ffff077224 */ /* 0x001fc400078e0020 */
[----:B------:R-:W-:Y:S02]  /*16d90*/  IMAD.MOV.U32 R6, RZ, RZ, R33 ;  /* 0x000000ffff067224 */ /* 0x000fe400078e0021 */
[----:B------:R-:W0:Y:S01]  /*16da0*/  LDSM.16.M88.4 R32, [R0+UR4+0x800] ;  /* 0x000800040020783b */ /* 0x000e220008000200 */
[----:B------:R-:W-:-:S03]  /*16db0*/  IMAD R3, R31, 0x100, R30 ;  /* 0x000001001f037824 */ /* 0x000fc600078e021e */
[----:B0-----:R-:W-:Y:S04]  /*16dc0*/  STL.64 [R1+0x270], R32 ;  /* 0x0002702001007387 */ /* 0x001fe80000100a00 */
[----:B------:R-:W-:Y:S04]  /*16dd0*/  STL.64 [R1+0x278], R34 ;  /* 0x0002782201007387 */ /* 0x000fe80000100a00 */
[----:B------:R-:W3:Y:S04]  /*16de0*/  LDL.LU R30, [R1+0x1064] ;  /* 0x00106400011e7983 */ /* 0x000ee80000300800 */
[----:B------:R-:W3:Y:S01]  /*16df0*/  LDL.LU R31, [R1+0x1060] ;  /* 0x00106000011f7983 */ /* 0x000ee20000300800 */
[----:B------:R-:W-:-:S02]  /*16e00*/  IMAD R2, R12, 0x100, R13 ;  /* 0x000001000c027824 */ /* 0x000fc400078e020d */
[----:B------:R-:W-:Y:S02]  /*16e10*/  IMAD R12, R42, 0x100, R43 ;  /* 0x000001002a0c7824 */ /* 0x000fe400078e022b */
[----:B------:R-:W-:Y:S02]  /*16e20*/  IMAD R13, R40, 0x100, R41 ;  /* 0x00000100280d7824 */ /* 0x000fe400078e0229 */
[----:B------:R-:W0:Y:S04]  /*16e30*/  LDSM.16.M88.4 R40, [R0+UR4+0xa00] ;  /* 0x000a00040028783b */ /* 0x000e280008000200 */
[----:B0-----:R-:W-:Y:S01]  /*16e40*/  STL.64 [R1+0x280], R40 ;  /* 0x0002802801007387 */ /* 0x001fe20000100a00 */
[----:B------:R-:W-:Y:S02]  /*16e50*/  IMAD.MOV.U32 R51, RZ, RZ, R40 ;  /* 0x000000ffff337224 */ /* 0x000fe400078e0028 */
[----:B------:R-:W-:Y:S01]  /*16e60*/  IMAD.MOV.U32 R50, RZ, RZ, R41 ;  /* 0x000000ffff327224 */ /* 0x000fe200078e0029 */
[----:B------:R-:W-:Y:S04]  /*16e70*/  STL.64 [R1+0x288], R42 ;  /* 0x0002882a01007387 */ /* 0x000fe80000100a00 */
[----:B------:R-:W0:Y:S01]  /*16e80*/  LDSM.16.M88.4 R40, [R0+UR4+0xc00] ;  /* 0x000c00040028783b */ /* 0x000e220008000200 */
[----:B------:R-:W-:Y:S01]  /*16e90*/  IMAD.MOV.U32 R9, RZ, RZ, R4 ;  /* 0x000000ffff097224 */ /* 0x000fe200078e0004 */
[----:B------:R-:W-:Y:S01]  /*16ea0*/  F2FP.F16.E4M3.UNPACK_B R34, R12 ;  /* 0x0000000cff22723e */ /* 0x000fe200020006ff */
[----:B------:R-:W-:Y:S01]  /*16eb0*/  IMAD.MOV.U32 R8, RZ, RZ, R5 ;  /* 0x000000ffff087224 */ /* 0x000fe200078e0005 */
[----:B------:R-:W-:Y:S01]  /*16ec0*/  F2FP.F16.E4M3.UNPACK_B R35, R13 ;  /* 0x0000000dff23723e */ /* 0x000fe200020006ff */
[----:B------:R-:W-:Y:S01]  /*16ed0*/  IMAD.MOV.U32 R5, RZ, RZ, R32 ;  /* 0x000000ffff057224 */ /* 0x000fe200078e0020 */
[----:B------:R-:W-:Y:S01]  /*16ee0*/  F2FP.F16.E4M3.UNPACK_B R32, R2 ;  /* 0x00000002ff20723e */ /* 0x000fe200020006ff */
[----:B------:R-:W-:Y:S01]  /*16ef0*/  IMAD.MOV.U32 R4, RZ, RZ, R33 ;  /* 0x000000ffff047224 */ /* 0x000fe200078e0021 */
[----:B------:R-:W-:-:S02]  /*16f00*/  F2FP.F16.E4M3.UNPACK_B R33, R3 ;  /* 0x00000003ff21723e */ /* 0x000fc400020006ff */
[----:B------:R-:W-:Y:S02]  /*16f10*/  F2FP.F16.E4M3.UNPACK_B R12, R15 ;  /* 0x0000000fff0c723e */ /* 0x000fe400020006ff */
[----:B------:R-:W-:-:S07]  /*16f20*/  F2FP.F16.E4M3.UNPACK_B R13, R14 ;  /* 0x0000000eff0d723e */ /* 0x000fce00020006ff */
[----:B--2---:R-:W-:Y:S01]  /*16f30*/  HMMA.16816.F32 R56, R32, R12, R36 ;  /* 0x0000000c2038723c */ /* 0x004fe20000001824 */
[----:B0-----:R-:W-:Y:S01]  /*16f40*/  STL.64 [R1+0x290], R40 ;  /* 0x0002902801007387 */ /* 0x001fe20000100a00 */
[----:B------:R-:W-:Y:S02]  /*16f50*/  IMAD.MOV.U32 R49, RZ, RZ, R40 ;  /* 0x000000ffff317224 */ /* 0x000fe400078e0028 */
[----:B------:R-:W-:Y:S01]  /*16f60*/  IMAD.MOV.U32 R48, RZ, RZ, R41 ;  /* 0x000000ffff307224 */ /* 0x000fe200078e0029 */
[----:B------:R-:W-:Y:S04]  /*16f70*/  STL.64 [R1+0x298], R42 ;  /* 0x0002982a01007387 */ /* 0x000fe80000100a00 */
[----:B------:R-:W0:Y:S01]  /*16f80*/  LDSM.16.M88.4 R40, [R0+UR4+0xe00] ;  /* 0x000e00040028783b */ /* 0x000e220008000200 */
[----:B------:R-:W-:-:S02]  /*16f90*/  F2FP.F16.E4M3.UNPACK_B R2, R11 ;  /* 0x0000000bff02723e */ /* 0x000fc400020006ff */
[----:B------:R-:W-:-:S07]  /*16fa0*/  F2FP.F16.E4M3.UNPACK_B R3, R10 ;  /* 0x0000000aff03723e */ /* 0x000fce00020006ff */
[----:B------:R-:W-:Y:S01]  /*16fb0*/  STL [R1+0xfac], R56 ;  /* 0x000fac3801007387 */ /* 0x000fe20000100800 */
[----:B------:R-:W-:Y:S02]  /*16fc0*/  F2FP.F16.E4M3.UNPACK_B R14, R9 ;  /* 0x00000009ff0e723e */ /* 0x000fe400020006ff */
[----:B------:R-:W-:Y:S01]  /*16fd0*/  F2FP.F16.E4M3.UNPACK_B R15, R8 ;  /* 0x00000008ff0f723e */ /* 0x000fe200020006ff */
[----:B------:R-:W-:Y:S04]  /*16fe0*/  STL [R1+0xfa8], R57 ;  /* 0x000fa83901007387 */ /* 0x000fe80000100800 */
[----:B------:R-:W-:Y:S04]  /*16ff0*/  STL [R1+0xfa4], R58 ;  /* 0x000fa43a01007387 */ /* 0x000fe80000100800 */
[----:B------:R-:W-:Y:S01]  /*17000*/  STL [R1+0xfa0], R59 ;  /* 0x000fa03b01007387 */ /* 0x000fe20000100800 */
[----:B------:R-:W-:Y:S03]  /*17010*/  HMMA.16816.F32 R8, R32, R14, R20 ;  /* 0x0000000e2008723c */ /* 0x000fe60000001814 */
[----:B0-----:R-:W-:Y:S01]  /*17020*/  STL.64 [R1+0x2a0], R40 ;  /* 0x0002a02801007387 */ /* 0x001fe20000100a00 */
[----:B------:R-:W-:-:S02]  /*17030*/  IMAD.MOV.U32 R38, RZ, RZ, R40 ;  /* 0x000000ffff267224 */ /* 0x000fc400078e0028 */
[----:B------:R-:W-:Y:S01]  /*17040*/  IMAD.MOV.U32 R0, RZ, RZ, R41 ;  /* 0x000000ffff007224 */ /* 0x000fe200078e0029 */
[----:B------:R4:W-:Y:S02]  /*17050*/  STL.64 [R1+0x2a8], R42 ;  /* 0x0002a82a01007387 */ /* 0x0009e40000100a00 */
[----:B----4-:R-:W-:Y:S01]  /*17060*/  HMMA.16816.F32 R40, R32, R2, R24 ;  /* 0x000000022028723c */ /* 0x010fe20000001818 */
[----:B------:R-:W-:Y:S02]  /*17070*/  F2FP.F16.E4M3.UNPACK_B R24, R7 ;  /* 0x00000007ff18723e */ /* 0x000fe400020006ff */
[----:B------:R-:W-:-:S15]  /*17080*/  F2FP.F16.E4M3.UNPACK_B R25, R6 ;  /* 0x00000006ff19723e */ /* 0x000fde00020006ff */
[----:B------:R-:W-:Y:S01]  /*17090*/  NOP ;  /* 0x0000000000007918 */ /* 0x000fe20000000000 */
[----:B------:R0:W-:Y:S04]  /*170a0*/  STL.64 [R1+0x10], R40 ;  /* 0x0000102801007387 */ /* 0x0001e80000100a00 */
[----:B------:R1:W-:Y:S01]  /*170b0*/  STL.64 [R1+0x18], R42 ;  /* 0x0000182a01007387 */ /* 0x0003e20000100a00 */
[----:B0-----:R-:W-:Y:S02]  /*170c0*/  IMAD.MOV.U32 R40, RZ, RZ, R8 ;  /* 0x000000ffff287224 */ /* 0x001fe400078e0008 */
[----:B------:R-:W-:Y:S02]  /*170d0*/  IMAD.MOV.U32 R41, RZ, RZ, R9 ;  /* 0x000000ffff297224 */ /* 0x000fe400078e0009 */
[----:B-1----:R-:W-:Y:S02]  /*170e0*/  IMAD.MOV.U32 R42, RZ, RZ, R10 ;  /* 0x000000ffff2a7224 */ /* 0x002fe400078e000a */
[----:B------:R-:W-:-:S05]  /*170f0*/  IMAD.MOV.U32 R43, RZ, RZ, R11 ;  /* 0x000000ffff2b7224 */ /* 0x000fca00078e000b */
[----:B------:R-:W-:Y:S04]  /*17100*/  STL.64 [R1+0x1048], R42 ;  /* 0x0010482a01007387 */ /* 0x000fe80000100a00 */
[----:B------:R0:W-:Y:S04]  /*17110*/  STL.64 [R1+0x1040], R40 ;  /* 0x0010402801007387 */ /* 0x0001e80000100a00 */
[----:B0-----:R-:W2:Y:S04]  /*17120*/  LDL.LU.64 R40, [R1+0x1a0] ;  /* 0x0001a00001287983 */ /* 0x001ea80000300a00 */
[----:B------:R-:W2:Y:S04]  /*17130*/  LDL.LU.64 R42, [R1+0x1a8] ;  /* 0x0001a800012a7983 */ /* 0x000ea80000300a00 */
[----:B------:R-:W4:Y:S04]  /*17140*/  LDL.LU.64 R8, [R1+0x220] ;  /* 0x0002200001087983 */ /* 0x000f280000300a00 */
[----:B------:R-:W4:Y:S01]  /*17150*/  LDL.LU.64 R10, [R1+0x228] ;  /* 0x00022800010a7983 */ /* 0x000f220000300a00 */
[----:B------:R-:W-:-:S02]  /*17160*/  F2FP.F16.E4M3.UNPACK_B R20, R5 ;  /* 0x00000005ff14723e */ /* 0x000fc400020006ff */
[----:B------:R-:W-:Y:S01]  /*17170*/  F2FP.F16.E4M3.UNPACK_B R21, R4 ;  /* 0x00000004ff15723e */ /* 0x000fe200020006ff */
[----:B---3--:R-:W-:-:S15]  /*17180*/  HMMA.16816.F32 R28, R32, R24, R28 ;  /* 0x00000018201c723c */ /* 0x008fde000000181c */
[----:B------:R-:W-:-:S04]  /*17190*/  NOP ;  /* 0x0000000000007918 */ /* 0x000fc80000000000 */
[----:B------:R-:W-:Y:S02]  /*171a0*/  IMAD.MOV.U32 R56, RZ, RZ, R28 ;  /* 0x000000ffff387224 */ /* 0x000fe400078e001c */
[----:B------:R-:W-:Y:S02]  /*171b0*/  IMAD.MOV.U32 R57, RZ, RZ, R29 ;  /* 0x000000ffff397224 */ /* 0x000fe400078e001d */
[----:B------:R-:W-:Y:S01]  /*171c0*/  IMAD.MOV.U32 R58, RZ, RZ, R30 ;  /* 0x000000ffff3a7224 */ /* 0x000fe200078e001e */
[----:B------:R-:W3:Y:S01]  /*171d0*/  LDL.LU.64 R28, [R1] ;  /* 0x00000000011c7983 */ /* 0x000ee20000300a00 */
[----:B------:R-:W-:-:S03]  /*171e0*/  IMAD.MOV.U32 R59, RZ, RZ, R31 ;  /* 0x000000ffff3b7224 */ /* 0x000fc600078e001f */
[----:B------:R-:W3:Y:S04]  /*171f0*/  LDL.LU.64 R30, [R1+0x8] ;  /* 0x00000800011e7983 */ /* 0x000ee80000300a00 */
[----:B------:R-:W2:Y:S04]  /*17200*/  LDL.LU.64 R4, [R1+0x2d8] ;  /* 0x0002d80001047983 */ /* 0x000ea80000300a00 */
[----:B------:R-:W2:Y:S01]  /*17210*/  LDL.LU.64 R6, [R1+0x2e0] ;  /* 0x0002e00001067983 */ /* 0x000ea20000300a00 */
[----:B------:R-:W-:Y:S02]  /*17220*/  F2FP.F16.E4M3.UNPACK_B R36, R51 ;  /* 0x00000033ff24723e */ /* 0x000fe400020006ff */
[----:B------:R-:W-:-:S02]  /*17230*/  F2FP.F16.E4M3.UNPACK_B R37, R50 ;  /* 0x00000032ff25723e */ /* 0x000fc400020006ff */
[----:B------:R-:W-:Y:S02]  /*17240*/  F2FP.F16.E4M3.UNPACK_B R26, R49 ;  /* 0x00000031ff1a723e */ /* 0x000fe400020006ff */
[----:B------:R-:W-:Y:S02]  /*17250*/  F2FP.F16.E4M3.UNPACK_B R27, R48 ;  /* 0x00000030ff1b723e */ /* 0x000fe400020006ff */
[----:B------:R-:W-:Y:S02]  /*17260*/  F2FP.F16.E4M3.UNPACK_B R22, R38 ;  /* 0x00000026ff16723e */ /* 0x000fe400020006ff */
[----:B------:R-:W-:-:S03]  /*17270*/  F2FP.F16.E4M3.UNPACK_B R23, R0 ;  /* 0x00000000ff17723e */ /* 0x000fc600020006ff */
[----:B----4-:R-:W-:-:S15]  /*17280*/  HMMA.16816.F32 R8, R32, R26, R8 ;  /* 0x0000001a2008723c */ /* 0x010fde0000001808 */
[----:B------:R-:W-:-:S04]  /*17290*/  NOP ;  /* 0x0000000000007918 */ /* 0x000fc80000000000 */
[----:B------:R-:W-:Y:S02]  /*172a0*/  IMAD.MOV.U32 R61, RZ, RZ, R10 ;  /* 0x000000ffff3d7224 */ /* 0x000fe400078e000a */
[----:B------:R-:W-:Y:S01]  /*172b0*/  IMAD.MOV.U32 R60, RZ, RZ, R11 ;  /* 0x000000ffff3c7224 */ /* 0x000fe200078e000b */
[----:B---3--:R-:W-:-:S15]  /*172c0*/  HMMA.16816.F32 R28, R32, R20, R28 ;  /* 0x00000014201c723c */ /* 0x008fde000000181c */
[----:B------:R-:W-:-:S04]  /*172d0*/  NOP ;  /* 0x0000000000007918 */ /* 0x000fc80000000000 */
[----:B------:R-:W-:Y:S04]  /*172e0*/  STL.64 [R1+0x40], R28 ;  /* 0x0000401c01007387 */ /* 0x000fe80000100a00 */
[----:B------:R2:W-:Y:S02]  /*172f0*/  STL.64 [R1+0x48], R30 ;  /* 0x0000481e01007387 */ /* 0x0005e40000100a00 */
[----:B--2---:R-:W-:-:S15]  /*17300*/  HMMA.16816.F32 R28, R32, R36, R40 ;  /* 0x00000024201c723c */ /* 0x004fde0000001828 */
[----:B------:R-:W-:-:S04]  /*17310*/  NOP ;  /* 0x0000000000007918 */ /* 0x000fc80000000000 */
[----:B------:R-:W-:Y:S04]  /*17320*/  STL.64 [R1+0x70], R28 ;  /* 0x0000701c01007387 */ /* 0x000fe80000100a00 */
[----:B------:R-:W-:Y:S04]  /*17330*/  STL.64 [R1+0x78], R30 ;  /* 0x0000781e01007387 */ /* 0x000fe80000100a00 */
[----:B------:R0:W-:Y:S02]  /*17340*/  STL.64 [R1+0xa0], R8 ;  /* 0x0000a00801007387 */ /* 0x0001e40000100a00 */
[----:B0-----:R-:W-:Y:S02]  /*17350*/  HMMA.16816.F32 R8, R32, R22, R4 ;  /* 0x000000162008723c */ /* 0x001fe40000001804 */
[----:B------:R-:W-:Y:S04]  /*17360*/  STL [R1+0xf94], R60 ;  /* 0x000f943c01007387 */ /* 0x000fe80000100800 */
[----:B------:R-:W-:Y:S04]  /*17370*/  STL [R1+0xf90], R61 ;  /* 0x000f903d01007387 */ /* 0x000fe80000100800 */
[----:B------:R-:W2:Y:S04]  /*17380*/  LDL.LU.64 R4, [R1+0x210] ;  /* 0x0002100001047983 */ /* 0x000ea80000300a00 */
[----:B------:R-:W2:Y:S05]  /*17390*/  LDL.LU.64 R6, [R1+0x218] ;  /* 0x0002180001067983 */ /* 0x000eaa0000300a00 */
[----:B------:R0:W-:Y:S04]  /*173a0*/  STL.64 [R1+0x80], R8 ;  /* 0x0000800801007387 */ /* 0x0001e80000100a00 */
[----:B------:R1:W-:Y:S04]  /*173b0*/  STL.64 [R1+0x88], R10 ;  /* 0x0000880a01007387 */ /* 0x0003e80000100a00 */
[----:B------:R-:W3:Y:S04]  /*173c0*/  LDL.LU.64 R32, [R1+0x200] ;  /* 0x0002000001207983 */ /* 0x000ee80000300a00 */
[----:B------:R-:W3:Y:S01]  /*173d0*/  LDL.LU.64 R34, [R1+0x208] ;  /* 0x0002080001227983 */ /* 0x000ee20000300a00 */
[----:B------:R-:W-:-:S02]  /*173e0*/  IMAD R29, R52, 0x100, R53 ;  /* 0x00000100341d7824 */ /* 0x000fc400078e0235 */
[----:B------:R-:W-:Y:S01]  /*173f0*/  IMAD R28, R54, 0x100, R55 ;  /* 0x00000100361c7824 */ /* 0x000fe200078e0237 */
[----:B------:R-:W4:Y:S04]  /*17400*/  LDL.LU.64 R52, [R1+0x1f0] ;  /* 0x0001f00001347983 */ /* 0x000f280000300a00 */
[----:B------:R-:W4:Y:S04]  /*17410*/  LDL.LU.64 R54, [R1+0x1f8] ;  /* 0x0001f80001367983 */ /* 0x000f280000300a00 */
[----:B------:R-:W4:Y:S04]  /*17420*/  LDL.LU.64 R48, [R1+0x1e0] ;  /* 0x0001e00001307983 */ /* 0x000f280000300a00 */
[----:B------:R-:W4:Y:S01]  /*17430*/  LDL.LU.64 R50, [R1+0x1e8] ;  /* 0x0001e80001327983 */ /* 0x000f220000300a00 */
[----:B------:R-:W-:-:S03]  /*17440*/  IMAD R31, R16, 0x100, R17 ;  /* 0x00000100101f7824 */ /* 0x000fc600078e0211 */
[----:B------:R-:W4:Y:S01]  /*17450*/  LDL.LU.64 R40, [R1+0x1d0] ;  /* 0x0001d00001287983 */ /* 0x000f220000300a00 */
[----:B------:R-:W-:-:S03]  /*17460*/  IMAD R30, R18, 0x100, R19 ;  /* 0x00000100121e7824 */ /* 0x000fc600078e0213 */
[----:B------:R-:W4:Y:S04]  /*17470*/  LDL.LU.64 R42, [R1+0x1d8] ;  /* 0x0001d800012a7983 */ /* 0x000f280000300a00 */
[----:B------:R-:W4:Y:S04]  /*17480*/  LDL.LU.64 R16, [R1+0x1c0] ;  /* 0x0001c00001107983 */ /* 0x000f280000300a00 */
[----:B------:R-:W4:Y:S04]  /*17490*/  LDL.LU.64 R18, [R1+0x1c8] ;  /* 0x0001c80001127983 */ /* 0x000f280000300a00 */
[----:B0-----:R-:W4:Y:S04]  /*174a0*/  LDL.LU.64 R8, [R1+0x1b0] ;  /* 0x0001b00001087983 */ /* 0x001f280000300a00 */
[----:B-1----:R-:W4:Y:S01]  /*174b0*/  LDL.LU.64 R10, [R1+0x1b8] ;  /* 0x0001b800010a7983 */ /* 0x002f220000300a00 */
[----:B------:R-:W-:-:S02]  /*174c0*/  F2FP.F16.E4M3.UNPACK_B R28, R28 ;  /* 0x0000001cff1c723e */ /* 0x000fc400020006ff */
[----:B------:R-:W-:Y:S02]  /*174d0*/  F2FP.F16.E4M3.UNPACK_B R29, R29 ;  /* 0x0000001dff1d723e */ /* 0x000fe400020006ff */
[----:B------:R-:W-:Y:S02]  /*174e0*/  F2FP.F16.E4M3.UNPACK_B R30, R30 ;  /* 0x0000001eff1e723e */ /* 0x000fe400020006ff */
[----:B------:R-:W-:-:S07]  /*174f0*/  F2FP.F16.E4M3.UNPACK_B R31, R31 ;  /* 0x0000001fff1f723e */ /* 0x000fce00020006ff */
[C---:B--2---:R-:W-:Y:S08]  /*17500*/  HMMA.16816.F32 R4, R28.reuse, R12, R4 ;  /* 0x0000000c1c04723c */ /* 0x044ff00000001804 */
[C---:B---3--:R-:W-:Y:S11]  /*17510*/  HMMA.16816.F32 R32, R28.reuse, R2, R32 ;  /* 0x000000021c20723c */ /* 0x048ff60000001820 */
[----:B------:R-:W-:Y:S04]  /*17520*/  STL.64 [R1+0x120], R4 ;  /* 0x0001200401007387 */ /* 0x000fe80000100a00 */
[----:B------:R0:W-:Y:S01]  /*17530*/  STL.64 [R1+0x128], R6 ;  /* 0x0001280601007387 */ /* 0x0001e20000100a00 */
[----:B----4-:R-:W-:Y:S03]  /*17540*/  HMMA.16816.F32 R52, R28, R14, R52 ;  /* 0x0000000e1c34723c */ /* 0x010fe60000001834 */
[----:B0-----:R-:W2:Y:S01]  /*17550*/  LDL.LU.64 R6, [R1+0x1058] ;  /* 0x0010580001067983 */ /* 0x001ea20000300a00 */
[----:B------:R-:W-:-:S03]  /*17560*/  IMAD.MOV.U32 R60, RZ, RZ, R34 ;  /* 0x000000ffff3c7224 */ /* 0x000fc600078e0022 */
[----:B------:R-:W3:Y:S01]  /*17570*/  LDL.LU.64 R4, [R1+0x1050] ;  /* 0x0010500001047983 */ /* 0x000ee20000300a00 */
[----:B------:R-:W-:-:S03]  /*17580*/  IMAD.MOV.U32 R61, RZ, RZ, R35 ;  /* 0x000000ffff3d7224 */ /* 0x000fc600078e0023 */
[----:B------:R0:W-:Y:S02]  /*17590*/  STL.64 [R1+0x110], R32 ;  /* 0x0001102001007387 */ /* 0x0001e40000100a00 */
[C---:B0-----:R-:W-:Y:S02]  /*175a0*/  HMMA.16816.F32 R32, R28.reuse, R24, R48 ;  /* 0x000000181c20723c */ /* 0x041fe40000001830 */
[----:B------:R0:W-:Y:S04]  /*175b0*/  STL [R1+0xf9c], R60 ;  /* 0x000f9c3c01007387 */ /* 0x0001e80000100800 */
[----:B------:R1:W-:Y:S02]  /*175c0*/  STL [R1+0xf98], R61 ;  /* 0x000f983d01007387 */ /* 0x0003e40000100800 */
[----:B------:R-:W-:Y:S02]  /*175d0*/  HMMA.16816.F32 R40, R28, R20, R40 ;  /* 0x000000141c28723c */ /* 0x000fe40000001828 */
[----:B------:R-:W-:Y:S04]  /*175e0*/  STL.64 [R1+0x100], R52 ;  /* 0x0001003401007387 */ /* 0x000fe80000100a00 */
[----:B------:R-:W-:Y:S05]  /*175f0*/  STL.64 [R1+0x108], R54 ;  /* 0x0001083601007387 */ /* 0x000fea0000100a00 */
[----:B0-----:R-:W-:Y:S01]  /*17600*/  IMAD.MOV.U32 R60, RZ, RZ, R32 ;  /* 0x000000ffff3c7224 */ /* 0x001fe200078e0020 */
[----:B------:R0:W-:Y:S01]  /*17610*/  STL.64 [R1+0xf8], R34 ;  /* 0x0000f82201007387 */ /* 0x0001e20000100a00 */
[----:B-1----:R-:W-:-:S02]  /*17620*/  IMAD.MOV.U32 R61, RZ, RZ, R33 ;  /* 0x000000ffff3d7224 */ /* 0x002fc400078e0021 */
[C---:B0-----:R-:W-:Y:S04]  /*17630*/  HMMA.16816.F32 R32, R28.reuse, R36, R16 ;  /* 0x000000241c20723c */ /* 0x041fe80000001810 */
[----:B------:R0:W-:Y:S04]  /*17640*/  STL.64 [R1+0xe0], R40 ;  /* 0x0000e02801007387 */ /* 0x0001e80000100a00 */
[----:B------:R1:W-:Y:S04]  /*17650*/  STL.64 [R1+0xe8], R42 ;  /* 0x0000e82a01007387 */ /* 0x0003e80000100a00 */
[----:B------:R-:W4:Y:S01]  /*17660*/  LDL.LU.64 R16, [R1+0x2c8] ;  /* 0x0002c80001107983 */ /* 0x000f220000300a00 */
[----:B------:R-:W-:Y:S06]  /*17670*/  HMMA.16816.F32 R8, R28, R26, R8 ;  /* 0x0000001a1c08723c */ /* 0x000fec0000001808 */
[----:B------:R-:W-:Y:S04]  /*17680*/  STL.64 [R1+0xd0], R32 ;  /* 0x0000d02001007387 */ /* 0x000fe80000100a00 */
[----:B------:R-:W-:Y:S04]  /*17690*/  STL.64 [R1+0xd8], R34 ;  /* 0x0000d82201007387 */ /* 0x000fe80000100a00 */
[----:B------:R-:W4:Y:S05]  /*176a0*/  LDL.LU.64 R18, [R1+0x2d0] ;  /* 0x0002d00001127983 */ /* 0x000f2a0000300a00 */
[----:B------:R1:W-:Y:S04]  /*176b0*/  STL.64 [R1+0xc0], R8 ;  /* 0x0000c00801007387 */ /* 0x0003e80000100a00 */
[----:B------:R1:W-:Y:S04]  /*176c0*/  STL.64 [R1+0xc8], R10 ;  /* 0x0000c80a01007387 */ /* 0x0003e80000100a00 */
[----:B0-----:R-:W4:Y:S04]  /*176d0*/  LDL.LU.64 R40, [R1+0x190] ;  /* 0x0001900001287983 */ /* 0x001f280000300a00 */
[----:B-1----:R-:W4:Y:S04]  /*176e0*/  LDL.LU.64 R42, [R1+0x198] ;  /* 0x00019800012a7983 */ /* 0x002f280000300a00 */
[----:B------:R-:W4:Y:S04]  /*176f0*/  LDL.LU.64 R48, [R1+0x180] ;  /* 0x0001800001307983 */ /* 0x000f280000300a00 */
[----:B------:R-:W4:Y:S04]  /*17700*/  LDL.LU.64 R50, [R1+0x188] ;  /* 0x0001880001327983 */ /* 0x000f280000300a00 */
[----:B------:R-:W4:Y:S04]  /*17710*/  LDL.LU.64 R8, [R1+0x170] ;  /* 0x0001700001087983 */ /* 0x000f280000300a00 */
[----:B------:R-:W4:Y:S01]  /*17720*/  LDL.LU.64 R10, [R1+0x178] ;  /* 0x00017800010a7983 */ /* 0x000f220000300a00 */
[----:B------:R-:W-:-:S03]  /*17730*/  IMAD R35, R44, 0x100, R45 ;  /* 0x000001002c237824 */ /* 0x000fc600078e022d */
[----:B------:R-:W4:Y:S01]  /*17740*/  LDL.LU.64 R52, [R1+0x160] ;  /* 0x0001600001347983 */ /* 0x000f220000300a00 */
[----:B------:R-:W-:-:S03]  /*17750*/  IMAD R32, R46, 0x100, R47 ;  /* 0x000001002e207824 */ /* 0x000fc600078e022f */
[----:B------:R-:W4:Y:S01]  /*17760*/  LDL.LU.64 R54, [R1+0x168] ;  /* 0x0001680001367983 */ /* 0x000f220000300a00 */
[----:B--2---:R-:W-:Y:S02]  /*17770*/  IMAD R33, R6, 0x100, R7 ;  /* 0x0000010006217824 */ /* 0x004fe400078e0207 */
[----:B---3--:R-:W-:Y:S02]  /*17780*/  IMAD R34, R4, 0x100, R5 ;  /* 0x0000010004227824 */ /* 0x008fe400078e0205 */
[----:B------:R-:W2:Y:S04]  /*17790*/  LDL.LU.64 R4, [R1+0x150] ;  /* 0x0001500001047983 */ /* 0x000ea80000300a00 */
[----:B------:R-:W2:Y:S04]  /*177a0*/  LDL.LU.64 R6, [R1+0x158] ;  /* 0x0001580001067983 */ /* 0x000ea80000300a00 */
[----:B------:R-:W3:Y:S04]  /*177b0*/  LDL.LU.64 R44, [R1+0x140] ;  /* 0x00014000012c7983 */ /* 0x000ee80000300a00 */
[----:B------:R-:W3:Y:S01]  /*177c0*/  LDL.LU.64 R46, [R1+0x148] ;  /* 0x00014800012e7983 */ /* 0x000ee20000300a00 */
[----:B----4-:R-:W-:Y:S03]  /*177d0*/  HMMA.16816.F32 R28, R28, R22, R16 ;  /* 0x000000161c1c723c */ /* 0x010fe60000001810 */
[----:B------:R-:W4:Y:S04]  /*177e0*/  LDL.LU.64 R16, [R1+0x2b8] ;  /* 0x0002b80001107983 */ /* 0x000f280000300a00 */
[----:B------:R-:W4:-:S12]  /*177f0*/  LDL.LU.64 R18, [R1+0x2c0] ;  /* 0x0002c00001127983 */ /* 0x000f180000300a00 */
[----:B------:R0:W-:Y:S04]  /*17800*/  STL.64 [R1+0x90], R28 ;  /* 0x0000901c01007387 */ /* 0x0001e80000100a00 */
[----:B------:R1:W-:Y:S01]  /*17810*/  STL.64 [R1+0x98], R30 ;  /* 0x0000981e01007387 */ /* 0x0003e20000100a00 */
[----:B0-----:R-:W-:Y:S02]  /*17820*/  F2FP.F16.E4M3.UNPACK_B R28, R32 ;  /* 0x00000020ff1c723e */ /* 0x001fe400020006ff */
[----:B------:R-:W-:Y:S02]  /*17830*/  F2FP.F16.E4M3.UNPACK_B R29, R33 ;  /* 0x00000021ff1d723e */ /* 0x000fe400020006ff */
[----:B-1----:R-:W-:Y:S01]  /*17840*/  F2FP.F16.E4M3.UNPACK_B R30, R34 ;  /* 0x00000022ff1e723e */ /* 0x002fe200020006ff */
[----:B------:R-:W4:Y:S01]  /*17850*/  LDL.LU.64 R32, [R1+0x130] ;  /* 0x0001300001207983 */ /* 0x000f220000300a00 */
[----:B------:R-:W-:-:S03]  /*17860*/  F2FP.F16.E4M3.UNPACK_B R31, R35 ;  /* 0x00000023ff1f723e */ /* 0x000fc600020006ff */
[----:B------:R-:W4:Y:S04]  /*17870*/  LDL.LU.64 R34, [R1+0x138] ;  /* 0x0001380001227983 */ /* 0x000f280000300a00 */
[C---:B------:R-:W-:Y:S08]  /*17880*/  HMMA.16816.F32 R40, R28.reuse, R12, R40 ;  /* 0x0000000c1c28723c */ /* 0x040ff00000001828 */
[C---:B------:R-:W-:Y:S08]  /*17890*/  HMMA.16816.F32 R48, R28.reuse, R2, R48 ;  /* 0x000000021c30723c */ /* 0x040ff00000001830 */
[C---:B------:R-:W-:Y:S03]  /*178a0*/  HMMA.16816.F32 R8, R28.reuse, R14, R8 ;  /* 0x0000000e1c08723c */ /* 0x040fe60000001808 */
[----:B------:R-:W-:Y:S04]  /*178b0*/  STL.64 [R1+0x190], R40 ;  /* 0x0001902801007387 */ /* 0x000fe80000100a00 */
[----:B------:R0:W-:Y:S04]  /*178c0*/  STL.64 [R1+0x198], R42 ;  /* 0x0001982a01007387 */ /* 0x0001e80000100a00 */
[----:B0-----:R-:W4:Y:S04]  /*178d0*/  LDL.LU.64 R42, [R1+0x1048] ;  /* 0x00104800012a7983 */ /* 0x001f280000300a00 */
[----:B------:R-:W4:Y:S04]  /*178e0*/  LDL.LU.64 R40, [R1+0x1040] ;  /* 0x0010400001287983 */ /* 0x000f280000300a00 */
[----:B------:R-:W-:Y:S04]  /*178f0*/  STL.64 [R1+0x180], R48 ;  /* 0x0001803001007387 */ /* 0x000fe80000100a00 */
[----:B------:R0:W-:Y:S04]  /*17900*/  STL.64 [R1+0x188], R50 ;  /* 0x0001883201007387 */ /* 0x0001e80000100a00 */
[----:B0-----:R-:W4:Y:S04]  /*17910*/  LDL.LU.64 R50, [R1+0x1038] ;  /* 0x0010380001327983 */ /* 0x001f280000300a00 */
[----:B------:R-:W4:Y:S04]  /*17920*/  LDL.LU.64 R48, [R1+0x1030] ;  /* 0x0010300001307983 */ /* 0x000f280000300a00 */
[----:B------:R-:W-:Y:S04]  /*17930*/  STL.64 [R1+0x170], R8 ;  /* 0x0001700801007387 */ /* 0x000fe80000100a00 */
[----:B------:R0:W-:Y:S04]  /*17940*/  STL.64 [R1+0x178], R10 ;  /* 0x0001780a01007387 */ /* 0x0001e80000100a00 */
[----:B0-----:R-:W4:Y:S04]  /*17950*/  LDL.LU.64 R10, [R1+0x1028] ;  /* 0x00102800010a7983 */ /* 0x001f280000300a00 */
[----:B------:R-:W4:Y:S01]  /*17960*/  LDL.LU.64 R8, [R1+0x1020] ;  /* 0x0010200001087983 */ /* 0x000f220000300a00 */
[----:B------:R-:W-:-:S15]  /*17970*/  HMMA.16816.F32 R52, R28, R24, R52 ;  /* 0x000000181c34723c */ /* 0x000fde0000001834 */
[----:B------:R-:W-:-:S04]  /*17980*/  NOP ;  /* 0x0000000000007918 */ /* 0x000fc80000000000 */
[----:B------:R-:W-:Y:S04]  /*17990*/  STL.64 [R1+0x160], R52 ;  /* 0x0001603401007387 */ /* 0x000fe80000100a00 */
[----:B------:R0:W-:Y:S04]  /*179a0*/  STL.64 [R1+0x168], R54 ;  /* 0x0001683601007387 */ /* 0x0001e80000100a00 */
[----:B0-----:R-:W4:Y:S04]  /*179b0*/  LDL.LU.64 R54, [R1+0x1018] ;  /* 0x0010180001367983 */ /* 0x001f280000300a00 */
[----:B------:R-:W4:Y:S01]  /*179c0*/  LDL.LU.64 R52, [R1+0x1010] ;  /* 0x0010100001347983 */ /* 0x000f220000300a00 */
[C---:B--2---:R-:W-:Y:S08]  /*179d0*/  HMMA.16816.F32 R4, R28.reuse, R20, R4 ;  /* 0x000000141c04723c */ /* 0x044ff00000001804 */
[C---:B---3--:R-:W-:Y:S11]  /*179e0*/  HMMA.16816.F32 R44, R28.reuse, R36, R44 ;  /* 0x000000241c2c723c */ /* 0x048ff6000000182c */
[----:B------:R-:W-:Y:S01]  /*179f0*/  IMAD.MOV.U32 R0, RZ, RZ, R7 ;  /* 0x000000ffff007224 */ /* 0x000fe200078e0007 */
[----:B------:R-:W-:Y:S04]  /*17a00*/  STL.64 [R1+0x150], R4 ;  /* 0x0001500401007387 */ /* 0x000fe80000100a00 */
[----:B------:R0:W-:Y:S04]  /*17a10*/  STL [R1+0x158], R6 ;  /* 0x0001580601007387 */ /* 0x0001e80000100800 */
[----:B0-----:R-:W2:Y:S04]  /*17a20*/  LDL.LU.64 R6, [R1+0x1008] ;  /* 0x0010080001067983 */ /* 0x001ea80000300a00 */
[----:B------:R-:W2:Y:S04]  /*17a30*/  LDL.LU.64 R4, [R1+0x1000] ;  /* 0x0010000001047983 */ /* 0x000ea80000300a00 */
[----:B------:R-:W-:Y:S04]  /*17a40*/  STL [R1+0xf78], R0 ;  /* 0x000f780001007387 */ /* 0x000fe80000100800 */
[----:B------:R-:W-:Y:S04]  /*17a50*/  STL.64 [R1+0x140], R44 ;  /* 0x0001402c01007387 */ /* 0x000fe80000100a00 */
[----:B------:R0:W-:Y:S04]  /*17a60*/  STL.64 [R1+0x148], R46 ;  /* 0x0001482e01007387 */ /* 0x0001e80000100a00 */
[----:B0-----:R-:W3:Y:S04]  /*17a70*/  LDL.LU.64 R46, [R1+0xff8] ;  /* 0x000ff800012e7983 */ /* 0x001ee80000300a00 */
[----:B------:R-:W3:Y:S01]  /*17a80*/  LDL.LU.64 R44, [R1+0xff0] ;  /* 0x000ff000012c7983 */ /* 0x000ee20000300a00 */
[C---:B----4-:R-:W-:Y:S08]  /*17a90*/  HMMA.16816.F32 R32, R28.reuse, R26, R32 ;  /* 0x0000001a1c20723c */ /* 0x050ff00000001820 */
[----:B------:R-:W-:Y:S11]  /*17aa0*/  HMMA.16816.F32 R28, R28, R22, R16 ;  /* 0x000000161c1c723c */ /* 0x000ff60000001810 */
[----:B------:R-:W-:Y:S04]  /*17ab0*/  STL.64 [R1+0x130], R32 ;  /* 0x0001302001007387 */ /* 0x000fe80000100a00 */
[----:B------:R0:W-:Y:S01]  /*17ac0*/  STL [R1+0x138], R34 ;  /* 0x0001382201007387 */ /* 0x0001e20000100800 */
[----:B------:R-:W-:-:S02]  /*17ad0*/  IMAD.MOV.U32 R0, RZ, RZ, R35 ;  /* 0x000000ffff007224 */ /* 0x000fc400078e0023 */
[----:B------:R-:W-:Y:S02]  /*17ae0*/  IMAD R35, R51, 0x100, R50 ;  /* 0x0000010033237824 */ /* 0x000fe400078e0232 */
[----:B0-----:R-:W-:Y:S02]  /*17af0*/  IMAD R34, R49, 0x100, R48 ;  /* 0x0000010031227824 */ /* 0x001fe400078e0230 */
[----:B------:R-:W-:Y:S02]  /*17b00*/  IMAD R33, R11, 0x100, R10 ;  /* 0x000001000b217824 */ /* 0x000fe400078e020a */
[----:B------:R-:W-:Y:S02]  /*17b10*/  IMAD R32, R9, 0x100, R8 ;  /* 0x0000010009207824 */ /* 0x000fe400078e0208 */
[----:B------:R-:W4:Y:S04]  /*17b20*/  LDL.LU R8, [R1+0xfec] ;  /* 0x000fec0001087983 */ /* 0x000f280000300800 */
[----:B------:R-:W4:Y:S04]  /*17b30*/  LDL.LU R9, [R1+0xfe8] ;  /* 0x000fe80001097983 */ /* 0x000f280000300800 */
[----:B------:R-:W2:Y:S04]  /*17b40*/  LDL.LU R38, [R1+0x35c] ;  /* 0x00035c0001267983 */ /* 0x000ea80000300800 */
[----:B------:R-:W2:Y:S04]  /*17b50*/  LDL.LU R39, [R1+0x358] ;  /* 0x0003580001277983 */ /* 0x000ea80000300800 */
[----:B------:R-:W4:Y:S04]  /*17b60*/  LDL.LU R10, [R1+0xfe4] ;  /* 0x000fe400010a7983 */ /* 0x000f280000300800 */
[----:B------:R-:W4:Y:S04]  /*17b70*/  LDL.LU R11, [R1+0xfe0] ;  /* 0x000fe000010b7983 */ /* 0x000f280000300800 */
[----:B------:R-:W2:Y:S04]  /*17b80*/  LDL.LU R48, [R1+0xfdc] ;  /* 0x000fdc0001307983 */ /* 0x000ea80000300800 */
[----:B------:R-:W2:Y:S04]  /*17b90*/  LDL.LU R49, [R1+0xfd8] ;  /* 0x000fd80001317983 */ /* 0x000ea80000300800 */
[----:B------:R-:W2:Y:S04]  /*17ba0*/  LDL.LU R50, [R1+0xfd4] ;  /* 0x000fd40001327983 */ /* 0x000ea80000300800 */
[----:B------:R-:W2:Y:S04]  /*17bb0*/  LDL.LU R51, [R1+0xfd0] ;  /* 0x000fd00001337983 */ /* 0x000ea80000300800 */
[----:B------:R-:W2:Y:S04]  /*17bc0*/  LDL.LU.64 R18, [R1+0xfc8] ;  /* 0x000fc80001127983 */ /* 0x000ea80000300a00 */
[----:B------:R-:W2:Y:S04]  /*17bd0*/  LDL.LU.64 R16, [R1+0xfc0] ;  /* 0x000fc00001107983 */ /* 0x000ea80000300a00 */
[----:B------:R0:W-:Y:S04]  /*17be0*/  STL.64 [R1+0xb0], R28 ;  /* 0x0000b01c01007387 */ /* 0x0001e80000100a00 */
[----:B------:R1:W-:Y:S01]  /*17bf0*/  STL.64 [R1+0xb8], R30 ;  /* 0x0000b81e01007387 */ /* 0x0003e20000100a00 */
[----:B0-----:R-:W-:-:S02]  /*17c00*/  F2FP.F16.E4M3.UNPACK_B R28, R32 ;  /* 0x00000020ff1c723e */ /* 0x001fc400020006ff */
[----:B------:R-:W-:Y:S02]  /*17c10*/  F2FP.F16.E4M3.UNPACK_B R29, R33 ;  /* 0x00000021ff1d723e */ /* 0x000fe400020006ff */
[----:B-1----:R-:W-:Y:S01]  /*17c20*/  F2FP.F16.E4M3.UNPACK_B R30, R34 ;  /* 0x00000022ff1e723e */ /* 0x002fe200020006ff */
[----:B------:R-:W2:Y:S01]  /*17c30*/  LDL.LU.64 R32, [R1+0x60] ;  /* 0x0000600001207983 */ /* 0x000ea20000300a00 */
[----:B------:R-:W-:-:S03]  /*17c40*/  F2FP.F16.E4M3.UNPACK_B R31, R35 ;  /* 0x00000023ff1f723e */ /* 0x000fc600020006ff */
[----:B------:R-:W2:Y:S04]  /*17c50*/  LDL.LU.64 R34, [R1+0x68] ;  /* 0x0000680001227983 */ /* 0x000ea80000300a00 */
[----:B--2---:R-:W-:Y:S01]  /*17c60*/  HMMA.16816.F32 R32, R28, R12, R32 ;  /* 0x0000000c1c20723c */ /* 0x004fe20000001820 */
[----:B------:R-:W2:Y:S04]  /*17c70*/  LDL.LU R12, [R1+0x340] ;  /* 0x00034000010c7983 */ /* 0x000ea80000300800 */
[----:B------:R-:W2:-:S14]  /*17c80*/  LDL.LU R13, [R1+0x348] ;  /* 0x00034800010d7983 */ /* 0x000e9c0000300800 */
[----:B------:R-:W-:Y:S04]  /*17c90*/  STL.64 [R1+0x60], R32 ;  /* 0x0000602001007387 */ /* 0x000fe80000100a00 */
[----:B------:R0:W-:Y:S02]  /*17ca0*/  STL.64 [R1+0x68], R34 ;  /* 0x0000682201007387 */ /* 0x0001e40000100a00 */
[C---:B0-----:R-:W-:Y:S02]  /*17cb0*/  HMMA.16816.F32 R32, R28.reuse, R2, R52 ;  /* 0x000000021c20723c */ /* 0x041fe40000001834 */
[----:B------:R-:W2:Y:S04]  /*17cc0*/  LDL.LU R2, [R1+0x354] ;  /* 0x0003540001027983 */ /* 0x000ea80000300800 */
[----:B------:R-:W2:Y:S02]  /*17cd0*/  LDL.LU R3, [R1+0x350] ;  /* 0x0003500001037983 */ /* 0x000ea40000300800 */
[C---:B------:R-:W-:Y:S11]  /*17ce0*/  HMMA.16816.F32 R52, R28.reuse, R14, R4 ;  /* 0x0000000e1c34723c */ /* 0x040ff60000001804 */
[----:B------:R-:W-:Y:S04]  /*17cf0*/  STL.64 [R1+0x50], R32 ;  /* 0x0000502001007387 */ /* 0x000fe80000100a00 */
[----:B------:R0:W-:Y:S04]  /*17d00*/  STL.64 [R1+0x58], R34 ;  /* 0x0000582201007387 */ /* 0x0001e80000100a00 */
[----:B------:R-:W2:Y:S04]  /*17d10*/  LDL.LU R6, [R1+0x344] ;  /* 0x0003440001067983 */ /* 0x000ea80000300800 */
[----:B------:R-:W2:Y:S01]  /*17d20*/  LDL.LU R7, [R1+0x34c] ;  /* 0x00034c0001077983 */ /* 0x000ea20000300800 */
[C---:B---3--:R-:W-:Y:S08]  /*17d30*/  HMMA.16816.F32 R44, R28.reuse, R24, R44 ;  /* 0x000000181c2c723c */ /* 0x048ff0000000182c */
[C---:B----4-:R-:W-:Y:S08]  /*17d40*/  HMMA.16816.F32 R8, R28.reuse, R20, R8 ;  /* 0x000000141c08723c */ /* 0x050ff00000001808 */
[C---:B------:R-:W-:Y:S08]  /*17d50*/  HMMA.16816.F32 R48, R28.reuse, R36, R48 ;  /* 0x000000241c30723c */ /* 0x040ff00000001830 */
[----:B0-----:R-:W-:Y:S01]  /*17d60*/  HMMA.16816.F32 R32, R28, R26, R16 ;  /* 0x0000001a1c20723c */ /* 0x001fe20000001810 */
[----:B------:R-:W-:Y:S04]  /*17d70*/  STL.64 [R1+0xeb0], R54 ;  /* 0x000eb03601007387 */ /* 0x000fe80000100a00 */
[----:B------:R0:W-:Y:S04]  /*17d80*/  STL.64 [R1+0xea8], R52 ;  /* 0x000ea83401007387 */ /* 0x0001e80000100a00 */
[----:B------:R-:W-:Y:S04]  /*17d90*/  STL.64 [R1+0xec0], R46 ;  /* 0x000ec02e01007387 */ /* 0x000fe80000100a00 */
[----:B------:R1:W-:Y:S04]  /*17da0*/  STL.64 [R1+0xeb8], R44 ;  /* 0x000eb82c01007387 */ /* 0x0003e80000100a00 */
[----:B------:R-:W-:Y:S04]  /*17db0*/  STL.64 [R1+0xed0], R10 ;  /* 0x000ed00a01007387 */ /* 0x000fe80000100a00 */
[----:B------:R3:W-:Y:S04]  /*17dc0*/  STL.64 [R1+0xec8], R8 ;  /* 0x000ec80801007387 */ /* 0x0007e80000100a00 */
[----:B------:R4:W-:Y:S04]  /*17dd0*/  STL [R1+0xf6c], R48 ;  /* 0x000f6c3001007387 */ /* 0x0009e80000100800 */
[----:B------:R0:W-:Y:S04]  /*17de0*/  STL [R1+0xf68], R49 ;  /* 0x000f683101007387 */ /* 0x0001e80000100800 */
[----:B------:R0:W-:Y:S01]  /*17df0*/  STL [R1+0xee0], R50 ;  /* 0x000ee03201007387 */ /* 0x0001e20000100800 */
[----:B------:R-:W-:-:S03]  /*17e00*/  IMAD R15, R39, 0x100, R38 ;  /* 0x00000100270f7824 */ /* 0x000fc600078e0226 */
[----:B------:R0:W-:Y:S04]  /*17e10*/  STL [R1+0xedc], R51 ;  /* 0x000edc3301007387 */ /* 0x0001e80000100800 */
[----:B------:R-:W-:Y:S04]  /*17e20*/  STL.64 [R1+0xef0], R34 ;  /* 0x000ef02201007387 */ /* 0x000fe80000100a00 */
[----:B------:R-:W-:Y:S04]  /*17e30*/  STL.64 [R1+0xee8], R32 ;  /* 0x000ee82001007387 */ /* 0x000fe80000100a00 */
[----:B------:R-:W4:Y:S04]  /*17e40*/  LDL.LU R24, [R1+0x230] ;  /* 0x0002300001187983 */ /* 0x000f280000300800 */
[----:B------:R-:W4:Y:S04]  /*17e50*/  LDL.LU R38, [R1+0x234] ;  /* 0x0002340001267983 */ /* 0x000f280000300800 */
[----:B------:R-:W4:Y:S04]  /*17e60*/  LDL.LU R39, [R1+0x240] ;  /* 0x0002400001277983 */ /* 0x000f280000300800 */
[----:B------:R-:W4:Y:S04]  /*17e70*/  LDL.LU R25, [R1+0x244] ;  /* 0x0002440001197983 */ /* 0x000f280000300800 */
[----:B0-----:R-:W4:Y:S01]  /*17e80*/  LDL.LU R52, [R1+0x250] ;  /* 0x0002500001347983 */ /* 0x001f220000300800 */
[----:B-1----:R-:W-:-:S03]  /*17e90*/  IMAD.MOV.U32 R44, RZ, RZ, R40 ;  /* 0x000000ffff2c7224 */ /* 0x002fc600078e0028 */
[----:B---3--:R-:W3:Y:S01]  /*17ea0*/  LDL.LU R8, [R1+0x10] ;  /* 0x0000100001087983 */ /* 0x008ee20000300800 */
[----:B------:R-:W-:-:S03]  /*17eb0*/  IMAD.MOV.U32 R45, RZ, RZ, R41 ;  /* 0x000000ffff2d7224 */ /* 0x000fc600078e0029 */
[----:B------:R-:W3:Y:S01]  /*17ec0*/  LDL.LU R9, [R1+0x14] ;  /* 0x0000140001097983 */ /* 0x000ee20000300800 */
[----:B------:R-:W-:-:S03]  /*17ed0*/  IMAD.MOV.U32 R46, RZ, RZ, R42 ;  /* 0x000000ffff2e7224 */ /* 0x000fc600078e002a */
[----:B------:R-:W3:Y:S01]  /*17ee0*/  LDL.LU R10, [R1+0x18] ;  /* 0x00001800010a7983 */ /* 0x000ee20000300800 */
[----:B------:R-:W-:-:S03]  /*17ef0*/  IMAD.MOV.U32 R47, RZ, RZ, R43 ;  /* 0x000000ffff2f7224 */ /* 0x000fc600078e002b */
[----:B------:R-:W3:Y:S04]  /*17f00*/  LDL.LU R11, [R1+0x1c] ;  /* 0x00001c00010b7983 */ /* 0x000ee80000300800 */
[----:B------:R-:W3:Y:S04]  /*17f10*/  LDL.LU R40, [R1+0xfbc] ;  /* 0x000fbc0001287983 */ /* 0x000ee80000300800 */
[----:B------:R-:W3:Y:S04]  /*17f20*/  LDL.LU R41, [R1+0xfb8] ;  /* 0x000fb80001297983 */ /* 0x000ee80000300800 */
[----:B------:R-:W3:Y:S04]  /*17f30*/  LDL.LU R42, [R1+0xfb4] ;  /* 0x000fb400012a7983 */ /* 0x000ee80000300800 */
[----:B------:R-:W3:Y:S01]  /*17f40*/  LDL.LU R43, [R1+0xfb0] ;  /* 0x000fb000012b7983 */ /* 0x000ee20000300800 */
[----:B------:R-:W-:-:S03]  /*17f50*/  IMAD.MOV.U32 R4, RZ, RZ, R56 ;  /* 0x000000ffff047224 */ /* 0x000fc600078e0038 */
[----:B------:R-:W3:Y:S01]  /*17f60*/  LDL.LU R53, [R1+0x254] ;  /* 0x0002540001357983 */ /* 0x000ee20000300800 */
[----:B------:R-:W-:-:S03]  /*17f70*/  IMAD.MOV.U32 R5, RZ, RZ, R57 ;  /* 0x000000ffff057224 */ /* 0x000fc600078e0039 */
[----:B------:R-:W3:Y:S04]  /*17f80*/  LDL.LU R54, [R1+0x260] ;  /* 0x0002600001367983 */ /* 0x000ee80000300800 */
[----:B------:R-:W3:Y:S01]  /*17f90*/  LDL.LU R55, [R1+0x264] ;  /* 0x0002640001377983 */ /* 0x000ee20000300800 */
[----:B--2---:R-:W-:-:S03]  /*17fa0*/  IMAD R14, R3, 0x100, R2 ;  /* 0x00000100030e7824 */ /* 0x004fc600078e0202 */
[----:B------:R-:W2:Y:S04]  /*17fb0*/  LDL.LU R2, [R1+0x270] ;  /* 0x0002700001027983 */ /* 0x000ea80000300800 */
[----:B------:R-:W2:Y:S04]  /*17fc0*/  LDL.LU R56, [R1+0xfac] ;  /* 0x000fac0001387983 */ /* 0x000ea80000300800 */
[----:B------:R-:W2:Y:S01]  /*17fd0*/  LDL.LU R57, [R1+0xfa8] ;  /* 0x000fa80001397983 */ /* 0x000ea20000300800 */
[----:B------:R-:W-:Y:S02]  /*17fe0*/  IMAD R12, R12, 0x100, R6 ;  /* 0x000001000c0c7824 */ /* 0x000fe400078e0206 */
[----:B------:R-:W-:-:S02]  /*17ff0*/  IMAD.MOV.U32 R6, RZ, RZ, R58 ;  /* 0x000000ffff067224 */ /* 0x000fc400078e003a */
[----:B------:R-:W-:Y:S01]  /*18000*/  IMAD R13, R13, 0x100, R7 ;  /* 0x000001000d0d7824 */ /* 0x000fe200078e0207 */
[----:B------:R-:W2:Y:S01]  /*18010*/  LDL.LU R58, [R1+0xfa4] ;  /* 0x000fa400013a7983 */ /* 0x000ea20000300800 */
[----:B------:R-:W-:-:S03]  /*18020*/  IMAD.MOV.U32 R7, RZ, RZ, R59 ;  /* 0x000000ffff077224 */ /* 0x000fc600078e003b */
[----:B------:R-:W2:Y:S01]  /*18030*/  LDL.LU R59, [R1+0xfa0] ;  /* 0x000fa000013b7983 */ /* 0x000ea20000300800 */
[----:B------:R-:W-:Y:S02]  /*18040*/  F2FP.F16.E4M3.UNPACK_B R12, R12 ;  /* 0x0000000cff0c723e */ /* 0x000fe400020006ff */
[----:B------:R-:W-:Y:S01]  /*18050*/  F2FP.F16.E4M3.UNPACK_B R13, R13 ;  /* 0x0000000dff0d723e */ /* 0x000fe200020006ff */
[----:B------:R-:W2:Y:S01]  /*18060*/  LDL.LU R3, [R1+0x274] ;  /* 0x0002740001037983 */ /* 0x000ea20000300800 */
[----:B------:R-:W-:Y:S02]  /*18070*/  F2FP.F16.E4M3.UNPACK_B R14, R14 ;  /* 0x0000000eff0e723e */ /* 0x000fe400020006ff */
[----:B------:R-:W-:Y:S02]  /*18080*/  F2FP.F16.E4M3.UNPACK_B R15, R15 ;  /* 0x0000000fff0f723e */ /* 0x000fe400020006ff */
[----:B----4-:R-:W-:Y:S02]  /*18090*/  F2FP.F16.E4M3.UNPACK_B R20, R24.H1 ;  /* 0x00000018ff14723e */ /* 0x010fe400030006ff */
[----:B------:R-:W-:-:S02]  /*180a0*/  F2FP.F16.E4M3.UNPACK_B R21, R38.H1 ;  /* 0x00000026ff15723e */ /* 0x000fc400030006ff */
[----:B------:R-:W-:Y:S01]  /*180b0*/  F2FP.F16.E4M3.UNPACK_B R24, R52.H1 ;  /* 0x00000034ff18723e */ /* 0x000fe200030006ff */
[----:B---3--:R-:W-:Y:S01]  /*180c0*/  HMMA.16816.F32 R40, R28, R22, R40 ;  /* 0x000000161c28723c */ /* 0x008fe20000001828 */
[----:B------:R-:W-:Y:S02]  /*180d0*/  F2FP.F16.E4M3.UNPACK_B R22, R39.H1 ;  /* 0x00000027ff16723e */ /* 0x000fe400030006ff */
[----:B------:R-:W-:Y:S02]  /*180e0*/  F2FP.F16.E4M3.UNPACK_B R23, R25.H1 ;  /* 0x00000019ff17723e */ /* 0x000fe400030006ff */
[----:B------:R-:W-:Y:S02]  /*180f0*/  F2FP.F16.E4M3.UNPACK_B R25, R53.H1 ;  /* 0x00000035ff19723e */ /* 0x000fe400030006ff */
[----:B------:R-:W-:Y:S02]  /*18100*/  F2FP.F16.E4M3.UNPACK_B R26, R54.H1 ;  /* 0x00000036ff1a723e */ /* 0x000fe400030006ff */
[----:B------:R-:W-:Y:S01]  /*18110*/  F2FP.F16.E4M3.UNPACK_B R27, R55.H1 ;  /* 0x00000037ff1b723e */ /* 0x000fe200030006ff */
[C---:B------:R-:W-:Y:S08]  /*18120*/  HMMA.16816.F32 R16, R12.reuse, R22, R8 ;  /* 0x000000160c10723c */ /* 0x040ff00000001808 */
[C---:B------:R-:W-:Y:S01]  /*18130*/  HMMA.16816.F32 R4, R12.reuse, R26, R4 ;  /* 0x0000001a0c04723c */ /* 0x040fe20000001804 */
[----:B------:R-:W-:Y:S04]  /*18140*/  STL [R1+0xea4], R40 ;  /* 0x000ea42801007387 */ /* 0x000fe80000100800 */
[----:B------:R-:W-:Y:S04]  /*18150*/  STL [R1+0xea0], R41 ;  /* 0x000ea02901007387 */ /* 0x000fe80000100800 */
[----:B------:R-:W-:Y:S04]  /*18160*/  STL [R1+0xe9c], R42 ;  /* 0x000e9c2a01007387 */ /* 0x000fe80000100800 */
[----:B------:R-:W-:Y:S01]  /*18170*/  STL [R1+0xe98], R43 ;  /* 0x000e982b01007387 */ /* 0x000fe20000100800 */
[C---:B--2---:R-:W-:Y:S08]  /*18180*/  HMMA.16816.F32 R36, R12.reuse, R20, R56 ;  /* 0x000000140c24723c */ /* 0x044ff00000001838 */
[----:B------:R-:W-:Y:S01]  /*18190*/  HMMA.16816.F32 R56, R12, R24, R44 ;  /* 0x000000180c38723c */ /* 0x000fe2000000182c */
[----:B------:R-:W-:-:S10]  /*181a0*/  IMAD.MOV.U32 R44, RZ, RZ, R60 ;  /* 0x000000ffff2c7224 */ /* 0x000fd400078e003c */
[----:B------:R-:W-:Y:S04]  /*181b0*/  STL.64 [R1+0xf00], R38 ;  /* 0x000f002601007387 */ /* 0x000fe80000100a00 */
[----:B------:R0:W-:Y:S04]  /*181c0*/  STL.64 [R1+0xef8], R36 ;  /* 0x000ef82401007387 */ /* 0x0001e80000100a00 */
[----:B------:R-:W-:Y:S04]  /*181d0*/  STL.64 [R1+0xf88], R22 ;  /* 0x000f881601007387 */ /* 0x000fe80000100a00 */
[----:B------:R-:W-:Y:S04]  /*181e0*/  STL.64 [R1+0xf80], R20 ;  /* 0x000f801401007387 */ /* 0x000fe80000100a00 */
[----:B------:R-:W-:Y:S04]  /*181f0*/  STL.64 [R1+0xf10], R18 ;  /* 0x000f101201007387 */ /* 0x000fe80000100a00 */
[----:B------:R-:W-:Y:S04]  /*18200*/  STL.64 [R1+0xf08], R16 ;  /* 0x000f081001007387 */ /* 0x000fe80000100a00 */
[----:B------:R-:W-:Y:S01]  /*18210*/  STL.64 [R1+0xf20], R58 ;  /* 0x000f203a01007387 */ /* 0x000fe20000100a00 */
[----:B------:R-:W-:-:S03]  /*18220*/  IMAD.MOV.U32 R45, RZ, RZ, R61 ;  /* 0x000000ffff2d7224 */ /* 0x000fc600078e003d */
[----:B------:R-:W-:Y:S04]  /*18230*/  STL.64 [R1+0xf18], R56 ;  /* 0x000f183801007387 */ /* 0x000fe80000100a00 */
[----:B------:R-:W-:Y:S04]  /*18240*/  STL.64 [R1], R4 ;  /* 0x0000000401007387 */ /* 0x000fe80000100a00 */
[----:B------:R1:W-:Y:S04]  /*18250*/  STL.64 [R1+0x8], R6 ;  /* 0x0000080601007387 */ /* 0x0003e80000100a00 */
[----:B------:R-:W2:Y:S04]  /*18260*/  LDL.LU R60, [R1+0xf9c] ;  /* 0x000f9c00013c7983 */ /* 0x000ea80000300800 */
[----:B------:R-:W3:Y:S04]  /*18270*/  LDL.LU R61, [R1+0xf98] ;  /* 0x000f9800013d7983 */ /* 0x000ee80000300800 */
[----:B------:R-:W4:Y:S04]  /*18280*/  LDL.LU R46, [R1+0xf8] ;  /* 0x0000f800012e7983 */ /* 0x000f280000300800 */
[----:B------:R-:W4:Y:S04]  /*18290*/  LDL.LU R47, [R1+0xfc] ;  /* 0x0000fc00012f7983 */ /* 0x000f280000300800 */
[----:B------:R-:W4:Y:S04]  /*182a0*/  LDL.LU R48, [R1+0x110] ;  /* 0x0001100001307983 */ /* 0x000f280000300800 */
[----:B------:R-:W4:Y:S01]  /*182b0*/  LDL.LU R49, [R1+0x114] ;  /* 0x0001140001317983 */ /* 0x000f220000300800 */
[----:B--2---:R-:W-:-:S03]  /*182c0*/  IMAD.MOV.U32 R50, RZ, RZ, R60 ;  /* 0x000000ffff327224 */ /* 0x004fc600078e003c */
[----:B------:R-:W2:Y:S01]  /*182d0*/  LDL.LU R60, [R1+0xf94] ;  /* 0x000f9400013c7983 */ /* 0x000ea20000300800 */
[----:B---3--:R-:W-:-:S03]  /*182e0*/  IMAD.MOV.U32 R51, RZ, RZ, R61 ;  /* 0x000000ffff337224 */ /* 0x008fc600078e003d */
[----:B------:R-:W3:Y:S04]  /*182f0*/  LDL.LU R61, [R1+0xf90] ;  /* 0x000f9000013d7983 */ /* 0x000ee80000300800 */
[----:B0-----:R-:W4:Y:S04]  /*18300*/  LDL.LU R36, [R1+0x80] ;  /* 0x0000800001247983 */ /* 0x001f280000300800 */
[----:B------:R-:W4:Y:S04]  /*18310*/  LDL.LU R37, [R1+0x84] ;  /* 0x0000840001257983 */ /* 0x000f280000300800 */
[----:B------:R-:W4:Y:S04]  /*18320*/  LDL.LU R38, [R1+0x88] ;  /* 0x0000880001267983 */ /* 0x000f280000300800 */
[----:B------:R-:W4:Y:S04]  /*18330*/  LDL.LU R39, [R1+0x8c] ;  /* 0x00008c0001277983 */ /* 0x000f280000300800 */
[----:B-1----:R-:W4:Y:S04]  /*18340*/  LDL.LU R6, [R1+0x280] ;  /* 0x0002800001067983 */ /* 0x002f280000300800 */
[----:B------:R-:W4:Y:S04]  /*18350*/  LDL.LU R40, [R1+0x40] ;  /* 0x0000400001287983 */ /* 0x000f280000300800 */
[----:B------:R-:W4:Y:S04]  /*18360*/  LDL.LU R41, [R1+0x44] ;  /* 0x0000440001297983 */ /* 0x000f280000300800 */
[----:B------:R-:W4:Y:S04]  /*18370*/  LDL.LU R42, [R1+0x48] ;  /* 0x00004800012a7983 */ /* 0x000f280000300800 */
[----:B------:R-:W4:Y:S01]  /*18380*/  LDL.LU R43, [R1+0x4c] ;  /* 0x00004c00012b7983 */ /* 0x000f220000300800 */
[----:B------:R-:W-:-:S02]  /*18390*/  F2FP.F16.E4M3.UNPACK_B R28, R2.H1 ;  /* 0x00000002ff1c723e */ /* 0x000fc400030006ff */
[----:B------:R-:W-:Y:S01]  /*183a0*/  F2FP.F16.E4M3.UNPACK_B R29, R3.H1 ;  /* 0x00000003ff1d723e */ /* 0x000fe200030006ff */
        /* <DEDUP_REMOVED lines=23> */
[----:B------:R-:W3:Y:S01]  /*18520*/  LDL.LU R10, [R1+0x108] ;  /* 0x00010800010a7983 */ /* 0x000ee20000300800 */
[----:B----4-:R-:W-:Y:S03]  /*18530*/  HMMA.16816.F32 R20, R12, R28, R40 ;  /* 0x0000001c0c14723c */ /* 0x010fe60000001828 */
[----:B------:R-:W4:Y:S04]  /*18540*/  LDL.LU R11, [R1+0x10c] ;  /* 0x00010c00010b7983 */ /* 0x000f280000300800 */
[----:B------:R-:W4:Y:S04]  /*18550*/  LDL.LU R52, [R1+0xe0] ;  /* 0x0000e00001347983 */ /* 0x000f280000300800 */
[----:B------:R-:W4:Y:S04]  /*18560*/  LDL.LU R53, [R1+0xe4] ;  /* 0x0000e40001357983 */ /* 0x000f280000300800 */
[----:B------:R-:W4:Y:S04]  /*18570*/  LDL.LU R54, [R1+0xe8] ;  /* 0x0000e80001367983 */ /* 0x000f280000300800 */
[----:B------:R-:W4:Y:S01]  /*18580*/  LDL.LU R55, [R1+0xec] ;  /* 0x0000ec0001377983 */ /* 0x000f220000300800 */
[----:B------:R-:W-:-:S02]  /*18590*/  IMAD.MOV.U32 R42, RZ, RZ, R22 ;  /* 0x000000ffff2a7224 */ /* 0x000fc400078e0016 */
[----:B------:R-:W-:Y:S02]  /*185a0*/  IMAD.MOV.U32 R43, RZ, RZ, R23 ;  /* 0x000000ffff2b7224 */ /* 0x000fe400078e0017 */
[----:B------:R-:W-:Y:S01]  /*185b0*/  IMAD.MOV.U32 R40, RZ, RZ, R20 ;  /* 0x000000ffff287224 */ /* 0x000fe200078e0014 */
[----:B------:R-:W4:Y:S01]  /*185c0*/  LDL.LU.64 R22, [R1+0xf88] ;  /* 0x000f880001167983 */ /* 0x000f220000300a00 */
[----:B------:R-:W-:-:S03]  /*185d0*/  IMAD.MOV.U32 R41, RZ, RZ, R21 ;  /* 0x000000ffff297224 */ /* 0x000fc600078e0015 */
[----:B------:R-:W4:Y:S04]  /*185e0*/  LDL.LU.64 R20, [R1+0xf80] ;  /* 0x000f800001147983 */ /* 0x000f280000300a00 */
[----:B------:R-:W-:Y:S04]  /*185f0*/  STL.64 [R1+0xf30], R42 ;  /* 0x000f302a01007387 */ /* 0x000fe80000100a00 */
[----:B------:R0:W-:Y:S04]  /*18600*/  STL.64 [R1+0xf28], R40 ;  /* 0x000f282801007387 */ /* 0x0001e80000100a00 */
[----:B0-----:R-:W4:Y:S04]  /*18610*/  LDL.LU R40, [R1+0x70] ;  /* 0x0000700001287983 */ /* 0x001f280000300800 */
[----:B------:R-:W4:Y:S04]  /*18620*/  LDL.LU R41, [R1+0x74] ;  /* 0x0000740001297983 */ /* 0x000f280000300800 */
[----:B------:R-:W4:Y:S04]  /*18630*/  LDL.LU R42, [R1+0x78] ;  /* 0x00007800012a7983 */ /* 0x000f280000300800 */
[----:B------:R-:W4:Y:S01]  /*18640*/  LDL.LU R43, [R1+0x7c] ;  /* 0x00007c00012b7983 */ /* 0x000f220000300800 */
[----:B------:R-:W-:-:S02]  /*18650*/  F2FP.F16.E4M3.UNPACK_B R6, R6.H1 ;  /* 0x00000006ff06723e */ /* 0x000fc400030006ff */
[----:B------:R-:W-:Y:S02]  /*18660*/  F2FP.F16.E4M3.UNPACK_B R7, R7.H1 ;  /* 0x00000007ff07723e */ /* 0x000fe400030006ff */
[----:B------:R-:W-:Y:S02]  /*18670*/  F2FP.F16.E4M3.UNPACK_B R4, R4.H1 ;  /* 0x00000004ff04723e */ /* 0x000fe400030006ff */
[----:B------:R-:W-:Y:S02]  /*18680*/  F2FP.F16.E4M3.UNPACK_B R5, R5.H1 ;  /* 0x00000005ff05723e */ /* 0x000fe400030006ff */
[----:B------:R-:W-:Y:S02]  /*18690*/  F2FP.F16.E4M3.UNPACK_B R2, R2.H1 ;  /* 0x00000002ff02723e */ /* 0x000fe400030006ff */
[----:B------:R-:W-:Y:S01]  /*186a0*/  F2FP.F16.E4M3.UNPACK_B R3, R3.H1 ;  /* 0x00000003ff03723e */ /* 0x000fe200030006ff */
[----:B------:R-:W-:Y:S02]  /*186b0*/  IMAD R30, R30, 0x100, R16 ;  /* 0x000001001e1e7824 */ /* 0x000fe400078e0210 */
[----:B------:R-:W-:-:S02]  /*186c0*/  IMAD R31, R31, 0x100, R17 ;  /* 0x000001001f1f7824 */ /* 0x000fc400078e0211 */
[----:B--2---:R-:W-:Y:S02]  /*186d0*/  IMAD R60, R60, 0x100, R18 ;  /* 0x000001003c3c7824 */ /* 0x004fe400078e0212 */
[----:B---3--:R-:W-:Y:S02]  /*186e0*/  IMAD R61, R61, 0x100, R19 ;  /* 0x000001003d3d7824 */ /* 0x008fe400078e0213 */
[C---:B------:R-:W-:Y:S08]  /*186f0*/  HMMA.16816.F32 R16, R12.reuse, R2, R36 ;  /* 0x000000020c10723c */ /* 0x040ff00000001824 */
[----:B----4-:R-:W-:-:S15]  /*18700*/  HMMA.16816.F32 R40, R12, R6, R40 ;  /* 0x000000060c28723c */ /* 0x010fde0000001828 */
[----:B------:R-:W-:-:S04]  /*18710*/  NOP ;  /* 0x0000000000007918 */ /* 0x000fc80000000000 */
[----:B------:R-:W-:Y:S04]  /*18720*/  STL.64 [R1+0x40], R40 ;  /* 0x0000402801007387 */ /* 0x000fe80000100a00 */
[----:B------:R0:W-:Y:S02]  /*18730*/  STL.64 [R1+0x48], R42 ;  /* 0x0000482a01007387 */ /* 0x0001e40000100a00 */
[----:B0-----:R-:W-:Y:S01]  /*18740*/  HMMA.16816.F32 R40, R12, R4, R56 ;  /* 0x000000040c28723c */ /* 0x001fe20000001838 */
[----:B------:R-:W-:Y:S02]  /*18750*/  F2FP.F16.E4M3.UNPACK_B R12, R30 ;  /* 0x0000001eff0c723e */ /* 0x000fe400020006ff */
[----:B------:R-:W-:Y:S02]  /*18760*/  F2FP.F16.E4M3.UNPACK_B R13, R31 ;  /* 0x0000001fff0d723e */ /* 0x000fe400020006ff */
[----:B------:R-:W-:-:S02]  /*18770*/  F2FP.F16.E4M3.UNPACK_B R14, R60 ;  /* 0x0000003cff0e723e */ /* 0x000fc400020006ff */
[----:B------:R-:W-:-:S07]  /*18780*/  F2FP.F16.E4M3.UNPACK_B R15, R61 ;  /* 0x0000003dff0f723e */ /* 0x000fce00020006ff */
[C---:B------:R-:W-:Y:S05]  /*18790*/  HMMA.16816.F32 R32, R12.reuse, R20, R32 ;  /* 0x000000140c20723c */ /* 0x040fea0000001820 */
[----:B------:R-:W-:Y:S04]  /*187a0*/  STL.64 [R1+0x1b0], R40 ;  /* 0x0001b02801007387 */ /* 0x000fe80000100a00 */
[----:B------:R-:W-:Y:S04]  /*187b0*/  STL.64 [R1+0x1b8], R42 ;  /* 0x0001b82a01007387 */ /* 0x000fe80000100a00 */
[----:B------:R-:W-:Y:S04]  /*187c0*/  STL.64 [R1+0x30], R16 ;  /* 0x0000301001007387 */ /* 0x000fe80000100a00 */
[----:B------:R0:W-:Y:S02]  /*187d0*/  STL.64 [R1+0x38], R18 ;  /* 0x0000381201007387 */ /* 0x0001e40000100a00 */
[C---:B0-----:R-:W-:Y:S02]  /*187e0*/  HMMA.16816.F32 R16, R12.reuse, R22, R48 ;  /* 0x000000160c10723c */ /* 0x041fe40000001830 */
[----:B------:R-:W-:Y:S04]  /*187f0*/  STL.64 [R1+0xf60], R22 ;  /* 0x000f601601007387 */ /* 0x000fe80000100a00 */
[----:B------:R-:W-:Y:S04]  /*18800*/  STL.64 [R1+0x220], R32 ;  /* 0x0002202001007387 */ /* 0x000fe80000100a00 */
[----:B------:R-:W-:Y:S04]  /*18810*/  STL.64 [R1+0x228], R34 ;  /* 0x0002282201007387 */ /* 0x000fe80000100a00 */
[----:B------:R-:W-:Y:S05]  /*18820*/  STL.64 [R1+0xf58], R20 ;  /* 0x000f581401007387 */ /* 0x000fea0000100a00 */
[----:B------:R-:W-:Y:S04]  /*18830*/  STL.64 [R1+0x210], R16 ;  /* 0x0002101001007387 */ /* 0x000fe80000100a00 */
[----:B------:R0:W-:Y:S02]  /*18840*/  STL.64 [R1+0x218], R18 ;  /* 0x0002181201007387 */ /* 0x0001e40000100a00 */
[C---:B0-----:R-:W-:Y:S02]  /*18850*/  HMMA.16816.F32 R16, R12.reuse, R24, R8 ;  /* 0x000000180c10723c */ /* 0x041fe40000001808 */
[----:B------:R-:W-:Y:S06]  /*18860*/  STL.64 [R1+0xf40], R26 ;  /* 0x000f401a01007387 */ /* 0x000fec0000100a00 */
[C---:B------:R-:W-:Y:S11]  /*18870*/  HMMA.16816.F32 R8, R12.reuse, R26, R44 ;  /* 0x0000001a0c08723c */ /* 0x040ff6000000182c */
[----:B------:R-:W-:Y:S04]  /*18880*/  STL.64 [R1+0x200], R16 ;  /* 0x0002001001007387 */ /* 0x000fe80000100a00 */
[----:B------:R0:W-:Y:S02]  /*18890*/  STL.64 [R1+0x208], R18 ;  /* 0x0002081201007387 */ /* 0x0001e40000100a00 */
[----:B0-----:R-:W-:Y:S02]  /*188a0*/  HMMA.16816.F32 R16, R12, R28, R52 ;  /* 0x0000001c0c10723c */ /* 0x001fe40000001834 */
[----:B------:R-:W-:Y:S04]  /*188b0*/  STL.64 [R1+0xf38], R24 ;  /* 0x000f381801007387 */ /* 0x000fe80000100a00 */
[----:B------:R0:W-:Y:S04]  /*188c0*/  STL.64 [R1+0x1f0], R8 ;  /* 0x0001f00801007387 */ /* 0x0001e80000100a00 */
[----:B------:R1:W-:Y:S04]  /*188d0*/  STL.64 [R1+0x1f8], R10 ;  /* 0x0001f80a01007387 */ /* 0x0003e80000100a00 */
[----:B------:R2:W-:Y:S04]  /*188e0*/  STL.64 [R1+0xf70], R28 ;  /* 0x000f701c01007387 */ /* 0x0005e80000100a00 */
[----:B0-----:R-:W3:Y:S04]  /*188f0*/  LDL.LU R8, [R1+0xb0] ;  /* 0x0000b00001087983 */ /* 0x001ee80000300800 */
[----:B------:R-:W-:Y:S04]  /*18900*/  STL.64 [R1+0x1e0], R16 ;  /* 0x0001e01001007387 */ /* 0x000fe80000100a00 */
[----:B------:R-:W-:Y:S04]  /*18910*/  STL.64 [R1+0x1e8], R18 ;  /* 0x0001e81201007387 */ /* 0x000fe80000100a00 */
[----:B------:R-:W3:Y:S04]  /*18920*/  LDL.LU R9, [R1+0xb4] ;  /* 0x0000b40001097983 */ /* 0x000ee80000300800 */
[----:B-1----:R-:W4:Y:S04]  /*18930*/  LDL.LU R10, [R1+0xb8] ;  /* 0x0000b800010a7983 */ /* 0x002f280000300800 */
[----:B------:R-:W4:Y:S01]  /*18940*/  LDL.LU R11, [R1+0xbc] ;  /* 0x0000bc00010b7983 */ /* 0x000f220000300800 */
[----:B------:R-:W-:-:S03]  /*18950*/  IMAD.MOV.U32 R35, RZ, RZ, R0 ;  /* 0x000000ffff237224 */ /* 0x000fc600078e0000 */
[----:B----4-:R-:W-:Y:S04]  /*18960*/  STL.64 [R1+0xf50], R10 ;  /* 0x000f500a01007387 */ /* 0x010fe80000100a00 */
[----:B---3--:R0:W-:Y:S04]  /*18970*/  STL.64 [R1+0xf48], R8 ;  /* 0x000f480801007387 */ /* 0x0081e80000100a00 */
[----:B------:R-:W3:Y:S04]  /*18980*/  LDL.LU R32, [R1+0x130] ;  /* 0x0001300001207983 */ /* 0x000ee80000300800 */
[----:B------:R-:W3:Y:S04]  /*18990*/  LDL.LU R33, [R1+0x134] ;  /* 0x0001340001217983 */ /* 0x000ee80000300800 */
[----:B------:R-:W3:Y:S04]  /*189a0*/  LDL.LU R34, [R1+0x138] ;  /* 0x0001380001227983 */ /* 0x000ee80000300800 */
[----:B------:R-:W4:Y:S04]  /*189b0*/  LDL.LU R0, [R1+0xf78] ;  /* 0x000f780001007983 */ /* 0x000f280000300800 */
        /* <DEDUP_REMOVED lines=16> */
[----:B--2---:R-:W2:Y:S04]  /*18ac0*/  LDL.LU R28, [R1+0xc0] ;  /* 0x0000c000011c7983 */ /* 0x004ea80000300800 */
[----:B------:R-:W2:Y:S04]  /*18ad0*/  LDL.LU R29, [R1+0xc4] ;  /* 0x0000c400011d7983 */ /* 0x000ea80000300800 */
        /* <DEDUP_REMOVED lines=18> */
[----:B0-----:R-:W2:Y:S04]  /*18c00*/  LDL.LU R8, [R1+0x190] ;  /* 0x0001900001087983 */ /* 0x001ea80000300800 */
[----:B------:R-:W2:Y:S04]  /*18c10*/  LDL.LU R9, [R1+0x194] ;  /* 0x0001940001097983 */ /* 0x000ea80000300800 */
[----:B------:R-:W2:Y:S04]  /*18c20*/  LDL.LU R10, [R1+0x198] ;  /* 0x00019800010a7983 */ /* 0x000ea80000300800 */
[----:B------:R-:W2:Y:S04]  /*18c30*/  LDL.LU R11, [R1+0x19c] ;  /* 0x00019c00010b7983 */ /* 0x000ea80000300800 */
[----:B------:R-:W2:Y:S04]  /*18c40*/  LDL.LU R16, [R1+0x150] ;  /* 0x0001500001107983 */ /* 0x000ea80000300800 */
[----:B------:R-:W2:Y:S04]  /*18c50*/  LDL.LU R17, [R1+0x154] ;  /* 0x0001540001117983 */ /* 0x000ea80000300800 */
[----:B------:R-:W2:Y:S04]  /*18c60*/  LDL.LU R18, [R1+0x158] ;  /* 0x0001580001127983 */ /* 0x000ea80000300800 */
[----:B------:R-:W2:Y:S04]  /*18c70*/  LDL.LU R50, [R1+0x3ac] ;  /* 0x0003ac0001327983 */ /* 0x000ea80000300800 */
[----:B------:R-:W2:Y:S01]  /*18c80*/  LDL.LU R51, [R1+0x3b4] ;  /* 0x0003b40001337983 */ /* 0x000ea20000300800 */
[----:B----4-:R-:W-:-:S03]  /*18c90*/  IMAD.MOV.U32 R19, RZ, RZ, R0 ;  /* 0x000000ffff137224 */ /* 0x010fc600078e0000 */
[----:B------:R-:W4:Y:S01]  /*18ca0*/  LDL.LU R0, [R1+0x3bc] ;  /* 0x0003bc0001007983 */ /* 0x000f220000300800 */
[C---:B---3--:R-:W-:Y:S08]  /*18cb0*/  HMMA.16816.F32 R44, R12.reuse, R6, R44 ;  /* 0x000000060c2c723c */ /* 0x048ff0000000182c */
[C---:B--2---:R-:W-:Y:S11]  /*18cc0*/  HMMA.16816.F32 R28, R12.reuse, R4, R28 ;  /* 0x000000040c1c723c */ /* 0x044ff6000000181c */
[----:B------:R0:W-:Y:S04]  /*18cd0*/  STL.64 [R1+0x1d0], R44 ;  /* 0x0001d02c01007387 */ /* 0x0001e80000100a00 */
[----:B------:R1:W-:Y:S04]  /*18ce0*/  STL.64 [R1+0x1d8], R46 ;  /* 0x0001d82e01007387 */ /* 0x0003e80000100a00 */
[----:B0-----:R-:W2:Y:S04]  /*18cf0*/  LDL.LU R44, [R1+0x60] ;  /* 0x00006000012c7983 */ /* 0x001ea80000300800 */
[----:B------:R-:W2:Y:S04]  /*18d00*/  LDL.LU R45, [R1+0x64] ;  /* 0x00006400012d7983 */ /* 0x000ea80000300800 */
[----:B-1----:R-:W2:Y:S04]  /*18d10*/  LDL.LU R46, [R1+0x68] ;  /* 0x00006800012e7983 */ /* 0x002ea80000300800 */
[----:B------:R-:W2:Y:S04]  /*18d20*/  LDL.LU R47, [R1+0x6c] ;  /* 0x00006c00012f7983 */ /* 0x000ea80000300800 */
[----:B------:R0:W-:Y:S04]  /*18d30*/  STL.64 [R1+0x80], R28 ;  /* 0x0000801c01007387 */ /* 0x0001e80000100a00 */
[----:B------:R1:W-:Y:S01]  /*18d40*/  STL.64 [R1+0x88], R30 ;  /* 0x0000881e01007387 */ /* 0x0003e20000100a00 */
[----:B------:R-:W-:Y:S01]  /*18d50*/  IMAD R60, R60, 0x100, R48 ;  /* 0x000001003c3c7824 */ /* 0x000fe200078e0230 */
[----:B------:R-:W-:Y:S01]  /*18d60*/  HMMA.16816.F32 R12, R12, R2, R20 ;  /* 0x000000020c0c723c */ /* 0x000fe20000001814 */
[----:B------:R-:W-:Y:S01]  /*18d70*/  IMAD R61, R61, 0x100, R49 ;  /* 0x000001003d3d7824 */ /* 0x000fe200078e0231 */
[----:B0-----:R-:W3:Y:S01]  /*18d80*/  LDL.LU.64 R28, [R1+0xf70] ;  /* 0x000f7000011c7983 */ /* 0x001ee20000300a00 */
[----:B-1----:R-:W-:-:S03]  /*18d90*/  IMAD R30, R53, 0x100, R52 ;  /* 0x00000100351e7824 */ /* 0x002fc600078e0234 */
[----:B------:R-:W2:Y:S01]  /*18da0*/  LDL.LU R52, [R1+0x50] ;  /* 0x0000500001347983 */ /* 0x000ea20000300800 */
[----:B------:R-:W-:-:S03]  /*18db0*/  IMAD R31, R55, 0x100, R54 ;  /* 0x00000100371f7824 */ /* 0x000fc600078e0236 */
[----:B------:R-:W2:Y:S04]  /*18dc0*/  LDL.LU R53, [R1+0x54] ;  /* 0x0000540001357983 */ /* 0x000ea80000300800 */
[----:B------:R-:W2:Y:S04]  /*18dd0*/  LDL.LU R54, [R1+0x58] ;  /* 0x0000580001367983 */ /* 0x000ea80000300800 */
[----:B------:R-:W2:Y:S04]  /*18de0*/  LDL.LU R55, [R1+0x5c] ;  /* 0x00005c0001377983 */ /* 0x000ea80000300800 */
[----:B------:R-:W2:Y:S04]  /*18df0*/  LDL.LU R48, [R1+0xf6c] ;  /* 0x000f6c0001307983 */ /* 0x000ea80000300800 */
[----:B------:R-:W2:Y:S04]  /*18e00*/  LDL.LU R49, [R1+0xf68] ;  /* 0x000f680001317983 */ /* 0x000ea80000300800 */
[----:B------:R-:W2:Y:S04]  /*18e10*/  LDL.LU.64 R22, [R1+0xf60] ;  /* 0x000f600001167983 */ /* 0x000ea80000300a00 */
[----:B------:R-:W3:Y:S04]  /*18e20*/  LDL.LU.64 R20, [R1+0xf58] ;  /* 0x000f580001147983 */ /* 0x000ee80000300a00 */
[----:B------:R0:W-:Y:S04]  /*18e30*/  STL.64 [R1+0x20], R12 ;  /* 0x0000200c01007387 */ /* 0x0001e80000100a00 */
[----:B------:R1:W-:Y:S01]  /*18e40*/  STL.64 [R1+0x28], R14 ;  /* 0x0000280e01007387 */ /* 0x0003e20000100a00 */
[----:B0-----:R-:W-:-:S02]  /*18e50*/  F2FP.F16.E4M3.UNPACK_B R12, R30 ;  /* 0x0000001eff0c723e */ /* 0x001fc400020006ff */
[----:B------:R-:W-:Y:S01]  /*18e60*/  F2FP.F16.E4M3.UNPACK_B R13, R31 ;  /* 0x0000001fff0d723e */ /* 0x000fe200020006ff */
[----:B------:R-:W4:Y:S01]  /*18e70*/  LDL.LU R30, [R1+0x3a8] ;  /* 0x0003a800011e7983 */ /* 0x000f220000300800 */
[----:B-1----:R-:W-:Y:S02]  /*18e80*/  F2FP.F16.E4M3.UNPACK_B R14, R60 ;  /* 0x0000003cff0e723e */ /* 0x002fe400020006ff */
[----:B------:R-:W-:Y:S01]  /*18e90*/  F2FP.F16.E4M3.UNPACK_B R15, R61 ;  /* 0x0000003dff0f723e */ /* 0x000fe200020006ff */
[----:B------:R-:W4:Y:S04]  /*18ea0*/  LDL.LU R31, [R1+0x3b0] ;  /* 0x0003b000011f7983 */ /* 0x000f280000300800 */
[----:B------:R-:W4:Y:S04]  /*18eb0*/  LDL.LU R60, [R1+0x3b8] ;  /* 0x0003b800013c7983 */ /* 0x000f280000300800 */
[----:B------:R-:W4:Y:S01]  /*18ec0*/  LDL.LU R61, [R1+0x3c4] ;  /* 0x0003c400013d7983 */ /* 0x000f220000300800 */
[C---:B--2---:R-:W-:Y:S08]  /*18ed0*/  HMMA.16816.F32 R24, R12.reuse, R22, R24 ;  /* 0x000000160c18723c */ /* 0x044ff00000001818 */
[----:B---3--:R-:W-:-:S15]  /*18ee0*/  HMMA.16816.F32 R8, R12, R20, R8 ;  /* 0x000000140c08723c */ /* 0x008fde0000001808 */
[----:B------:R-:W-:-:S04]  /*18ef0*/  NOP ;  /* 0x0000000000007918 */ /* 0x000fc80000000000 */
[----:B------:R-:W-:Y:S04]  /*18f00*/  STL.64 [R1+0x100], R8 ;  /* 0x0001000801007387 */ /* 0x000fe80000100a00 */
[----:B------:R0:W-:Y:S04]  /*18f10*/  STL.64 [R1+0x108], R10 ;  /* 0x0001080a01007387 */ /* 0x0001e80000100a00 */
[----:B0-----:R-:W2:Y:S04]  /*18f20*/  LDL.LU.64 R10, [R1+0xf50] ;  /* 0x000f5000010a7983 */ /* 0x001ea80000300a00 */
[----:B------:R-:W2:Y:S04]  /*18f30*/  LDL.LU.64 R8, [R1+0xf48] ;  /* 0x000f480001087983 */ /* 0x000ea80000300a00 */
[----:B------:R-:W-:Y:S04]  /*18f40*/  STL.64 [R1+0xf0], R24 ;  /* 0x0000f01801007387 */ /* 0x000fe80000100a00 */
[----:B------:R0:W-:Y:S04]  /*18f50*/  STL.64 [R1+0xf8], R26 ;  /* 0x0000f81a01007387 */ /* 0x0001e80000100a00 */
[----:B0-----:R-:W3:Y:S04]  /*18f60*/  LDL.LU.64 R26, [R1+0xf40] ;  /* 0x000f4000011a7983 */ /* 0x001ee80000300a00 */
[----:B------:R-:W2:Y:S01]  /*18f70*/  LDL.LU.64 R24, [R1+0xf38] ;  /* 0x000f380001187983 */ /* 0x000ea20000300a00 */
[C---:B------:R-:W-:Y:S08]  /*18f80*/  HMMA.16816.F32 R16, R12.reuse, R28, R16 ;  /* 0x0000001c0c10723c */ /* 0x040ff00000001810 */
[C---:B------:R-:W-:Y:S08]  /*18f90*/  HMMA.16816.F32 R36, R12.reuse, R6, R36 ;  /* 0x000000060c24723c */ /* 0x040ff00000001824 */
[----:B------:R-:W-:Y:S01]  /*18fa0*/  HMMA.16816.F32 R32, R12, R4, R32 ;  /* 0x000000040c20723c */ /* 0x000fe20000001820 */
[----:B----4-:R-:W-:-:S02]  /*18fb0*/  IMAD R30, R30, 0x100, R50 ;  /* 0x000001001e1e7824 */ /* 0x010fc400078e0232 */
[----:B------:R-:W-:Y:S02]  /*18fc0*/  IMAD R31, R31, 0x100, R51 ;  /* 0x000001001f1f7824 */ /* 0x000fe400078e0233 */
[----:B------:R-:W-:-:S03]  /*18fd0*/  IMAD R60, R60, 0x100, R0 ;  /* 0x000001003c3c7824 */ /* 0x000fc600078e0200 */
[C---:B---3--:R-:W-:Y:S08]  /*18fe0*/  HMMA.16816.F32 R56, R12.reuse, R26, R56 ;  /* 0x0000001a0c38723c */ /* 0x048ff00000001838 */
[----:B--2---:R-:W-:-:S15]  /*18ff0*/  HMMA.16816.F32 R40, R12, R24, R40 ;  /* 0x000000180c28723c */ /* 0x004fde0000001828 */
[----:B------:R-:W-:-:S04]  /*19000*/  NOP ;  /* 0x0000000000007918 */ /* 0x000fc80000000000 */
[----:B------:R-:W-:Y:S04]  /*19010*/  STL.64 [R1+0xe0], R40 ;  /* 0x0000e02801007387 */ /* 0x000fe80000100a00 */
[----:B------:R0:W-:Y:S04]  /*19020*/  STL.64 [R1+0xe8], R42 ;  /* 0x0000e82a01007387 */ /* 0x0001e80000100a00 */
[----:B0-----:R-:W2:Y:S04]  /*19030*/  LDL.LU.64 R42, [R1+0xf30] ;  /* 0x000f3000012a7983 */ /* 0x001ea80000300a00 */
[----:B------:R-:W3:Y:S04]  /*19040*/  LDL.LU.64 R40, [R1+0xf28] ;  /* 0x000f280001287983 */ /* 0x000ee80000300a00 */
[----:B------:R-:W-:Y:S04]  /*19050*/  STL.64 [R1+0xd0], R56 ;  /* 0x0000d03801007387 */ /* 0x000fe80000100a00 */
[----:B------:R0:W-:Y:S04]  /*19060*/  STL.64 [R1+0xd8], R58 ;  /* 0x0000d83a01007387 */ /* 0x0001e80000100a00 */
[----:B0-----:R-:W4:Y:S04]  /*19070*/  LDL.LU.64 R58, [R1+0xf20] ;  /* 0x000f2000013a7983 */ /* 0x001f280000300a00 */
[----:B------:R-:W4:Y:S04]  /*19080*/  LDL.LU.64 R56, [R1+0xf18] ;  /* 0x000f180001387983 */ /* 0x000f280000300a00 */
[----:B------:R-:W-:Y:S04]  /*19090*/  STL.64 [R1+0xc0], R16 ;  /* 0x0000c01001007387 */ /* 0x000fe80000100a00 */
[----:B------:R0:W-:Y:S04]  /*190a0*/  STL.64 [R1+0xc8], R18 ;  /* 0x0000c81201007387 */ /* 0x0001e80000100a00 */
[----:B0-----:R-:W2:Y:S04]  /*190b0*/  LDL.LU.64 R18, [R1+0xf10] ;  /* 0x000f100001127983 */ /* 0x001ea80000300a00 */
[----:B------:R-:W2:Y:S04]  /*190c0*/  LDL.LU.64 R16, [R1+0xf08] ;  /* 0x000f080001107983 */ /* 0x000ea80000300a00 */
        /* <DEDUP_REMOVED lines=8> */
[----:B------:R-:W2:Y:S04]  /*19150*/  LDL.LU R50, [R1+0xee0] ;  /* 0x000ee00001327983 */ /* 0x000ea80000300800 */
[----:B------:R-:W2:Y:S04]  /*19160*/  LDL.LU R51, [R1+0xedc] ;  /* 0x000edc0001337983 */ /* 0x000ea80000300800 */
[----:B------:R-:W2:Y:S01]  /*19170*/  LDL.LU R0, [R1+0xed8] ;  /* 0x000ed80001007983 */ /* 0x000ea20000300800 */
[----:B------:R-:W-:Y:S03]  /*19180*/  HMMA.16816.F32 R12, R12, R2, R8 ;  /* 0x000000020c0c723c */ /* 0x000fe60000001808 */
[----:B------:R-:W3:Y:S04]  /*19190*/  LDL.LU.64 R10, [R1+0xed0] ;  /* 0x000ed000010a7983 */ /* 0x000ee80000300a00 */
[----:B------:R-:W3:-:S12]  /*191a0*/  LDL.LU.64 R8, [R1+0xec8] ;  /* 0x000ec80001087983 */ /* 0x000ed80000300a00 */
[----:B------:R0:W-:Y:S04]  /*191b0*/  STL.64 [R1+0x70], R12 ;  /* 0x0000700c01007387 */ /* 0x0001e80000100a00 */
[----:B------:R1:W-:Y:S01]  /*191c0*/  STL.64 [R1+0x78], R14 ;  /* 0x0000780e01007387 */ /* 0x0003e20000100a00 */
[----:B0-----:R-:W-:Y:S02]  /*191d0*/  F2FP.F16.E4M3.UNPACK_B R12, R30 ;  /* 0x0000001eff0c723e */ /* 0x001fe400020006ff */
[----:B------:R-:W-:Y:S02]  /*191e0*/  F2FP.F16.E4M3.UNPACK_B R13, R31 ;  /* 0x0000001fff0d723e */ /* 0x000fe400020006ff */
[----:B-1----:R-:W-:Y:S01]  /*191f0*/  F2FP.F16.E4M3.UNPACK_B R14, R60 ;  /* 0x0000003cff0e723e */ /* 0x002fe200020006ff */
[----:B--2---:R-:W-:-:S05]  /*19200*/  IMAD R61, R0, 0x100, R61 ;  /* 0x00000100003d7824 */ /* 0x004fca00078e023d */
[----:B------:R-:W-:-:S07]  /*19210*/  F2FP.F16.E4M3.UNPACK_B R15, R61 ;  /* 0x0000003dff0f723e */ /* 0x000fce00020006ff */
[C---:B------:R-:W-:Y:S08]  /*19220*/  HMMA.16816.F32 R44, R12.reuse, R20, R44 ;  /* 0x000000140c2c723c */ /* 0x040ff0000000182c */
[----:B------:R-:W-:Y:S11]  /*19230*/  HMMA.16816.F32 R52, R12, R22, R52 ;  /* 0x000000160c34723c */ /* 0x000ff60000001834 */
[----:B------:R-:W-:Y:S01]  /*19240*/  IMAD.MOV.U32 R61, RZ, RZ, R46 ;  /* 0x000000ffff3d7224 */ /* 0x000fe200078e002e */
[----:B------:R0:W-:Y:S01]  /*19250*/  STL.64 [R1+0x60], R44 ;  /* 0x0000602c01007387 */ /* 0x0001e20000100a00 */
[----:B------:R-:W-:-:S03]  /*19260*/  IMAD.MOV.U32 R60, RZ, RZ, R47 ;  /* 0x000000ffff3c7224 */ /* 0x000fc600078e002f */
[----:B------:R-:W2:Y:S04]  /*19270*/  LDL.LU.64 R46, [R1+0xec0] ;  /* 0x000ec000012e7983 */ /* 0x000ea80000300a00 */
[----:B0-----:R-:W2:Y:S04]  /*19280*/  LDL.LU.64 R44, [R1+0xeb8] ;  /* 0x000eb800012c7983 */ /* 0x001ea80000300a00 */
[----:B------:R-:W2:Y:S04]  /*19290*/  LDL.LU R20, [R1+0x3e4] ;  /* 0x0003e40001147983 */ /* 0x000ea80000300800 */
[----:B------:R-:W2:Y:S04]  /*192a0*/  LDL.LU R21, [R1+0x3e0] ;  /* 0x0003e00001157983 */ /* 0x000ea80000300800 */
[----:B------:R0:W-:Y:S04]  /*192b0*/  STL [R1+0xe70], R61 ;  /* 0x000e703d01007387 */ /* 0x0001e80000100800 */
[----:B0-----:R-:W2:Y:S04]  /*192c0*/  LDL.LU R61, [R1+0x3d8] ;  /* 0x0003d800013d7983 */ /* 0x001ea80000300800 */
[----:B------:R-:W-:Y:S04]  /*192d0*/  STL.64 [R1+0x50], R52 ;  /* 0x0000503401007387 */ /* 0x000fe80000100a00 */
[----:B------:R0:W-:Y:S04]  /*192e0*/  STL.64 [R1+0x58], R54 ;  /* 0x0000583601007387 */ /* 0x0001e80000100a00 */
[----:B0-----:R-:W2:Y:S04]  /*192f0*/  LDL.LU.64 R54, [R1+0xeb0] ;  /* 0x000eb00001367983 */ /* 0x001ea80000300a00 */
[----:B------:R-:W2:Y:S04]  /*19300*/  LDL.LU.64 R52, [R1+0xea8] ;  /* 0x000ea80001347983 */ /* 0x000ea80000300a00 */
[----:B------:R-:W3:Y:S04]  /*19310*/  LDL.LU R22, [R1+0x3d0] ;  /* 0x0003d00001167983 */ /* 0x000ee80000300800 */
[----:B------:R-:W3:Y:S01]  /*19320*/  LDL.LU R23, [R1+0x3dc] ;  /* 0x0003dc0001177983 */ /* 0x000ee20000300800 */
[----:B--2---:R-:W-:-:S15]  /*19330*/  HMMA.16816.F32 R52, R12, R24, R52 ;  /* 0x000000180c34723c */ /* 0x004fde0000001834 */
[----:B------:R-:W-:-:S04]  /*19340*/  NOP ;  /* 0x0000000000007918 */ /* 0x000fc80000000000 */
[----:B------:R-:W-:Y:S01]  /*19350*/  IMAD.MOV.U32 R0, RZ, RZ, R55 ;  /* 0x000000ffff007224 */ /* 0x000fe200078e0037 */
[----:B------:R-:W-:Y:S04]  /*19360*/  STL.64 [R1+0x90], R52 ;  /* 0x0000903401007387 */ /* 0x000fe80000100a00 */
[----:B------:R0:W-:Y:S04]  /*19370*/  STL [R1+0x98], R54 ;  /* 0x0000983601007387 */ /* 0x0001e80000100800 */
[----:B------:R1:W-:Y:S01]  /*19380*/  STL [R1+0xdd8], R0 ;  /* 0x000dd80001007387 */ /* 0x0003e20000100800 */
[C---:B0-----:R-:W-:Y:S03]  /*19390*/  HMMA.16816.F32 R52, R12.reuse, R26, R44 ;  /* 0x0000001a0c34723c */ /* 0x041fe6000000182c */
[----:B-1----:R-:W2:Y:S04]  /*193a0*/  LDL.LU R0, [R1+0x3d4] ;  /* 0x0003d40001007983 */ /* 0x002ea80000300800 */
[----:B------:R-:W4:Y:S04]  /*193b0*/  LDL.LU R46, [R1+0x3cc] ;  /* 0x0003cc00012e7983 */ /* 0x000f280000300800 */
[----:B------:R-:W4:Y:S01]  /*193c0*/  LDL.LU R47, [R1+0x3c8] ;  /* 0x0003c800012f7983 */ /* 0x000f220000300800 */
[C---:B---3--:R-:W-:Y:S08]  /*193d0*/  HMMA.16816.F32 R24, R12.reuse, R28, R8 ;  /* 0x0000001c0c18723c */ /* 0x048ff00000001808 */
[C---:B------:R-:W-:Y:S08]  /*193e0*/  HMMA.16816.F32 R28, R12.reuse, R6, R48 ;  /* 0x000000060c1c723c */ /* 0x040ff00000001830 */
[----:B------:R-:W-:Y:S01]  /*193f0*/  HMMA.16816.F32 R32, R12, R4, R32 ;  /* 0x000000040c20723c */ /* 0x000fe20000001820 */
[----:B------:R-:W-:Y:S04]  /*19400*/  STL.64 [R1+0xdb0], R54 ;  /* 0x000db03601007387 */ /* 0x000fe80000100a00 */
[----:B------:R0:W-:Y:S04]  /*19410*/  STL.64 [R1+0xda8], R52 ;  /* 0x000da83401007387 */ /* 0x0001e80000100a00 */
[----:B------:R-:W3:Y:S04]  /*19420*/  LDL R8, [R1+0x248] ;  /* 0x0002480001087983 */ /* 0x000ee80000100800 */
[----:B------:R-:W-:Y:S04]  /*19430*/  STL.64 [R1+0xdc0], R26 ;  /* 0x000dc01a01007387 */ /* 0x000fe80000100a00 */
[----:B------:R1:W-:Y:S04]  /*19440*/  STL.64 [R1+0xdb8], R24 ;  /* 0x000db81801007387 */ /* 0x0003e80000100a00 */
[----:B------:R-:W3:Y:S04]  /*19450*/  LDL R50, [R1+0x238] ;  /* 0x0002380001327983 */ /* 0x000ee80000100800 */
[----:B------:R-:W3:Y:S04]  /*19460*/  LDL R51, [R1+0x23c] ;  /* 0x00023c0001337983 */ /* 0x000ee80000100800 */
[----:B------:R-:W-:Y:S04]  /*19470*/  STL.64 [R1+0xdd0], R30 ;  /* 0x000dd01e01007387 */ /* 0x000fe80000100a00 */
[----:B------:R-:W-:Y:S01]  /*19480*/  STL.64 [R1+0xdc8], R28 ;  /* 0x000dc81c01007387 */ /* 0x000fe20000100a00 */
[----:B0-----:R-:W-:-:S03]  /*19490*/  IMAD.MOV.U32 R52, RZ, RZ, R40 ;  /* 0x000000ffff347224 */ /* 0x001fc600078e0028 */
[----:B------:R-:W-:Y:S01]  /*194a0*/  STL [R1+0xddc], R35 ;  /* 0x000ddc2301007387 */ /* 0x000fe20000100800 */
[----:B------:R-:W-:-:S03]  /*194b0*/  IMAD.MOV.U32 R53, RZ, RZ, R41 ;  /* 0x000000ffff357224 */ /* 0x000fc600078e0029 */
[----:B------:R-:W-:Y:S01]  /*194c0*/  STL [R1+0xe58], R34 ;  /* 0x000e582201007387 */ /* 0x000fe20000100800 */
[----:B------:R-:W-:-:S03]  /*194d0*/  IMAD.MOV.U32 R54, RZ, RZ, R42 ;  /* 0x000000ffff367224 */ /* 0x000fc600078e002a */
[----:B------:R-:W-:Y:S01]  /*194e0*/  STL.64 [R1+0xe50], R32 ;  /* 0x000e502001007387 */ /* 0x000fe20000100a00 */
[----:B------:R-:W-:Y:S02]  /*194f0*/  IMAD.MOV.U32 R55, RZ, RZ, R43 ;  /* 0x000000ffff377224 */ /* 0x000fe400078e002b */
[----:B--2---:R-:W-:Y:S02]  /*19500*/  IMAD R45, R22, 0x100, R0 ;  /* 0x00000100162d7824 */ /* 0x004fe400078e0200 */
[----:B------:R-:W2:Y:S01]  /*19510*/  LDL R22, [R1+0x24c] ;  /* 0x00024c0001167983 */ /* 0x000ea20000100800 */
[----:B----4-:R-:W-:Y:S02]  /*19520*/  IMAD R44, R47, 0x100, R46 ;  /* 0x000001002f2c7824 */ /* 0x010fe400078e022e */
[----:B------:R-:W-:Y:S02]  /*19530*/  IMAD R46, R61, 0x100, R23 ;  /* 0x000001003d2e7824 */ /* 0x000fe400078e0217 */
[----:B------:R-:W-:Y:S01]  /*19540*/  IMAD R47, R21, 0x100, R20 ;  /* 0x00000100152f7824 */ /* 0x000fe200078e0214 */
[----:B------:R-:W4:Y:S04]  /*19550*/  LDL R23, [R1+0x258] ;  /* 0x0002580001177983 */ /* 0x000f280000100800 */
[----:B------:R-:W4:Y:S04]  /*19560*/  LDL R20, [R1+0x25c] ;  /* 0x00025c0001147983 */ /* 0x000f280000100800 */
[----:B------:R-:W4:Y:S04]  /*19570*/  LDL R21, [R1+0x268] ;  /* 0x0002680001157983 */ /* 0x000f280000100800 */
[----:B------:R-:W4:Y:S04]  /*19580*/  LDL.LU R40, [R1+0xea4] ;  /* 0x000ea40001287983 */ /* 0x000f280000300800 */
[----:B------:R-:W4:Y:S04]  /*19590*/  LDL.LU R41, [R1+0xea0] ;  /* 0x000ea00001297983 */ /* 0x000f280000300800 */
[----:B------:R-:W4:Y:S04]  /*195a0*/  LDL.LU R42, [R1+0xe9c] ;  /* 0x000e9c00012a7983 */ /* 0x000f280000300800 */
[----:B------:R-:W4:Y:S04]  /*195b0*/  LDL.LU R43, [R1+0xe98] ;  /* 0x000e9800012b7983 */ /* 0x000f280000300800 */
[----:B------:R-:W4:Y:S04]  /*195c0*/  LDL R9, [R1+0x26c] ;  /* 0x00026c0001097983 */ /* 0x000f280000100800 */
[----:B------:R-:W4:Y:S04]  /*195d0*/  LDL R10, [R1+0x278] ;  /* 0x00027800010a7983 */ /* 0x000f280000100800 */
[----:B-1----:R-:W4:Y:S04]  /*195e0*/  LDL.LU R24, [R1] ;  /* 0x0000000001187983 */ /* 0x002f280000300800 */
[----:B------:R-:W4:Y:S04]  /*195f0*/  LDL.LU R25, [R1+0x4] ;  /* 0x0000040001197983 */ /* 0x000f280000300800 */
[----:B------:R-:W4:Y:S04]  /*19600*/  LDL.LU R26, [R1+0x8] ;  /* 0x00000800011a7983 */ /* 0x000f280000300800 */
[----:B------:R-:W4:Y:S04]  /*19610*/  LDL.LU R27, [R1+0xc] ;  /* 0x00000c00011b7983 */ /* 0x000f280000300800 */
[----:B------:R-:W4:Y:S01]  /*19620*/  LDL R11, [R1+0x27c] ;  /* 0x00027c00010b7983 */ /* 0x000f220000100800 */
[----:B------:R-:W-:-:S02]  /*19630*/  F2FP.F16.E4M3.UNPACK_B R44, R44 ;  /* 0x0000002cff2c723e */ /* 0x000fc400020006ff */
[----:B------:R-:W-:Y:S01]  /*19640*/  F2FP.F16.E4M3.UNPACK_B R45, R45 ;  /* 0x0000002dff2d723e */ /* 0x000fe200020006ff */
[----:B------:R-:W4:Y:S01]  /*19650*/  LDL R0, [R1+0x288] ;  /* 0x0002880001007983 */ /* 0x000f220000100800 */
[----:B------:R-:W-:Y:S02]  /*19660*/  F2FP.F16.E4M3.UNPACK_B R46, R46 ;  /* 0x0000002eff2e723e */ /* 0x000fe400020006ff */
[----:B------:R-:W-:Y:S01]  /*19670*/  F2FP.F16.E4M3.UNPACK_B R47, R47 ;  /* 0x0000002fff2f723e */ /* 0x000fe200020006ff */
[----:B------:R-:W4:Y:S01]  /*19680*/  LDL R61, [R1+0x28c] ;  /* 0x00028c00013d7983 */ /* 0x000f220000100800 */
[----:B---3--:R-:W-:Y:S02]  /*19690*/  F2FP.F16.E4M3.UNPACK_B R4, R8 ;  /* 0x00000008ff04723e */ /* 0x008fe400020006ff */
[----:B--2---:R-:W-:-:S07]  /*196a0*/  F2FP.F16.E4M3.UNPACK_B R5, R22 ;  /* 0x00000016ff05723e */ /* 0x004fce00020006ff */
[----:B------:R-:W-:Y:S01]  /*196b0*/  HMMA.16816.F32 R16, R44, R4, R16 ;  /* 0x000000042c10723c */ /* 0x000fe20000001810 */
[----:B----4-:R-:W-:-:S07]  /*196c0*/  F2FP.F16.E4M3.UNPACK_B R6, R23 ;  /* 0x00000017ff06723e */ /* 0x010fce00020006ff */
[----:B------:R-:W-:Y:S01]  /*196d0*/  HMMA.16816.F32 R40, R12, R2, R40 ;  /* 0x000000020c28723c */ /* 0x000fe20000001828 */
[----:B------:R-:W-:Y:S02]  /*196e0*/  F2FP.F16.E4M3.UNPACK_B R2, R50 ;  /* 0x00000032ff02723e */ /* 0x000fe400020006ff */
[----:B------:R-:W-:-:S07]  /*196f0*/  F2FP.F16.E4M3.UNPACK_B R3, R51 ;  /* 0x00000033ff03723e */ /* 0x000fce00020006ff */
[----:B------:R-:W-:Y:S01]  /*19700*/  HMMA.16816.F32 R36, R44, R2, R36 ;  /* 0x000000022c24723c */ /* 0x000fe20000001824 */
[----:B------:R-:W-:Y:S02]  /*19710*/  F2FP.F16.E4M3.UNPACK_B R7, R20 ;  /* 0x00000014ff07723e */ /* 0x000fe400020006ff */
[----:B------:R-:W-:Y:S02]  /*19720*/  F2FP.F16.E4M3.UNPACK_B R8, R21 ;  /* 0x00000015ff08723e */ /* 0x000fe400020006ff */
[----:B------:R-:W-:-:S04]  /*19730*/  F2FP.F16.E4M3.UNPACK_B R9, R9 ;  /* 0x00000009ff09723e */ /* 0x000fc800020006ff */
[----:B------:R-:W-:Y:S04]  /*19740*/  STL.64 [R1+0xde8], R42 ;  /* 0x000de82a01007387 */ /* 0x000fe80000100a00 */
[----:B------:R-:W-:Y:S01]  /*19750*/  STL.64 [R1+0xde0], R40 ;  /* 0x000de02801007387 */ /* 0x000fe20000100a00 */
[C---:B------:R-:W-:Y:S05]  /*19760*/  HMMA.16816.F32 R20, R44.reuse, R6, R56 ;  /* 0x000000062c14723c */ /* 0x040fea0000001838 */
[----:B------:R-:W-:Y:S04]  /*19770*/  STL.64 [R1+0xdf8], R38 ;  /* 0x000df82601007387 */ /* 0x000fe80000100a00 */
[----:B------:R-:W-:Y:S04]  /*19780*/  STL.64 [R1+0xdf0], R36 ;  /* 0x000df02401007387 */ /* 0x000fe80000100a00 */
[----:B------:R-:W-:Y:S04]  /*19790*/  STL.64 [R1+0xe08], R18 ;  /* 0x000e081201007387 */ /* 0x000fe80000100a00 */
[----:B------:R-:W-:Y:S04]  /*197a0*/  STL.64 [R1+0xe00], R16 ;  /* 0x000e001001007387 */ /* 0x000fe80000100a00 */
[----:B------:R-:W-:Y:S04]  /*197b0*/  STL.64 [R1+0xe68], R6 ;  /* 0x000e680601007387 */ /* 0x000fe80000100a00 */
[----:B------:R0:W-:Y:S02]  /*197c0*/  STL.64 [R1+0xe60], R4 ;  /* 0x000e600401007387 */ /* 0x0001e40000100a00 */
[----:B0-----:R-:W-:Y:S01]  /*197d0*/  HMMA.16816.F32 R4, R44, R8, R24 ;  /* 0x000000082c04723c */ /* 0x001fe20000001818 */
[----:B------:R-:W-:-:S02]  /*197e0*/  F2FP.F16.E4M3.UNPACK_B R10, R10 ;  /* 0x0000000aff0a723e */ /* 0x000fc400020006ff */
[----:B------:R-:W-:Y:S01]  /*197f0*/  F2FP.F16.E4M3.UNPACK_B R11, R11 ;  /* 0x0000000bff0b723e */ /* 0x000fe200020006ff */
[----:B------:R-:W-:Y:S04]  /*19800*/  STL.64 [R1+0xe18], R22 ;  /* 0x000e181601007387 */ /* 0x000fe80000100a00 */
[----:B------:R-:W-:Y:S11]  /*19810*/  STL.64 [R1+0xe10], R20 ;  /* 0x000e101401007387 */ /* 0x000ff60000100a00 */
[----:B------:R-:W-:Y:S04]  /*19820*/  STL.64 [R1], R4 ;  /* 0x0000000401007387 */ /* 0x000fe80000100a00 */
[----:B------:R0:W-:Y:S02]  /*19830*/  STL.64 [R1+0x8], R6 ;  /* 0x0000080601007387 */ /* 0x0001e40000100a00 */
[----:B0-----:R-:W-:Y:S02]  /*19840*/  HMMA.16816.F32 R4, R44, R10, R52 ;  /* 0x0000000a2c04723c */ /* 0x001fe40000001834 */
[----:B------:R-:W-:Y:S04]  /*19850*/  STL.64 [R1+0xe80], R10 ;  /* 0x000e800a01007387 */ /* 0x000fe80000100a00 */
[----:B------:R0:W-:-:S13]  /*19860*/  STL.64 [R1+0xe78], R8 ;  /* 0x000e780801007387 */ /* 0x0001da0000100a00 */
[----:B------:R-:W-:Y:S04]  /*19870*/  STL.64 [R1+0x120], R4 ;  /* 0x0001200401007387 */ /* 0x000fe80000100a00 */
[----:B------:R-:W-:Y:S04]  /*19880*/  STL.64 [R1+0x128], R6 ;  /* 0x0001280601007387 */ /* 0x000fe80000100a00 */
[----:B------:R-:W2:Y:S04]  /*19890*/  LDL.LU R28, [R1+0x80] ;  /* 0x00008000011c7983 */ /* 0x000ea80000300800 */
[----:B------:R-:W2:Y:S04]  /*198a0*/  LDL.LU R29, [R1+0x84] ;  /* 0x00008400011d7983 */ /* 0x000ea80000300800 */
[----:B------:R-:W3:Y:S04]  /*198b0*/  LDL.LU R30, [R1+0x88] ;  /* 0x00008800011e7983 */ /* 0x000ee80000300800 */
[----:B------:R-:W3:Y:S01]  /*198c0*/  LDL.LU R31, [R1+0x8c] ;  /* 0x00008c00011f7983 */ /* 0x000ee20000300800 */
[----:B------:R-:W-:-:S03]  /*198d0*/  F2FP.F16.E4M3.UNPACK_B R13, R61 ;  /* 0x0000003dff0d723e */ /* 0x000fc600020006ff */
[----:B---3--:R-:W-:Y:S04]  /*198e0*/  STL.64 [R1+0xe90], R30 ;  /* 0x000e901e01007387 */ /* 0x008fe80000100a00 */
[----:B--2---:R1:W-:Y:S04]  /*198f0*/  STL.64 [R1+0xe88], R28 ;  /* 0x000e881c01007387 */ /* 0x0043e80000100a00 */
[----:B------:R-:W2:Y:S04]  /*19900*/  LDL.LU R36, [R1+0x1e0] ;  /* 0x0001e00001247983 */ /* 0x000ea80000300800 */
[----:B------:R-:W2:Y:S04]  /*19910*/  LDL.LU R37, [R1+0x1e4] ;  /* 0x0001e40001257983 */ /* 0x000ea80000300800 */
[----:B------:R-:W2:Y:S04]  /*19920*/  LDL.LU R38, [R1+0x1e8] ;  /* 0x0001e80001267983 */ /* 0x000ea80000300800 */
[----:B------:R-:W2:Y:S04]  /*19930*/  LDL.LU R39, [R1+0x1ec] ;  /* 0x0001ec0001277983 */ /* 0x000ea80000300800 */
[----:B------:R-:W3:Y:S04]  /*19940*/  LDL.LU R20, [R1+0x200] ;  /* 0x0002000001147983 */ /* 0x000ee80000300800 */
[----:B------:R-:W3:Y:S04]  /*19950*/  LDL.LU R21, [R1+0x204] ;  /* 0x0002040001157983 */ /* 0x000ee80000300800 */
[----:B------:R-:W3:Y:S04]  /*19960*/  LDL.LU R22, [R1+0x208] ;  /* 0x0002080001167983 */ /* 0x000ee80000300800 */
[----:B------:R-:W3:Y:S04]  /*19970*/  LDL.LU R23, [R1+0x20c] ;  /* 0x00020c0001177983 */ /* 0x000ee80000300800 */
[----:B0-----:R-:W4:Y:S04]  /*19980*/  LDL.LU R8, [R1+0x1b0] ;  /* 0x0001b00001087983 */ /* 0x001f280000300800 */
[----:B------:R-:W4:Y:S04]  /*19990*/  LDL.LU R9, [R1+0x1b4] ;  /* 0x0001b40001097983 */ /* 0x000f280000300800 */
[----:B------:R-:W4:Y:S04]  /*199a0*/  LDL.LU R10, [R1+0x1b8] ;  /* 0x0001b800010a7983 */ /* 0x000f280000300800 */
[----:B------:R-:W4:Y:S04]  /*199b0*/  LDL.LU R11, [R1+0x1bc] ;  /* 0x0001bc00010b7983 */ /* 0x000f280000300800 */
[----:B-1----:R-:W2:Y:S04]  /*199c0*/  LDL.LU R28, [R1+0x40] ;  /* 0x00004000011c7983 */ /* 0x002ea80000300800 */
[----:B------:R-:W2:Y:S04]  /*199d0*/  LDL.LU R29, [R1+0x44] ;  /* 0x00004400011d7983 */ /* 0x000ea80000300800 */
[----:B------:R-:W2:Y:S04]  /*199e0*/  LDL.LU R30, [R1+0x48] ;  /* 0x00004800011e7983 */ /* 0x000ea80000300800 */
[----:B------:R-:W2:Y:S04]  /*199f0*/  LDL.LU R31, [R1+0x4c] ;  /* 0x00004c00011f7983 */ /* 0x000ea80000300800 */
[----:B------:R-:W3:Y:S04]  /*19a00*/  LDL R14, [R1+0x298] ;  /* 0x00029800010e7983 */ /* 0x000ee80000100800 */
[----:B------:R-:W4:Y:S04]  /*19a10*/  LDL R15, [R1+0x29c] ;  /* 0x00029c00010f7983 */ /* 0x000f280000100800 */
[----:B------:R-:W4:Y:S04]  /*19a20*/  LDL R48, [R1+0x2a8] ;  /* 0x0002a80001307983 */ /* 0x000f280000100800 */
[----:B------:R-:W4:Y:S04]  /*19a30*/  LDL R49, [R1+0x2ac] ;  /* 0x0002ac0001317983 */ /* 0x000f280000100800 */
        /* <DEDUP_REMOVED lines=12> */
[----:B------:R-:W-:-:S03]  /*19b00*/  F2FP.F16.E4M3.UNPACK_B R12, R0 ;  /* 0x00000000ff0c723e */ /* 0x000fc600020006ff */
        /* <DEDUP_REMOVED lines=20> */
[----:B--2---:R-:W-:Y:S01]  /*19c50*/  HMMA.16816.F32 R28, R44, R12, R28 ;  /* 0x0000000c2c1c723c */ /* 0x004fe2000000181c */
[----:B---3--:R-:W-:-:S02]  /*19c60*/  F2FP.F16.E4M3.UNPACK_B R14, R14 ;  /* 0x0000000eff0e723e */ /* 0x008fc400020006ff */
[----:B----4-:R-:W-:Y:S02]  /*19c70*/  F2FP.F16.E4M3.UNPACK_B R15, R15 ;  /* 0x0000000fff0f723e */ /* 0x010fe400020006ff */
[----:B------:R-:W-:-:S05]  /*19c80*/  F2FP.F16.E4M3.UNPACK_B R48, R48 ;  /* 0x00000030ff30723e */ /* 0x000fca00020006ff */
[----:B------:R-:W-:Y:S01]  /*19c90*/  HMMA.16816.F32 R8, R44, R14, R8 ;  /* 0x0000000e2c08723c */ /* 0x000fe20000001808 */
[----:B------:R-:W-:-:S08]  /*19ca0*/  F2FP.F16.E4M3.UNPACK_B R49, R49 ;  /* 0x00000031ff31723e */ /* 0x000fd000020006ff */
[----:B------:R-:W-:Y:S04]  /*19cb0*/  STL.64 [R1+0x1a0], R28 ;  /* 0x0001a01c01007387 */ /* 0x000fe80000100a00 */
[----:B------:R0:W-:Y:S01]  /*19cc0*/  STL.64 [R1+0x1a8], R30 ;  /* 0x0001a81e01007387 */ /* 0x0001e20000100a00 */
[----:B------:R-:W-:-:S03]  /*19cd0*/  IMAD R50, R50, 0x100, R61 ;  /* 0x0000010032327824 */ /* 0x000fc600078e023d */
[----:B0-----:R-:W2:Y:S04]  /*19ce0*/  LDL.LU.64 R30, [R1+0xe90] ;  /* 0x000e9000011e7983 */ /* 0x001ea80000300a00 */
[----:B------:R-:W2:Y:S01]  /*19cf0*/  LDL.LU.64 R28, [R1+0xe88] ;  /* 0x000e8800011c7983 */ /* 0x000ea20000300a00 */
[----:B------:R-:W-:-:S03]  /*19d00*/  IMAD R51, R51, 0x100, R56 ;  /* 0x0000010033337824 */ /* 0x000fc600078e0238 */
[----:B------:R-:W-:Y:S01]  /*19d10*/  STL.64 [R1+0x1b0], R8 ;  /* 0x0001b00801007387 */ /* 0x000fe20000100a00 */
[----:B------:R-:W-:-:S03]  /*19d20*/  IMAD R56, R58, 0x100, R57 ;  /* 0x000001003a387824 */ /* 0x000fc600078e0239 */
[----:B------:R0:W-:Y:S01]  /*19d30*/  STL.64 [R1+0x1b8], R10 ;  /* 0x0001b80a01007387 */ /* 0x0001e20000100a00 */
[----:B------:R-:W-:Y:S03]  /*19d40*/  HMMA.16816.F32 R44, R44, R48, R4 ;  /* 0x000000302c2c723c */ /* 0x000fe60000001804 */
[----:B0-----:R-:W3:Y:S01]  /*19d50*/  LDL.LU.64 R10, [R1+0xe80] ;  /* 0x000e8000010a7983 */ /* 0x001ee20000300a00 */
[----:B------:R-:W-:-:S03]  /*19d60*/  IMAD R57, R24, 0x100, R59 ;  /* 0x0000010018397824 */ /* 0x000fc600078e023b */
[----:B------:R-:W4:Y:S04]  /*19d70*/  LDL.LU.64 R8, [R1+0xe78] ;  /* 0x000e780001087983 */ /* 0x000f280000300a00 */
[----:B------:R-:W2:Y:S04]  /*19d80*/  LDL.LU R61, [R1+0xe70] ;  /* 0x000e7000013d7983 */ /* 0x000ea80000300800 */
[----:B------:R-:W2:Y:S04]  /*19d90*/  LDL.LU.64 R6, [R1+0xe68] ;  /* 0x000e680001067983 */ /* 0x000ea80000300a00 */
[----:B------:R-:W3:Y:S04]  /*19da0*/  LDL.LU.64 R4, [R1+0xe60] ;  /* 0x000e600001047983 */ /* 0x000ee80000300a00 */
[----:B------:R-:W-:Y:S04]  /*19db0*/  STL.64 [R1+0x110], R44 ;  /* 0x0001102c01007387 */ /* 0x000fe80000100a00 */
[----:B------:R0:W-:Y:S02]  /*19dc0*/  STL.64 [R1+0x118], R46 ;  /* 0x0001182e01007387 */ /* 0x0001e40000100a00 */
[----:B0-----:R-:W-:-:S02]  /*19dd0*/  F2FP.F16.E4M3.UNPACK_B R46, R56 ;  /* 0x00000038ff2e723e */ /* 0x001fc400020006ff */
[----:B------:R-:W-:Y:S01]  /*19de0*/  F2FP.F16.E4M3.UNPACK_B R47, R57 ;  /* 0x00000039ff2f723e */ /* 0x000fe200020006ff */
[----:B------:R-:W3:Y:S04]  /*19df0*/  LDL.LU R56, [R1+0x210] ;  /* 0x0002100001387983 */ /* 0x000ee80000300800 */
[----:B------:R-:W3:Y:S04]  /*19e00*/  LDL.LU R57, [R1+0x214] ;  /* 0x0002140001397983 */ /* 0x000ee80000300800 */
[----:B------:R-:W3:Y:S04]  /*19e10*/  LDL.LU R58, [R1+0x218] ;  /* 0x00021800013a7983 */ /* 0x000ee80000300800 */
[----:B------:R-:W3:Y:S01]  /*19e20*/  LDL.LU R59, [R1+0x21c] ;  /* 0x00021c00013b7983 */ /* 0x000ee20000300800 */
[----:B------:R-:W-:-:S02]  /*19e30*/  F2FP.F16.E4M3.UNPACK_B R44, R50 ;  /* 0x00000032ff2c723e */ /* 0x000fc400020006ff */
[----:B------:R-:W-:-:S07]  /*19e40*/  F2FP.F16.E4M3.UNPACK_B R45, R51 ;  /* 0x00000033ff2d723e */ /* 0x000fce00020006ff */
[----:B------:R-:W-:-:S15]  /*19e50*/  HMMA.16816.F32 R32, R44, R2, R32 ;  /* 0x000000022c20723c */ /* 0x000fde0000001820 */
[----:B------:R-:W-:-:S04]  /*19e60*/  NOP ;  /* 0x0000000000007918 */ /* 0x000fc80000000000 */
[----:B------:R-:W-:Y:S04]  /*19e70*/  STL.64 [R1+0x190], R32 ;  /* 0x0001902001007387 */ /* 0x000fe80000100a00 */
[----:B------:R0:W-:Y:S04]  /*19e80*/  STL.64 [R1+0x198], R34 ;  /* 0x0001982201007387 */ /* 0x0001e80000100a00 */
[----:B0-----:R-:W3:Y:S04]  /*19e90*/  LDL.LU R34, [R1+0xe58] ;  /* 0x000e580001227983 */ /* 0x001ee80000300800 */
[----:B------:R-:W3:Y:S01]  /*19ea0*/  LDL.LU.64 R32, [R1+0xe50] ;  /* 0x000e500001207983 */ /* 0x000ee20000300a00 */
[----:B------:R-:W-:Y:S01]  /*19eb0*/  IMAD R51, R52, 0x100, R27 ;  /* 0x0000010034337824 */ /* 0x000fe200078e021b */
[C---:B----4-:R-:W-:Y:S08]  /*19ec0*/  HMMA.16816.F32 R16, R44.reuse, R8, R16 ;  /* 0x000000082c10723c */ /* 0x050ff00000001810 */
[C---:B--2---:R-:W-:Y:S01]  /*19ed0*/  HMMA.16816.F32 R20, R44.reuse, R6, R20 ;  /* 0x000000062c14723c */ /* 0x044fe20000001814 */
[----:B------:R-:W-:Y:S07]  /*19ee0*/  STL.64 [R1+0xe48], R6 ;  /* 0x000e480601007387 */ /* 0x000fee0000100a00 */
[----:B---3--:R-:W-:-:S15]  /*19ef0*/  HMMA.16816.F32 R56, R44, R4, R56 ;  /* 0x000000042c38723c */ /* 0x008fde0000001838 */
[----:B------:R-:W-:-:S04]  /*19f00*/  NOP ;  /* 0x0000000000007918 */ /* 0x000fc80000000000 */
[----:B------:R-:W-:Y:S04]  /*19f10*/  STL.64 [R1+0x180], R56 ;  /* 0x0001803801007387 */ /* 0x000fe80000100a00 */
[----:B------:R-:W-:Y:S04]  /*19f20*/  STL.64 [R1+0x188], R58 ;  /* 0x0001883a01007387 */ /* 0x000fe80000100a00 */
[----:B------:R0:W-:Y:S02]  /*19f30*/  STL.64 [R1+0xe40], R4 ;  /* 0x000e400401007387 */ /* 0x0001e40000100a00 */
[C---:B0-----:R-:W-:Y:S02]  /*19f40*/  HMMA.16816.F32 R4, R44.reuse, R10, R36 ;  /* 0x0000000a2c04723c */ /* 0x041fe40000001824 */
[----:B------:R-:W-:Y:S04]  /*19f50*/  STL.64 [R1+0x170], R20 ;  /* 0x0001701401007387 */ /* 0x000fe80000100a00 */
[----:B------:R-:W-:Y:S04]  /*19f60*/  STL.64 [R1+0x178], R22 ;  /* 0x0001781601007387 */ /* 0x000fe80000100a00 */
[----:B------:R-:W-:Y:S04]  /*19f70*/  STL.64 [R1+0xe28], R10 ;  /* 0x000e280a01007387 */ /* 0x000fe80000100a00 */
[----:B------:R-:W-:Y:S04]  /*19f80*/  STL.64 [R1+0x160], R16 ;  /* 0x0001601001007387 */ /* 0x000fe80000100a00 */
[----:B------:R-:W-:Y:S04]  /*19f90*/  STL.64 [R1+0x168], R18 ;  /* 0x0001681201007387 */ /* 0x000fe80000100a00 */
[----:B------:R0:W-:Y:S04]  /*19fa0*/  STL.64 [R1+0xe20], R8 ;  /* 0x000e200801007387 */ /* 0x0001e80000100a00 */
[----:B------:R-:W-:Y:S04]  /*19fb0*/  STL.64 [R1+0x150], R4 ;  /* 0x0001500401007387 */ /* 0x000fe80000100a00 */
[----:B------:R1:W-:Y:S01]  /*19fc0*/  STL.64 [R1+0x158], R6 ;  /* 0x0001580601007387 */ /* 0x0003e20000100a00 */
[C---:B0-----:R-:W-:Y:S08]  /*19fd0*/  HMMA.16816.F32 R8, R44.reuse, R12, R40 ;  /* 0x0000000c2c08723c */ /* 0x041ff00000001828 */
[----:B-1----:R-:W-:Y:S01]  /*19fe0*/  HMMA.16816.F32 R4, R44, R14, R28 ;  /* 0x0000000e2c04723c */ /* 0x002fe2000000181c */
[----:B------:R-:W-:Y:S10]  /*19ff0*/  STL.64 [R1+0xe38], R14 ;  /* 0x000e380e01007387 */ /* 0x000ff40000100a00 */
[----:B------:R-:W-:Y:S04]  /*1a000*/  STL.64 [R1+0x140], R8 ;  /* 0x0001400801007387 */ /* 0x000fe80000100a00 */
[----:B------:R-:W-:Y:S04]  /*1a010*/  STL.64 [R1+0x148], R10 ;  /* 0x0001480a01007387 */ /* 0x000fe80000100a00 */
[----:B------:R0:W-:Y:S04]  /*1a020*/  STL.64 [R1+0xe30], R12 ;  /* 0x000e300c01007387 */ /* 0x0001e80000100a00 */
[----:B------:R1:W-:Y:S04]  /*1a030*/  STL.64 [R1+0x130], R4 ;  /* 0x0001300401007387 */ /* 0x0003e80000100a00 */
[----:B------:R2:W-:Y:S04]  /*1a040*/  STL.64 [R1+0x138], R6 ;  /* 0x0001380601007387 */ /* 0x0005e80000100a00 */
[----:B------:R-:W3:Y:S04]  /*1a050*/  LDL.LU R58, [R1+0xc48] ;  /* 0x000c4800013a7983 */ /* 0x000ee80000300800 */
[----:B------:R-:W3:Y:S04]  /*1a060*/  LDL.LU R59, [R1+0xc44] ;  /* 0x000c4400013b7983 */ /* 0x000ee80000300800 */
[----:B------:R-:W4:Y:S01]  /*1a070*/  LDL.LU R28, [R1+0x70] ;  /* 0x00007000011c7983 */ /* 0x000f220000300800 */
[----:B------:R-:W-:-:S03]  /*1a080*/  IMAD R56, R54, 0x100, R53 ;  /* 0x0000010036387824 */ /* 0x000fc600078e0235 */
[----:B------:R-:W4:Y:S04]  /*1a090*/  LDL.LU R29, [R1+0x74] ;  /* 0x00007400011d7983 */ /* 0x000f280000300800 */
[----:B------:R-:W4:Y:S01]  /*1a0a0*/  LDL.LU R30, [R1+0x78] ;  /* 0x00007800011e7983 */ /* 0x000f220000300800 */
[----:B------:R-:W-:-:S03]  /*1a0b0*/  IMAD R57, R0, 0x100, R55 ;  /* 0x0000010000397824 */ /* 0x000fc600078e0237 */
[----:B------:R-:W4:Y:S04]  /*1a0c0*/  LDL.LU R31, [R1+0x7c] ;  /* 0x00007c00011f7983 */ /* 0x000f280000300800 */
[----:B------:R-:W3:Y:S04]  /*1a0d0*/  LDL.LU R52, [R1+0x20] ;  /* 0x0000200001347983 */ /* 0x000ee80000300800 */
[----:B------:R-:W3:Y:S04]  /*1a0e0*/  LDL.LU R53, [R1+0x24] ;  /* 0x0000240001357983 */ /* 0x000ee80000300800 */
[----:B------:R-:W3:Y:S04]  /*1a0f0*/  LDL.LU R54, [R1+0x28] ;  /* 0x0000280001367983 */ /* 0x000ee80000300800 */
[----:B------:R-:W3:Y:S04]  /*1a100*/  LDL.LU R55, [R1+0x2c] ;  /* 0x00002c0001377983 */ /* 0x000ee80000300800 */
        /* <DEDUP_REMOVED lines=8> */
[----:B0-----:R-:W4:Y:S04]  /*1a190*/  LDL.LU R12, [R1+0xf0] ;  /* 0x0000f000010c7983 */ /* 0x001f280000300800 */
[----:B------:R-:W4:Y:S04]  /*1a1a0*/  LDL.LU R13, [R1+0xf4] ;  /* 0x0000f400010d7983 */ /* 0x000f280000300800 */
[----:B------:R-:W4:Y:S04]  /*1a1b0*/  LDL.LU R14, [R1+0xf8] ;  /* 0x0000f800010e7983 */ /* 0x000f280000300800 */
[----:B------:R-:W4:Y:S04]  /*1a1c0*/  LDL.LU R15, [R1+0xfc] ;  /* 0x0000fc00010f7983 */ /* 0x000f280000300800 */
[----:B-1----:R-:W4:Y:S04]  /*1a1d0*/  LDL.LU R4, [R1+0x100] ;  /* 0x0001000001047983 */ /* 0x002f280000300800 */
[----:B------:R-:W4:Y:S04]  /*1a1e0*/  LDL.LU R5, [R1+0x104] ;  /* 0x0001040001057983 */ /* 0x000f280000300800 */
[----:B--2---:R-:W4:Y:S04]  /*1a1f0*/  LDL.LU R6, [R1+0x108] ;  /* 0x0001080001067983 */ /* 0x004f280000300800 */
[----:B------:R-:W4:Y:S01]  /*1a200*/  LDL.LU R7, [R1+0x10c] ;  /* 0x00010c0001077983 */ /* 0x000f220000300800 */
[----:B------:R-:W-:-:S03]  /*1a210*/  IMAD R50, R26, 0x100, R25 ;  /* 0x000001001a327824 */ /* 0x000fc600078e0219 */
        /* <DEDUP_REMOVED lines=14> */
[----:B---3--:R-:W-:Y:S01]  /*1a300*/  HMMA.16816.F32 R24, R44, R48, R52 ;  /* 0x000000302c18723c */ /* 0x008fe20000001834 */
[----:B------:R-:W-:-:S02]  /*1a310*/  F2FP.F16.E4M3.UNPACK_B R44, R50 ;  /* 0x00000032ff2c723e */ /* 0x000fc400020006ff */
[----:B------:R-:W3:Y:S01]  /*1a320*/  LDL.LU R52, [R1+0x50] ;  /* 0x0000500001347983 */ /* 0x000ee20000300800 */
[----:B------:R-:W-:Y:S02]  /*1a330*/  F2FP.F16.E4M3.UNPACK_B R45, R51 ;  /* 0x00000033ff2d723e */ /* 0x000fe400020006ff */
[----:B------:R-:W-:Y:S02]  /*1a340*/  F2FP.F16.E4M3.UNPACK_B R46, R56 ;  /* 0x00000038ff2e723e */ /* 0x000fe400020006ff */
[----:B------:R-:W-:-:S11]  /*1a350*/  F2FP.F16.E4M3.UNPACK_B R47, R57 ;  /* 0x00000039ff2f723e */ /* 0x000fd600020006ff */
[----:B------:R0:W-:Y:S04]  /*1a360*/  STL.64 [R1+0x80], R24 ;  /* 0x0000801801007387 */ /* 0x0001e80000100a00 */
[----:B------:R-:W-:Y:S04]  /*1a370*/  STL.64 [R1+0x88], R26 ;  /* 0x0000881a01007387 */ /* 0x000fe80000100a00 */
[----:B------:R-:W3:Y:S04]  /*1a380*/  LDL.LU R53, [R1+0x54] ;  /* 0x0000540001357983 */ /* 0x000ee80000300800 */
[----:B------:R-:W3:Y:S04]  /*1a390*/  LDL.LU R54, [R1+0x58] ;  /* 0x0000580001367983 */ /* 0x000ee80000300800 */
[----:B------:R-:W3:Y:S04]  /*1a3a0*/  LDL.LU R55, [R1+0x5c] ;  /* 0x00005c0001377983 */ /* 0x000ee80000300800 */
[----:B0-----:R-:W2:Y:S04]  /*1a3b0*/  LDL.LU R24, [R1+0x60] ;  /* 0x0000600001187983 */ /* 0x001ea80000300800 */
[----:B------:R-:W2:Y:S04]  /*1a3c0*/  LDL.LU R25, [R1+0x64] ;  /* 0x0000640001197983 */ /* 0x000ea80000300800 */
[----:B------:R-:W2:Y:S04]  /*1a3d0*/  LDL.LU R50, [R1+0x434] ;  /* 0x0004340001327983 */ /* 0x000ea80000300800 */
[----:B------:R-:W2:Y:S04]  /*1a3e0*/  LDL.LU R51, [R1+0x43c] ;  /* 0x00043c0001337983 */ /* 0x000ea80000300800 */
[----:B------:R-:W2:Y:S04]  /*1a3f0*/  LDL.LU R56, [R1+0x444] ;  /* 0x0004440001387983 */ /* 0x000ea80000300800 */
[----:B------:R-:W2:Y:S01]  /*1a400*/  LDL.LU R57, [R1+0x448] ;  /* 0x0004480001397983 */ /* 0x000ea20000300800 */
[----:B----4-:R-:W-:-:S15]  /*1a410*/  HMMA.16816.F32 R4, R44, R2, R4 ;  /* 0x000000022c04723c */ /* 0x010fde0000001804 */
[----:B------:R-:W-:-:S04]  /*1a420*/  NOP ;  /* 0x0000000000007918 */ /* 0x000fc80000000000 */
[----:B------:R-:W-:Y:S04]  /*1a430*/  STL.64 [R1+0x100], R4 ;  /* 0x0001000401007387 */ /* 0x000fe80000100a00 */
[----:B------:R0:W-:Y:S04]  /*1a440*/  STL.64 [R1+0x108], R6 ;  /* 0x0001080601007387 */ /* 0x0001e80000100a00 */
[----:B0-----:R-:W2:Y:S04]  /*1a450*/  LDL.LU.64 R6, [R1+0xe48] ;  /* 0x000e480001067983 */ /* 0x001ea80000300a00 */
[----:B------:R-:W4:Y:S01]  /*1a460*/  LDL.LU.64 R4, [R1+0xe40] ;  /* 0x000e400001047983 */ /* 0x000f220000300a00 */
[----:B------:R-:W-:-:S02]  /*1a470*/  IMAD.MOV.U32 R27, RZ, RZ, R60 ;  /* 0x000000ffff1b7224 */ /* 0x000fc400078e003c */
[----:B------:R-:W-:Y:S01]  /*1a480*/  IMAD.MOV.U32 R26, RZ, RZ, R61 ;  /* 0x000000ffff1a7224 */ /* 0x000fe200078e003d */
[C---:B----4-:R-:W-:Y:S08]  /*1a490*/  HMMA.16816.F32 R12, R44.reuse, R4, R12 ;  /* 0x000000042c0c723c */ /* 0x050ff0000000180c */
[----:B--2---:R-:W-:Y:S11]  /*1a4a0*/  HMMA.16816.F32 R8, R44, R6, R8 ;  /* 0x000000062c08723c */ /* 0x004ff60000001808 */
[----:B------:R-:W-:Y:S01]  /*1a4b0*/  IMAD.MOV.U32 R60, RZ, RZ, R15 ;  /* 0x000000ffff3c7224 */ /* 0x000fe200078e000f */
[----:B------:R0:W-:Y:S01]  /*1a4c0*/  STL.64 [R1+0xf0], R12 ;  /* 0x0000f00c01007387 */ /* 0x0001e20000100a00 */
[----:B------:R-:W-:-:S03]  /*1a4d0*/  IMAD.MOV.U32 R61, RZ, RZ, R14 ;  /* 0x000000ffff3d7224 */ /* 0x000fc600078e000e */
[----:B------:R-:W2:Y:S04]  /*1a4e0*/  LDL.LU.64 R14, [R1+0xe38] ;  /* 0x000e3800010e7983 */ /* 0x000ea80000300a00 */
[----:B0-----:R-:W4:Y:S04]  /*1a4f0*/  LDL.LU.64 R12, [R1+0xe30] ;  /* 0x000e3000010c7983 */ /* 0x001f280000300a00 */
[----:B------:R-:W-:Y:S04]  /*1a500*/  STL [R1+0xd84], R60 ;  /* 0x000d843c01007387 */ /* 0x000fe80000100800 */
[----:B------:R-:W-:Y:S04]  /*1a510*/  STL [R1+0xd80], R61 ;  /* 0x000d803d01007387 */ /* 0x000fe80000100800 */
[----:B------:R-:W-:Y:S04]  /*1a520*/  STL.64 [R1+0xe0], R8 ;  /* 0x0000e00801007387 */ /* 0x000fe80000100a00 */
[----:B------:R0:W-:Y:S04]  /*1a530*/  STL.64 [R1+0xe8], R10 ;  /* 0x0000e80a01007387 */ /* 0x0001e80000100a00 */
[----:B0-----:R-:W3:Y:S04]  /*1a540*/  LDL.LU.64 R10, [R1+0xe28] ;  /* 0x000e2800010a7983 */ /* 0x001ee80000300a00 */
[----:B------:R-:W3:Y:S01]  /*1a550*/  LDL.LU.64 R8, [R1+0xe20] ;  /* 0x000e200001087983 */ /* 0x000ee20000300a00 */
[----:B------:R-:W-:-:S02]  /*1a560*/  IMAD R50, R50, 0x100, R35 ;  /* 0x0000010032327824 */ /* 0x000fc400078e0223 */
[----:B------:R-:W-:Y:S02]  /*1a570*/  IMAD R51, R51, 0x100, R0 ;  /* 0x0000010033337824 */ /* 0x000fe400078e0200 */
[----:B------:R-:W-:Y:S02]  /*1a580*/  IMAD R56, R56, 0x100, R57 ;  /* 0x0000010038387824 */ /* 0x000fe400078e0239 */
[----:B------:R-:W-:Y:S01]  /*1a590*/  IMAD R57, R59, 0x100, R58 ;  /* 0x000001003b397824 */ /* 0x000fe200078e023a */
[C---:B--2---:R-:W-:Y:S08]  /*1a5a0*/  HMMA.16816.F32 R40, R44.reuse, R14, R40 ;  /* 0x0000000e2c28723c */ /* 0x044ff00000001828 */
[C---:B----4-:R-:W-:Y:S08]  /*1a5b0*/  HMMA.16816.F32 R36, R44.reuse, R12, R36 ;  /* 0x0000000c2c24723c */ /* 0x050ff00000001824 */
[C---:B---3--:R-:W-:Y:S08]  /*1a5c0*/  HMMA.16816.F32 R16, R44.reuse, R10, R16 ;  /* 0x0000000a2c10723c */ /* 0x048ff00000001810 */
[C---:B------:R-:W-:Y:S08]  /*1a5d0*/  HMMA.16816.F32 R20, R44.reuse, R8, R20 ;  /* 0x000000082c14723c */ /* 0x040ff00000001814 */
[----:B------:R-:W-:Y:S01]  /*1a5e0*/  HMMA.16816.F32 R44, R44, R48, R28 ;  /* 0x000000302c2c723c */ /* 0x000fe2000000181c */
[----:B------:R-:W-:-:S02]  /*1a5f0*/  IMAD.MOV.U32 R60, RZ, RZ, R38 ;  /* 0x000000ffff3c7224 */ /* 0x000fc400078e0026 */
[----:B------:R-:W-:-:S08]  /*1a600*/  IMAD.MOV.U32 R61, RZ, RZ, R39 ;  /* 0x000000ffff3d7224 */ /* 0x000fd000078e0027 */
[----:B------:R-:W-:Y:S04]  /*1a610*/  STL.64 [R1+0xd0], R20 ;  /* 0x0000d01401007387 */ /* 0x000fe80000100a00 */
[----:B------:R0:W-:Y:S04]  /*1a620*/  STL.64 [R1+0xd8], R22 ;  /* 0x0000d81601007387 */ /* 0x0001e80000100a00 */
[----:B0-----:R-:W2:Y:S04]  /*1a630*/  LDL.LU.64 R22, [R1+0xe18] ;  /* 0x000e180001167983 */ /* 0x001ea80000300a00 */
[----:B------:R-:W2:Y:S04]  /*1a640*/  LDL.LU.64 R20, [R1+0xe10] ;  /* 0x000e100001147983 */ /* 0x000ea80000300a00 */
[----:B------:R-:W-:Y:S04]  /*1a650*/  STL.64 [R1+0xc0], R16 ;  /* 0x0000c01001007387 */ /* 0x000fe80000100a00 */
[----:B------:R0:W-:Y:S04]  /*1a660*/  STL.64 [R1+0xc8], R18 ;  /* 0x0000c81201007387 */ /* 0x0001e80000100a00 */
[----:B0-----:R-:W3:Y:S04]  /*1a670*/  LDL.LU.64 R18, [R1+0xe08] ;  /* 0x000e080001127983 */ /* 0x001ee80000300a00 */
[----:B------:R-:W3:Y:S04]  /*1a680*/  LDL.LU.64 R16, [R1+0xe00] ;  /* 0x000e000001107983 */ /* 0x000ee80000300a00 */
[----:B------:R0:W-:Y:S04]  /*1a690*/  STL.64 [R1+0xb0], R36 ;  /* 0x0000b02401007387 */ /* 0x0001e80000100a00 */
[----:B------:R-:W4:Y:S04]  /*1a6a0*/  LDL.LU.64 R38, [R1+0xdf8] ;  /* 0x000df80001267983 */ /* 0x000f280000300a00 */
[----:B0-----:R-:W4:Y:S04]  /*1a6b0*/  LDL.LU.64 R36, [R1+0xdf0] ;  /* 0x000df00001247983 */ /* 0x001f280000300a00 */
[----:B------:R-:W-:Y:S04]  /*1a6c0*/  STL.64 [R1+0xa0], R40 ;  /* 0x0000a02801007387 */ /* 0x000fe80000100a00 */
[----:B------:R0:W-:Y:S04]  /*1a6d0*/  STL.64 [R1+0xa8], R42 ;  /* 0x0000a82a01007387 */ /* 0x0001e80000100a00 */
[----:B0-----:R-:W2:Y:S04]  /*1a6e0*/  LDL.LU.64 R42, [R1+0xde8] ;  /* 0x000de800012a7983 */ /* 0x001ea80000300a00 */
[----:B------:R-:W2:Y:S04]  /*1a6f0*/  LDL.LU.64 R40, [R1+0xde0] ;  /* 0x000de00001287983 */ /* 0x000ea80000300a00 */
[----:B------:R-:W2:Y:S04]  /*1a700*/  LDL.LU R35, [R1+0xddc] ;  /* 0x000ddc0001237983 */ /* 0x000ea80000300800 */
[----:B------:R-:W2:Y:S04]  /*1a710*/  LDL.LU R0, [R1+0xdd8] ;  /* 0x000dd80001007983 */ /* 0x000ea80000300800 */
[----:B------:R-:W3:Y:S04]  /*1a720*/  LDL.LU.64 R30, [R1+0xdd0] ;  /* 0x000dd000011e7983 */ /* 0x000ee80000300a00 */
[----:B------:R-:W3:Y:S04]  /*1a730*/  LDL.LU.64 R28, [R1+0xdc8] ;  /* 0x000dc800011c7983 */ /* 0x000ee80000300a00 */
[----:B------:R0:W-:Y:S04]  /*1a740*/  STL.64 [R1+0x70], R44 ;  /* 0x0000702c01007387 */ /* 0x0001e80000100a00 */
[----:B------:R1:W-:Y:S01]  /*1a750*/  STL.64 [R1+0x78], R46 ;  /* 0x0000782e01007387 */ /* 0x0003e20000100a00 */
[----:B0-----:R-:W-:-:S02]  /*1a760*/  F2FP.F16.E4M3.UNPACK_B R44, R50 ;  /* 0x00000032ff2c723e */ /* 0x001fc400020006ff */
[----:B------:R-:W-:Y:S02]  /*1a770*/  F2FP.F16.E4M3.UNPACK_B R45, R51 ;  /* 0x00000033ff2d723e */ /* 0x000fe400020006ff */
[----:B-1----:R-:W-:Y:S02]  /*1a780*/  F2FP.F16.E4M3.UNPACK_B R46, R56 ;  /* 0x00000038ff2e723e */ /* 0x002fe400020006ff */
[----:B------:R-:W-:Y:S01]  /*1a790*/  F2FP.F16.E4M3.UNPACK_B R47, R57 ;  /* 0x00000039ff2f723e */ /* 0x000fe200020006ff */
[----:B------:R-:W3:Y:S04]  /*1a7a0*/  LDL.LU R56, [R1+0x90] ;  /* 0x0000900001387983 */ /* 0x000ee80000300800 */
[----:B------:R-:W3:Y:S02]  /*1a7b0*/  LDL.LU R57, [R1+0x94] ;  /* 0x0000940001397983 */ /* 0x000ee40000300800 */
[C---:B------:R-:W-:Y:S02]  /*1a7c0*/  HMMA.16816.F32 R24, R44.reuse, R2, R24 ;  /* 0x000000022c18723c */ /* 0x040fe40000001818 */
[----:B------:R-:W3:Y:S06]  /*1a7d0*/  LDL.LU R58, [R1+0x98] ;  /* 0x00009800013a7983 */ /* 0x000eec0000300800 */
[----:B------:R-:W-:Y:S11]  /*1a7e0*/  HMMA.16816.F32 R52, R44, R4, R52 ;  /* 0x000000042c34723c */ /* 0x000ff60000001834 */
        /* <DEDUP_REMOVED lines=8> */
[----:B------:R-:W4:Y:S04]  /*1a870*/  LDL.LU R4, [R1+0x238] ;  /* 0x0002380001047983 */ /* 0x000f280000300800 */
[----:B------:R-:W4:Y:S04]  /*1a880*/  LDL.LU R5, [R1+0x23c] ;  /* 0x00023c0001057983 */ /* 0x000f280000300800 */
[----:B------:R-:W4:Y:S01]  /*1a890*/  LDL.LU R2, [R1+0x248] ;  /* 0x0002480001027983 */ /* 0x000f220000300800 */
[----:B--2---:R-:W-:-:S07]  /*1a8a0*/  IMAD.MOV.U32 R59, RZ, RZ, R0 ;  /* 0x000000ffff3b7224 */ /* 0x004fce00078e0000 */
[----:B---3--:R-:W-:-:S15]  /*1a8b0*/  HMMA.16816.F32 R56, R44, R6, R56 ;  /* 0x000000062c38723c */ /* 0x008fde0000001838 */
[----:B------:R-:W-:-:S04]  /*1a8c0*/  NOP ;  /* 0x0000000000007918 */ /* 0x000fc80000000000 */
[----:B------:R-:W-:Y:S04]  /*1a8d0*/  STL.64 [R1+0x40], R56 ;  /* 0x0000403801007387 */ /* 0x000fe80000100a00 */
[----:B------:R0:W-:Y:S01]  /*1a8e0*/  STL.64 [R1+0x48], R58 ;  /* 0x0000483a01007387 */ /* 0x0001e20000100a00 */
[----:B----4-:R-:W-:-:S15]  /*1a8f0*/  HMMA.16816.F32 R52, R44, R8, R52 ;  /* 0x000000082c34723c */ /* 0x010fde0000001834 */
[----:B------:R-:W-:-:S04]  /*1a900*/  NOP ;  /* 0x0000000000007918 */ /* 0x000fc80000000000 */
[----:B------:R-:W-:Y:S04]  /*1a910*/  STL.64 [R1+0x30], R52 ;  /* 0x0000303401007387 */ /* 0x000fe80000100a00 */
[----:B------:R-:W-:Y:S04]  /*1a920*/  STL [R1+0x38], R54 ;  /* 0x0000383601007387 */ /* 0x000fe80000100800 */
[----:B------:R-:W2:Y:S01]  /*1a930*/  LDL.LU R8, [R1+0xc5c] ;  /* 0x000c5c0001087983 */ /* 0x000ea20000300800 */
[----:B------:R-:W-:-:S03]  /*1a940*/  IMAD.MOV.U32 R0, RZ, RZ, R55 ;  /* 0x000000ffff007224 */ /* 0x000fc600078e0037 */
[----:B------:R-:W3:Y:S04]  /*1a950*/  LDL.LU R9, [R1+0xc68] ;  /* 0x000c680001097983 */ /* 0x000ee80000300800 */
[----:B------:R-:W3:Y:S01]  /*1a960*/  LDL.LU R55, [R1+0xc64] ;  /* 0x000c640001377983 */ /* 0x000ee20000300800 */
[----:B0-----:R-:W-:Y:S03]  /*1a970*/  HMMA.16816.F32 R56, R44, R10, R24 ;  /* 0x0000000a2c38723c */ /* 0x001fe60000001818 */
[----:B------:R-:W4:Y:S04]  /*1a980*/  LDL.LU R11, [R1+0xc50] ;  /* 0x000c5000010b7983 */ /* 0x000f280000300800 */
[----:B------:R-:W4:-:S12]  /*1a990*/  LDL.LU R24, [R1+0xc4c] ;  /* 0x000c4c0001187983 */ /* 0x000f180000300800 */
[----:B------:R-:W-:Y:S04]  /*1a9a0*/  STL.64 [R1+0x20], R56 ;  /* 0x0000203801007387 */ /* 0x000fe80000100a00 */
[----:B------:R0:W-:Y:S04]  /*1a9b0*/  STL.64 [R1+0x28], R58 ;  /* 0x0000283a01007387 */ /* 0x0001e80000100a00 */
[----:B------:R-:W2:Y:S04]  /*1a9c0*/  LDL.LU R25, [R1+0xc58] ;  /* 0x000c580001197983 */ /* 0x000ea80000300800 */
[----:B------:R-:W2:Y:S04]  /*1a9d0*/  LDL.LU R26, [R1+0xc54] ;  /* 0x000c5400011a7983 */ /* 0x000ea80000300800 */
[----:B------:R-:W2:Y:S04]  /*1a9e0*/  LDL.LU R27, [R1+0xc60] ;  /* 0x000c6000011b7983 */ /* 0x000ea80000300800 */
[----:B------:R-:W2:Y:S04]  /*1a9f0*/  LDL.LU R3, [R1+0x24c] ;  /* 0x00024c0001037983 */ /* 0x000ea80000300800 */
[----:B------:R-:W2:Y:S04]  /*1aa00*/  LDL.LU R6, [R1+0x258] ;  /* 0x0002580001067983 */ /* 0x000ea80000300800 */
[----:B------:R-:W2:Y:S01]  /*1aa10*/  LDL.LU R7, [R1+0x25c] ;  /* 0x00025c0001077983 */ /* 0x000ea20000300800 */
[C---:B------:R-:W-:Y:S08]  /*1aa20*/  HMMA.16816.F32 R28, R44.reuse, R12, R28 ;  /* 0x0000000c2c1c723c */ /* 0x040ff0000000181c */
[----:B0-----:R-:W-:Y:S01]  /*1aa30*/  HMMA.16816.F32 R56, R44, R14, R32 ;  /* 0x0000000e2c38723c */ /* 0x001fe20000001820 */
[----:B------:R-:W2:Y:S10]  /*1aa40*/  LDL.LU R54, [R1+0x268] ;  /* 0x0002680001367983 */ /* 0x000eb40000300800 */
[----:B------:R-:W-:-:S02]  /*1aa50*/  IMAD.MOV.U32 R53, RZ, RZ, R28 ;  /* 0x000000ffff357224 */ /* 0x000fc400078e001c */
[----:B------:R-:W-:-:S05]  /*1aa60*/  IMAD.MOV.U32 R52, RZ, RZ, R29 ;  /* 0x000000ffff347224 */ /* 0x000fca00078e001d */
[----:B------:R0:W-:Y:S04]  /*1aa70*/  STL.64 [R1+0xd58], R52 ;  /* 0x000d583401007387 */ /* 0x0001e80000100a00 */
[----:B------:R-:W-:Y:S04]  /*1aa80*/  STL.64 [R1+0xd28], R58 ;  /* 0x000d283a01007387 */ /* 0x000fe80000100a00 */
[----:B------:R-:W-:Y:S01]  /*1aa90*/  STL.64 [R1+0xd20], R56 ;  /* 0x000d203801007387 */ /* 0x000fe20000100a00 */
[----:B---3--:R-:W-:-:S03]  /*1aaa0*/  IMAD R15, R55, 0x100, R9 ;  /* 0x00000100370f7824 */ /* 0x008fc600078e0209 */
[----:B------:R-:W3:Y:S01]  /*1aab0*/  LDL.LU R55, [R1+0x26c] ;  /* 0x00026c0001377983 */ /* 0x000ee20000300800 */
[----:B----4-:R-:W-:Y:S01]  /*1aac0*/  IMAD R12, R24, 0x100, R11 ;  /* 0x00000100180c7824 */ /* 0x010fe200078e020b */
[----:B------:R-:W-:Y:S02]  /*1aad0*/  F2FP.F16.E4M3.UNPACK_B R4, R4.H1 ;  /* 0x00000004ff04723e */ /* 0x000fe400030006ff */
[----:B------:R-:W-:Y:S02]  /*1aae0*/  F2FP.F16.E4M3.UNPACK_B R5, R5.H1 ;  /* 0x00000005ff05723e */ /* 0x000fe400030006ff */
[----:B------:R-:W-:Y:S02]  /*1aaf0*/  F2FP.F16.E4M3.UNPACK_B R15, R15 ;  /* 0x0000000fff0f723e */ /* 0x000fe400020006ff */
[----:B------:R-:W-:Y:S02]  /*1ab00*/  F2FP.F16.E4M3.UNPACK_B R12, R12 ;  /* 0x0000000cff0c723e */ /* 0x000fe400020006ff */
[----:B------:R-:W-:Y:S01]  /*1ab10*/  F2FP.F16.E4M3.UNPACK_B R2, R2.H1 ;  /* 0x00000002ff02723e */ /* 0x000fe200030006ff */
[----:B------:R-:W-:Y:S01]  /*1ab20*/  HMMA.16816.F32 R40, R44, R48, R40 ;  /* 0x000000302c28723c */ /* 0x000fe20000001828 */
[----:B--2---:R-:W-:-:S02]  /*1ab30*/  IMAD R13, R26, 0x100, R25 ;  /* 0x000001001a0d7824 */ /* 0x004fc400078e0219 */
[----:B------:R-:W-:-:S03]  /*1ab40*/  IMAD R14, R8, 0x100, R27 ;  /* 0x00000100080e7824 */ /* 0x000fc600078e021b */
[----:B------:R-:W-:Y:S02]  /*1ab50*/  F2FP.F16.E4M3.UNPACK_B R13, R13 ;  /* 0x0000000dff0d723e */ /* 0x000fe400020006ff */
[----:B------:R-:W-:Y:S02]  /*1ab60*/  F2FP.F16.E4M3.UNPACK_B R14, R14 ;  /* 0x0000000eff0e723e */ /* 0x000fe400020006ff */
[----:B------:R-:W-:Y:S02]  /*1ab70*/  F2FP.F16.E4M3.UNPACK_B R3, R3.H1 ;  /* 0x00000003ff03723e */ /* 0x000fe400030006ff */
[----:B------:R-:W-:Y:S02]  /*1ab80*/  F2FP.F16.E4M3.UNPACK_B R6, R6.H1 ;  /* 0x00000006ff06723e */ /* 0x000fe400030006ff */
[----:B------:R-:W-:Y:S01]  /*1ab90*/  F2FP.F16.E4M3.UNPACK_B R7, R7.H1 ;  /* 0x00000007ff07723e */ /* 0x000fe200030006ff */
[C---:B------:R-:W-:Y:S08]  /*1aba0*/  HMMA.16816.F32 R36, R12.reuse, R4, R36 ;  /* 0x000000040c24723c */ /* 0x040ff00000001824 */
[C---:B------:R-:W-:Y:S08]  /*1abb0*/  HMMA.16816.F32 R24, R12.reuse, R2, R16 ;  /* 0x000000020c18723c */ /* 0x040ff00000001810 */
[----:B------:R-:W-:Y:S01]  /*1abc0*/  HMMA.16816.F32 R20, R12, R6, R20 ;  /* 0x000000060c14723c */ /* 0x000fe20000001814 */
[----:B------:R-:W-:-:S02]  /*1abd0*/  IMAD.MOV.U32 R50, RZ, RZ, R30 ;  /* 0x000000ffff327224 */ /* 0x000fc400078e001e */
[----:B------:R-:W-:-:S05]  /*1abe0*/  IMAD.MOV.U32 R51, RZ, RZ, R31 ;  /* 0x000000ffff337224 */ /* 0x000fca00078e001f */
[----:B------:R1:W-:Y:S04]  /*1abf0*/  STL.64 [R1+0xd50], R50 ;  /* 0x000d503201007387 */ /* 0x0003e80000100a00 */
[----:B------:R-:W-:Y:S04]  /*1ac00*/  STL.64 [R1+0xd38], R42 ;  /* 0x000d382a01007387 */ /* 0x000fe80000100a00 */
[----:B------:R-:W-:Y:S04]  /*1ac10*/  STL.64 [R1+0xd30], R40 ;  /* 0x000d302801007387 */ /* 0x000fe80000100a00 */
[----:B------:R-:W-:Y:S04]  /*1ac20*/  STL [R1+0xce8], R36 ;  /* 0x000ce82401007387 */ /* 0x000fe80000100800 */
[----:B------:R-:W-:Y:S04]  /*1ac30*/  STL [R1+0xce4], R37 ;  /* 0x000ce42501007387 */ /* 0x000fe80000100800 */
[----:B------:R-:W-:Y:S04]  /*1ac40*/  STL [R1+0xce0], R38 ;  /* 0x000ce02601007387 */ /* 0x000fe80000100800 */
[----:B------:R-:W-:Y:S04]  /*1ac50*/  STL [R1+0xcdc], R39 ;  /* 0x000cdc2701007387 */ /* 0x000fe80000100800 */
[----:B------:R2:W-:Y:S04]  /*1ac60*/  STL [R1+0xcf8], R24 ;  /* 0x000cf81801007387 */ /* 0x0005e80000100800 */
[----:B------:R4:W-:Y:S04]  /*1ac70*/  STL [R1+0xcf4], R25 ;  /* 0x000cf41901007387 */ /* 0x0009e80000100800 */
[----:B------:R0:W-:Y:S04]  /*1ac80*/  STL [R1+0xcf0], R26 ;  /* 0x000cf01a01007387 */ /* 0x0001e80000100800 */
[----:B------:R0:W-:Y:S04]  /*1ac90*/  STL [R1+0xcec], R27 ;  /* 0x000cec1b01007387 */ /* 0x0001e80000100800 */
[----:B------:R-:W-:Y:S04]  /*1aca0*/  STL.64 [R1+0xd90], R6 ;  /* 0x000d900601007387 */ /* 0x000fe80000100a00 */
[----:B------:R0:W-:Y:S04]  /*1acb0*/  STL.64 [R1+0xd88], R4 ;  /* 0x000d880401007387 */ /* 0x0001e80000100a00 */
[----:B------:R-:W-:Y:S04]  /*1acc0*/  STL [R1+0xd08], R20 ;  /* 0x000d081401007387 */ /* 0x000fe80000100800 */
[----:B------:R-:W-:Y:S04]  /*1acd0*/  STL [R1+0xd04], R21 ;  /* 0x000d041501007387 */ /* 0x000fe80000100800 */
[----:B------:R-:W-:Y:S04]  /*1ace0*/  STL [R1+0xd00], R22 ;  /* 0x000d001601007387 */ /* 0x000fe80000100800 */
[----:B------:R-:W-:Y:S04]  /*1acf0*/  STL [R1+0xcfc], R23 ;  /* 0x000cfc1701007387 */ /* 0x000fe80000100800 */
[----:B0-----:R-:W2:Y:S01]  /*1ad00*/  LDL.LU R52, [R1+0x150] ;  /* 0x0001500001347983 */ /* 0x001ea20000300800 */
[----:B------:R-:W-:-:S03]  /*1ad10*/  F2FP.F16.E4M3.UNPACK_B R8, R54.H1 ;  /* 0x00000036ff08723e */ /* 0x000fc600030006ff */
[----:B------:R-:W2:Y:S04]  /*1ad20*/  LDL.LU R53, [R1+0x154] ;  /* 0x0001540001357983 */ /* 0x000ea80000300800 */
[----:B------:R-:W2:Y:S01]  /*1ad30*/  LDL.LU R54, [R1+0x158] ;  /* 0x0001580001367983 */ /* 0x000ea20000300800 */
[----:B---3--:R-:W-:-:S03]  /*1ad40*/  F2FP.F16.E4M3.UNPACK_B R9, R55.H1 ;  /* 0x00000037ff09723e */ /* 0x008fc600030006ff */
[----:B------:R-:W2:Y:S04]  /*1ad50*/  LDL.LU R55, [R1+0x15c] ;  /* 0x00015c0001377983 */ /* 0x000ea80000300800 */
[----:B--2---:R-:W-:Y:S04]  /*1ad60*/  STL.64 [R1+0xda0], R54 ;  /* 0x000da03601007387 */ /* 0x004fe80000100a00 */
[----:B------:R0:W-:Y:S04]  /*1ad70*/  STL.64 [R1+0xd98], R52 ;  /* 0x000d983401007387 */ /* 0x0001e80000100a00 */
[----:B------:R-:W2:Y:S04]  /*1ad80*/  LDL.LU R48, [R1+0x170] ;  /* 0x0001700001307983 */ /* 0x000ea80000300800 */
[----:B------:R-:W2:Y:S04]  /*1ad90*/  LDL.LU R49, [R1+0x174] ;  /* 0x0001740001317983 */ /* 0x000ea80000300800 */
[----:B-1----:R-:W2:Y:S04]  /*1ada0*/  LDL.LU R50, [R1+0x178] ;  /* 0x0001780001327983 */ /* 0x002ea80000300800 */
[----:B------:R-:W2:Y:S04]  /*1adb0*/  LDL.LU R51, [R1+0x17c] ;  /* 0x00017c0001337983 */ /* 0x000ea80000300800 */
[----:B------:R-:W3:Y:S04]  /*1adc0*/  LDL.LU R24, [R1+0x110] ;  /* 0x0001100001187983 */ /* 0x000ee80000300800 */
[----:B----4-:R-:W3:Y:S04]  /*1add0*/  LDL.LU R25, [R1+0x114] ;  /* 0x0001140001197983 */ /* 0x010ee80000300800 */
[----:B------:R-:W3:Y:S04]  /*1ade0*/  LDL.LU R26, [R1+0x118] ;  /* 0x00011800011a7983 */ /* 0x000ee80000300800 */
[----:B------:R-:W3:Y:S04]  /*1adf0*/  LDL.LU R27, [R1+0x11c] ;  /* 0x00011c00011b7983 */ /* 0x000ee80000300800 */
[----:B------:R-:W4:Y:S04]  /*1ae00*/  LDL.LU R4, [R1+0x1a0] ;  /* 0x0001a00001047983 */ /* 0x000f280000300800 */
[----:B------:R-:W4:Y:S04]  /*1ae10*/  LDL.LU R5, [R1+0x1a4] ;  /* 0x0001a40001057983 */ /* 0x000f280000300800 */
[----:B------:R-:W4:Y:S04]  /*1ae20*/  LDL.LU R6, [R1+0x1a8] ;  /* 0x0001a80001067983 */ /* 0x000f280000300800 */
[----:B------:R-:W4:Y:S04]  /*1ae30*/  LDL.LU R7, [R1+0x1ac] ;  /* 0x0001ac0001077983 */ /* 0x000f280000300800 */
[----:B------:R-:W2:Y:S04]  /*1ae40*/  LDL.LU R28, [R1] ;  /* 0x00000000011c7983 */ /* 0x000ea80000300800 */
[----:B------:R-:W2:Y:S04]  /*1ae50*/  LDL.LU R29, [R1+0x4] ;  /* 0x00000400011d7983 */ /* 0x000ea80000300800 */
[----:B------:R-:W2:Y:S04]  /*1ae60*/  LDL.LU R30, [R1+0x8] ;  /* 0x00000800011e7983 */ /* 0x000ea80000300800 */
[----:B------:R-:W2:Y:S04]  /*1ae70*/  LDL.LU R31, [R1+0xc] ;  /* 0x00000c00011f7983 */ /* 0x000ea80000300800 */
[----:B------:R-:W3:Y:S04]  /*1ae80*/  LDL.LU R10, [R1+0x278] ;  /* 0x00027800010a7983 */ /* 0x000ee80000300800 */
[----:B0-----:R-:W4:Y:S04]  /*1ae90*/  LDL.LU R52, [R1+0x120] ;  /* 0x0001200001347983 */ /* 0x001f280000300800 */
        /* <DEDUP_REMOVED lines=31> */
[----:B---3--:R-:W-:-:S02]  /*1b090*/  F2FP.F16.E4M3.UNPACK_B R10, R10.H1 ;  /* 0x0000000aff0a723e */ /* 0x008fc400030006ff */
[----:B----4-:R-:W-:Y:S02]  /*1b0a0*/  F2FP.F16.E4M3.UNPACK_B R11, R11.H1 ;  /* 0x0000000bff0b723e */ /* 0x010fe400030006ff */
[----:B------:R-:W-:Y:S02]  /*1b0b0*/  F2FP.F16.E4M3.UNPACK_B R16, R16.H1 ;  /* 0x00000010ff10723e */ /* 0x000fe400030006ff */
[----:B------:R-:W-:-:S03]  /*1b0c0*/  F2FP.F16.E4M3.UNPACK_B R17, R17.H1 ;  /* 0x00000011ff11723e */ /* 0x000fc600030006ff */
[C---:B------:R-:W-:Y:S09]  /*1b0d0*/  HMMA.16816.F32 R52, R12.reuse, R10, R52 ;  /* 0x0000000a0c34723c */ /* 0x040ff20000001834 */
[----:B------:R0:W-:Y:S04]  /*1b0e0*/  STL [R1+0xd18], R28 ;  /* 0x000d181c01007387 */ /* 0x0001e80000100800 */
[----:B------:R1:W-:Y:S04]  /*1b0f0*/  STL [R1+0xd14], R29 ;  /* 0x000d141d01007387 */ /* 0x0003e80000100800 */
[----:B------:R2:W-:Y:S04]  /*1b100*/  STL [R1+0xd10], R30 ;  /* 0x000d101e01007387 */ /* 0x0005e80000100800 */
[----:B------:R3:W-:Y:S01]  /*1b110*/  STL [R1+0xd0c], R31 ;  /* 0x000d0c1f01007387 */ /* 0x0007e20000100800 */
[----:B------:R-:W-:Y:S03]  /*1b120*/  HMMA.16816.F32 R4, R12, R16, R4 ;  /* 0x000000100c04723c */ /* 0x000fe60000001804 */
[----:B0-----:R-:W4:Y:S04]  /*1b130*/  LDL.LU R28, [R1+0x1b0] ;  /* 0x0001b000011c7983 */ /* 0x001f280000300800 */
[----:B-1----:R-:W4:Y:S04]  /*1b140*/  LDL.LU R29, [R1+0x1b4] ;  /* 0x0001b400011d7983 */ /* 0x002f280000300800 */
[----:B--2---:R-:W4:Y:S04]  /*1b150*/  LDL.LU R30, [R1+0x1b8] ;  /* 0x0001b800011e7983 */ /* 0x004f280000300800 */
[----:B---3--:R-:W4:Y:S04]  /*1b160*/  LDL.LU R31, [R1+0x1bc] ;  /* 0x0001bc00011f7983 */ /* 0x008f280000300800 */
[----:B------:R-:W-:Y:S04]  /*1b170*/  STL.64 [R1], R52 ;  /* 0x0000003401007387 */ /* 0x000fe80000100a00 */
[----:B------:R0:W-:Y:S04]  /*1b180*/  STL.64 [R1+0x8], R54 ;  /* 0x0000083601007387 */ /* 0x0001e80000100a00 */
[----:B0-----:R-:W2:Y:S04]  /*1b190*/  LDL.LU.64 R54, [R1+0xda0] ;  /* 0x000da00001367983 */ /* 0x001ea80000300a00 */
[----:B------:R-:W2:Y:S04]  /*1b1a0*/  LDL.LU.64 R52, [R1+0xd98] ;  /* 0x000d980001347983 */ /* 0x000ea80000300a00 */
[----:B------:R-:W-:Y:S04]  /*1b1b0*/  STL.64 [R1+0x1a0], R4 ;  /* 0x0001a00401007387 */ /* 0x000fe80000100a00 */
[----:B------:R0:W-:Y:S04]  /*1b1c0*/  STL.64 [R1+0x1a8], R6 ;  /* 0x0001a80601007387 */ /* 0x0001e80000100a00 */
[----:B0-----:R-:W3:Y:S04]  /*1b1d0*/  LDL.LU.64 R6, [R1+0xd90] ;  /* 0x000d900001067983 */ /* 0x001ee80000300a00 */
[----:B------:R-:W2:Y:S01]  /*1b1e0*/  LDL.LU.64 R4, [R1+0xd88] ;  /* 0x000d880001047983 */ /* 0x000ea20000300a00 */
[----:B------:R-:W-:-:S02]  /*1b1f0*/  F2FP.F16.E4M3.UNPACK_B R18, R18.H1 ;  /* 0x00000012ff12723e */ /* 0x000fc400030006ff */
[----:B------:R-:W-:Y:S02]  /*1b200*/  F2FP.F16.E4M3.UNPACK_B R19, R19.H1 ;  /* 0x00000013ff13723e */ /* 0x000fe400030006ff */
[----:B------:R-:W-:Y:S02]  /*1b210*/  F2FP.F16.E4M3.UNPACK_B R32, R32.H1 ;  /* 0x00000020ff20723e */ /* 0x000fe400030006ff */
[----:B------:R-:W-:Y:S01]  /*1b220*/  F2FP.F16.E4M3.UNPACK_B R33, R33.H1 ;  /* 0x00000021ff21723e */ /* 0x000fe200030006ff */
[----:B------:R-:W-:Y:S02]  /*1b230*/  IMAD R34, R34, 0x100, R21 ;  /* 0x0000010022227824 */ /* 0x000fe400078e0215 */
[----:B------:R-:W-:Y:S02]  /*1b240*/  IMAD R35, R35, 0x100, R20 ;  /* 0x0000010023237824 */ /* 0x000fe400078e0214 */
[----:B------:R-:W-:Y:S02]  /*1b250*/  IMAD R44, R45, 0x100, R44 ;  /* 0x000001002d2c7824 */ /* 0x000fe400078e022c */
[----:B------:R-:W-:Y:S01]  /*1b260*/  IMAD R45, R47, 0x100, R46 ;  /* 0x000001002f2d7824 */ /* 0x000fe200078e022e */
[C---:B------:R-:W-:Y:S08]  /*1b270*/  HMMA.16816.F32 R20, R12.reuse, R32, R24 ;  /* 0x000000200c14723c */ /* 0x040ff00000001818 */
[----:B----4-:R-:W-:Y:S01]  /*1b280*/  HMMA.16816.F32 R28, R12, R18, R28 ;  /* 0x000000120c1c723c */ /* 0x010fe2000000181c */
[----:B------:R-:W-:-:S02]  /*1b290*/  F2FP.F16.E4M3.UNPACK_B R12, R34 ;  /* 0x00000022ff0c723e */ /* 0x000fc400020006ff */
[----:B------:R-:W-:Y:S02]  /*1b2a0*/  F2FP.F16.E4M3.UNPACK_B R13, R35 ;  /* 0x00000023ff0d723e */ /* 0x000fe400020006ff */
[----:B------:R-:W-:Y:S02]  /*1b2b0*/  F2FP.F16.E4M3.UNPACK_B R14, R44 ;  /* 0x0000002cff0e723e */ /* 0x000fe400020006ff */
[----:B------:R-:W-:-:S07]  /*1b2c0*/  F2FP.F16.E4M3.UNPACK_B R15, R45 ;  /* 0x0000002dff0f723e */ /* 0x000fce00020006ff */
[C---:B------:R-:W-:Y:S05]  /*1b2d0*/  HMMA.16816.F32 R24, R12.reuse, R2, R40 ;  /* 0x000000020c18723c */ /* 0x040fea0000001828 */
[----:B------:R-:W-:Y:S04]  /*1b2e0*/  STL.64 [R1+0x220], R28 ;  /* 0x0002201c01007387 */ /* 0x000fe80000100a00 */
[----:B------:R2:W-:Y:S04]  /*1b2f0*/  STL.64 [R1+0x228], R30 ;  /* 0x0002281e01007387 */ /* 0x0005e80000100a00 */
[----:B------:R-:W-:Y:S04]  /*1b300*/  STL.64 [R1+0x2d8], R20 ;  /* 0x0002d81401007387 */ /* 0x000fe80000100a00 */
[----:B------:R3:W-:Y:S01]  /*1b310*/  STL.64 [R1+0x2e0], R22 ;  /* 0x0002e01601007387 */ /* 0x0007e20000100a00 */
[C---:B--2---:R-:W-:Y:S08]  /*1b320*/  HMMA.16816.F32 R28, R12.reuse, R4, R36 ;  /* 0x000000040c1c723c */ /* 0x044ff00000001824 */
[C---:B---3--:R-:W-:Y:S11]  /*1b330*/  HMMA.16816.F32 R20, R12.reuse, R6, R48 ;  /* 0x000000060c14723c */ /* 0x048ff60000001830 */
[----:B------:R-:W-:Y:S04]  /*1b340*/  STL.64 [R1+0x210], R28 ;  /* 0x0002101c01007387 */ /* 0x000fe80000100a00 */
[----:B------:R-:W-:Y:S04]  /*1b350*/  STL.64 [R1+0x218], R30 ;  /* 0x0002181e01007387 */ /* 0x000fe80000100a00 */
[----:B------:R-:W-:Y:S04]  /*1b360*/  STL.64 [R1+0xd68], R6 ;  /* 0x000d680601007387 */ /* 0x000fe80000100a00 */
[----:B------:R-:W-:Y:S04]  /*1b370*/  STL.64 [R1+0x200], R24 ;  /* 0x0002001801007387 */ /* 0x000fe80000100a00 */
[----:B------:R-:W-:Y:S04]  /*1b380*/  STL.64 [R1+0x208], R26 ;  /* 0x0002081a01007387 */ /* 0x000fe80000100a00 */
[----:B------:R-:W-:Y:S04]  /*1b390*/  STL.64 [R1+0xd60], R4 ;  /* 0x000d600401007387 */ /* 0x000fe80000100a00 */
[----:B------:R-:W-:Y:S04]  /*1b3a0*/  STL.64 [R1+0x1f0], R20 ;  /* 0x0001f01401007387 */ /* 0x000fe80000100a00 */
[----:B------:R0:W-:Y:S02]  /*1b3b0*/  STL.64 [R1+0x1f8], R22 ;  /* 0x0001f81601007387 */ /* 0x0001e40000100a00 */
[C---:B0-----:R-:W-:Y:S08]  /*1b3c0*/  HMMA.16816.F32 R20, R12.reuse, R8, R56 ;  /* 0x000000080c14723c */ /* 0x041ff00000001838 */
[----:B------:R-:W-:Y:S01]  /*1b3d0*/  HMMA.16816.F32 R4, R12, R10, R52 ;  /* 0x0000000a0c04723c */ /* 0x000fe20000001834 */
[----:B------:R-:W-:Y:S10]  /*1b3e0*/  STL.64 [R1+0xd78], R10 ;  /* 0x000d780a01007387 */ /* 0x000ff40000100a00 */
[----:B------:R-:W-:Y:S04]  /*1b3f0*/  STL.64 [R1+0x1e0], R20 ;  /* 0x0001e01401007387 */ /* 0x000fe80000100a00 */
[----:B------:R-:W-:Y:S04]  /*1b400*/  STL.64 [R1+0x1e8], R22 ;  /* 0x0001e81601007387 */ /* 0x000fe80000100a00 */
[----:B------:R-:W-:Y:S04]  /*1b410*/  STL.64 [R1+0xd70], R8 ;  /* 0x000d700801007387 */ /* 0x000fe80000100a00 */
[----:B------:R0:W-:Y:S04]  /*1b420*/  STL.64 [R1+0x1d0], R4 ;  /* 0x0001d00401007387 */ /* 0x0001e80000100a00 */
[----:B------:R1:W-:Y:S04]  /*1b430*/  STL.64 [R1+0x1d8], R6 ;  /* 0x0001d80601007387 */ /* 0x0003e80000100a00 */
[----:B------:R-:W2:Y:S04]  /*1b440*/  LDL.LU R52, [R1+0x80] ;  /* 0x0000800001347983 */ /* 0x000ea80000300800 */
[----:B------:R-:W2:Y:S04]  /*1b450*/  LDL.LU R53, [R1+0x84] ;  /* 0x0000840001357983 */ /* 0x000ea80000300800 */
[----:B------:R-:W2:Y:S04]  /*1b460*/  LDL.LU R54, [R1+0x88] ;  /* 0x0000880001367983 */ /* 0x000ea80000300800 */
[----:B------:R-:W2:Y:S04]  /*1b470*/  LDL.LU R55, [R1+0x8c] ;  /* 0x00008c0001377983 */ /* 0x000ea80000300800 */
[----:B0-----:R-:W3:Y:S04]  /*1b480*/  LDL.LU R4, [R1+0x130] ;  /* 0x0001300001047983 */ /* 0x001ee80000300800 */
[----:B------:R-:W3:Y:S04]  /*1b490*/  LDL.LU R5, [R1+0x134] ;  /* 0x0001340001057983 */ /* 0x000ee80000300800 */
[----:B-1----:R-:W3:Y:S04]  /*1b4a0*/  LDL.LU R6, [R1+0x138] ;  /* 0x0001380001067983 */ /* 0x002ee80000300800 */
[----:B------:R-:W3:Y:S04]  /*1b4b0*/  LDL.LU R7, [R1+0x13c] ;  /* 0x00013c0001077983 */ /* 0x000ee80000300800 */
        /* <DEDUP_REMOVED lines=34> */
[----:B------:R-:W-:-:S02]  /*1b6e0*/  IMAD.MOV.U32 R26, RZ, RZ, R60 ;  /* 0x000000ffff1a7224 */ /* 0x000fc400078e003c */
[----:B------:R-:W-:Y:S01]  /*1b6f0*/  IMAD.MOV.U32 R27, RZ, RZ, R61 ;  /* 0x000000ffff1b7224 */ /* 0x000fe200078e003d */
[----:B------:R-:W2:Y:S04]  /*1b700*/  LDL.LU R60, [R1+0xd84] ;  /* 0x000d8400013c7983 */ /* 0x000ea80000300800 */
[----:B------:R-:W2:Y:S04]  /*1b710*/  LDL.LU R61, [R1+0xd80] ;  /* 0x000d8000013d7983 */ /* 0x000ea80000300800 */
[----:B------:R-:W2:Y:S04]  /*1b720*/  LDL.LU R58, [R1+0xcb0] ;  /* 0x000cb000013a7983 */ /* 0x000ea80000300800 */
[----:B------:R-:W2:Y:S01]  /*1b730*/  LDL.LU R59, [R1+0xcac] ;  /* 0x000cac00013b7983 */ /* 0x000ea20000300800 */
[C---:B---3--:R-:W-:Y:S08]  /*1b740*/  HMMA.16816.F32 R4, R12.reuse, R18, R4 ;  /* 0x000000120c04723c */ /* 0x048ff00000001804 */
[C---:B----4-:R-:W-:Y:S08]  /*1b750*/  HMMA.16816.F32 R8, R12.reuse, R16, R8 ;  /* 0x000000100c08723c */ /* 0x050ff00000001808 */
[----:B--2---:R-:W-:Y:S01]  /*1b760*/  HMMA.16816.F32 R12, R12, R32, R52 ;  /* 0x000000200c0c723c */ /* 0x004fe20000001834 */
[----:B------:R-:W-:-:S02]  /*1b770*/  IMAD R34, R34, 0x100, R45 ;  /* 0x0000010022227824 */ /* 0x000fc400078e022d */
[----:B------:R-:W-:Y:S02]  /*1b780*/  IMAD R35, R35, 0x100, R44 ;  /* 0x0000010023237824 */ /* 0x000fe400078e022c */
[----:B------:R-:W-:-:S06]  /*1b790*/  IMAD R44, R47, 0x100, R46 ;  /* 0x000001002f2c7824 */ /* 0x000fcc00078e022e */
[----:B------:R-:W-:Y:S04]  /*1b7a0*/  STL.64 [R1+0x1c0], R8 ;  /* 0x0001c00801007387 */ /* 0x000fe80000100a00 */
[----:B------:R0:W-:Y:S01]  /*1b7b0*/  STL.64 [R1+0x1c8], R10 ;  /* 0x0001c80a01007387 */ /* 0x0001e20000100a00 */
[----:B------:R-:W-:-:S03]  /*1b7c0*/  IMAD R45, R57, 0x100, R56 ;  /* 0x00000100392d7824 */ /* 0x000fc600078e0238 */
[----:B0-----:R-:W2:Y:S04]  /*1b7d0*/  LDL.LU.64 R10, [R1+0xd78] ;  /* 0x000d7800010a7983 */ /* 0x001ea80000300a00 */
[----:B------:R-:W3:Y:S04]  /*1b7e0*/  LDL.LU.64 R8, [R1+0xd70] ;  /* 0x000d700001087983 */ /* 0x000ee80000300a00 */
[----:B------:R-:W-:Y:S04]  /*1b7f0*/  STL.64 [R1+0x1b0], R4 ;  /* 0x0001b00401007387 */ /* 0x000fe80000100a00 */
[----:B------:R0:W-:Y:S04]  /*1b800*/  STL.64 [R1+0x1b8], R6 ;  /* 0x0001b80601007387 */ /* 0x0001e80000100a00 */
[----:B0-----:R-:W4:Y:S04]  /*1b810*/  LDL.LU.64 R6, [R1+0xd68] ;  /* 0x000d680001067983 */ /* 0x001f280000300a00 */
[----:B------:R-:W2:Y:S04]  /*1b820*/  LDL.LU.64 R4, [R1+0xd60] ;  /* 0x000d600001047983 */ /* 0x000ea80000300a00 */
[----:B------:R-:W3:Y:S04]  /*1b830*/  LDL.LU.64 R52, [R1+0xd58] ;  /* 0x000d580001347983 */ /* 0x000ee80000300a00 */
[----:B------:R-:W3:Y:S04]  /*1b840*/  LDL.LU R54, [R1+0xcb8] ;  /* 0x000cb80001367983 */ /* 0x000ee80000300800 */
[----:B------:R-:W3:Y:S04]  /*1b850*/  LDL.LU R55, [R1+0xcb4] ;  /* 0x000cb40001377983 */ /* 0x000ee80000300800 */
[----:B------:R-:W-:Y:S04]  /*1b860*/  STL.64 [R1+0x2c8], R12 ;  /* 0x0002c80c01007387 */ /* 0x000fe80000100a00 */
[----:B------:R0:W-:Y:S02]  /*1b870*/  STL.64 [R1+0x2d0], R14 ;  /* 0x0002d00e01007387 */ /* 0x0001e40000100a00 */
[----:B0-----:R-:W-:-:S02]  /*1b880*/  F2FP.F16.E4M3.UNPACK_B R14, R44 ;  /* 0x0000002cff0e723e */ /* 0x001fc400020006ff */
[----:B------:R-:W-:Y:S01]  /*1b890*/  F2FP.F16.E4M3.UNPACK_B R15, R45 ;  /* 0x0000002dff0f723e */ /* 0x000fe200020006ff */
[----:B------:R-:W3:Y:S04]  /*1b8a0*/  LDL.LU R44, [R1+0xf0] ;  /* 0x0000f000012c7983 */ /* 0x000ee80000300800 */
[----:B------:R-:W3:Y:S01]  /*1b8b0*/  LDL.LU R45, [R1+0xf4] ;  /* 0x0000f400012d7983 */ /* 0x000ee20000300800 */
[----:B------:R-:W-:Y:S02]  /*1b8c0*/  F2FP.F16.E4M3.UNPACK_B R12, R34 ;  /* 0x00000022ff0c723e */ /* 0x000fe400020006ff */
[----:B------:R-:W-:Y:S01]  /*1b8d0*/  F2FP.F16.E4M3.UNPACK_B R13, R35 ;  /* 0x00000023ff0d723e */ /* 0x000fe200020006ff */
[----:B------:R-:W-:Y:S02]  /*1b8e0*/  IMAD.MOV.U32 R46, RZ, RZ, R61 ;  /* 0x000000ffff2e7224 */ /* 0x000fe400078e003d */
[----:B------:R-:W-:-:S02]  /*1b8f0*/  IMAD.MOV.U32 R47, RZ, RZ, R60 ;  /* 0x000000ffff2f7224 */ /* 0x000fc400078e003c */
[----:B------:R-:W-:Y:S02]  /*1b900*/  IMAD R34, R59, 0x100, R58 ;  /* 0x000001003b227824 */ /* 0x000fe400078e023a */
[C---:B--2---:R-:W-:Y:S08]  /*1b910*/  HMMA.16816.F32 R48, R12.reuse, R4, R48 ;  /* 0x000000040c30723c */ /* 0x044ff00000001830 */
[C---:B---3--:R-:W-:Y:S11]  /*1b920*/  HMMA.16816.F32 R44, R12.reuse, R2, R44 ;  /* 0x000000020c2c723c */ /* 0x048ff6000000182c */
[----:B------:R-:W-:Y:S04]  /*1b930*/  STL.64 [R1+0x190], R48 ;  /* 0x0001903001007387 */ /* 0x000fe80000100a00 */
[----:B------:R0:W-:Y:S04]  /*1b940*/  STL.64 [R1+0x198], R50 ;  /* 0x0001983201007387 */ /* 0x0001e80000100a00 */
[----:B0-----:R-:W2:Y:S04]  /*1b950*/  LDL.LU.64 R50, [R1+0xd50] ;  /* 0x000d500001327983 */ /* 0x001ea80000300a00 */
[----:B------:R-:W-:Y:S04]  /*1b960*/  STL.64 [R1+0x180], R44 ;  /* 0x0001802c01007387 */ /* 0x000fe80000100a00 */
[----:B------:R4:W-:Y:S02]  /*1b970*/  STL.64 [R1+0x188], R46 ;  /* 0x0001882e01007387 */ /* 0x0009e40000100a00 */
[C---:B----4-:R-:W-:Y:S08]  /*1b980*/  HMMA.16816.F32 R44, R12.reuse, R6, R28 ;  /* 0x000000060c2c723c */ /* 0x050ff0000000181c */
[C---:B------:R-:W-:Y:S08]  /*1b990*/  HMMA.16816.F32 R28, R12.reuse, R8, R36 ;  /* 0x000000080c1c723c */ /* 0x040ff00000001824 */
[C---:B------:R-:W-:Y:S03]  /*1b9a0*/  HMMA.16816.F32 R20, R12.reuse, R10, R20 ;  /* 0x0000000a0c14723c */ /* 0x040fe60000001814 */
[----:B------:R-:W-:Y:S04]  /*1b9b0*/  STL.64 [R1+0x170], R44 ;  /* 0x0001702c01007387 */ /* 0x000fe80000100a00 */
[----:B------:R0:W-:Y:S04]  /*1b9c0*/  STL.64 [R1+0x178], R46 ;  /* 0x0001782e01007387 */ /* 0x0001e80000100a00 */
[----:B0-----:R-:W3:Y:S04]  /*1b9d0*/  LDL.LU R46, [R1+0xcc0] ;  /* 0x000cc000012e7983 */ /* 0x001ee80000300800 */
[----:B------:R-:W3:Y:S04]  /*1b9e0*/  LDL.LU R47, [R1+0xcbc] ;  /* 0x000cbc00012f7983 */ /* 0x000ee80000300800 */
[----:B------:R-:W-:Y:S04]  /*1b9f0*/  STL.64 [R1+0x160], R28 ;  /* 0x0001601c01007387 */ /* 0x000fe80000100a00 */
[----:B------:R-:W-:Y:S04]  /*1ba00*/  STL.64 [R1+0x168], R30 ;  /* 0x0001681e01007387 */ /* 0x000fe80000100a00 */
[----:B------:R-:W4:Y:S04]  /*1ba10*/  LDL.LU R61, [R1+0xcc8] ;  /* 0x000cc800013d7983 */ /* 0x000f280000300800 */
[----:B------:R-:W4:Y:S04]  /*1ba20*/  LDL.LU R60, [R1+0xcc4] ;  /* 0x000cc400013c7983 */ /* 0x000f280000300800 */
[----:B------:R-:W2:Y:S04]  /*1ba30*/  LDL.LU R36, [R1+0x70] ;  /* 0x0000700001247983 */ /* 0x000ea80000300800 */
[----:B------:R-:W2:Y:S04]  /*1ba40*/  LDL.LU R37, [R1+0x74] ;  /* 0x0000740001257983 */ /* 0x000ea80000300800 */
[----:B------:R-:W2:Y:S04]  /*1ba50*/  LDL.LU R38, [R1+0x78] ;  /* 0x0000780001267983 */ /* 0x000ea80000300800 */
[----:B------:R-:W2:Y:S04]  /*1ba60*/  LDL.LU R39, [R1+0x7c] ;  /* 0x00007c0001277983 */ /* 0x000ea80000300800 */
[----:B------:R-:W-:Y:S04]  /*1ba70*/  STL.64 [R1+0xd48], R10 ;  /* 0x000d480a01007387 */ /* 0x000fe80000100a00 */
[----:B------:R-:W-:Y:S04]  /*1ba80*/  STL.64 [R1+0xd40], R8 ;  /* 0x000d400801007387 */ /* 0x000fe80000100a00 */
[----:B------:R-:W-:Y:S04]  /*1ba90*/  STL.64 [R1+0x150], R20 ;  /* 0x0001501401007387 */ /* 0x000fe80000100a00 */
[----:B------:R0:W-:Y:S02]  /*1baa0*/  STL.64 [R1+0x158], R22 ;  /* 0x0001581601007387 */ /* 0x0001e40000100a00 */
[C---:B0-----:R-:W-:Y:S08]  /*1bab0*/  HMMA.16816.F32 R20, R12.reuse, R16, R24 ;  /* 0x000000100c14723c */ /* 0x041ff00000001818 */
[----:B------:R-:W-:Y:S01]  /*1bac0*/  HMMA.16816.F32 R8, R12, R18, R40 ;  /* 0x000000120c08723c */ /* 0x000fe20000001828 */
[----:B------:R-:W-:-:S02]  /*1bad0*/  IMAD.MOV.U32 R49, RZ, RZ, R52 ;  /* 0x000000ffff317224 */ /* 0x000fc400078e0034 */
[----:B------:R-:W-:Y:S02]  /*1bae0*/  IMAD.MOV.U32 R48, RZ, RZ, R53 ;  /* 0x000000ffff307224 */ /* 0x000fe400078e0035 */
[----:B------:R-:W-:-:S06]  /*1baf0*/  IMAD R35, R55, 0x100, R54 ;  /* 0x0000010037237824 */ /* 0x000fcc00078e0236 */
[----:B------:R-:W-:Y:S04]  /*1bb00*/  STL.64 [R1+0x140], R20 ;  /* 0x0001401401007387 */ /* 0x000fe80000100a00 */
[----:B------:R-:W-:Y:S04]  /*1bb10*/  STL.64 [R1+0x148], R22 ;  /* 0x0001481601007387 */ /* 0x000fe80000100a00 */
[----:B------:R-:W4:Y:S04]  /*1bb20*/  LDL.LU R56, [R1+0x20] ;  /* 0x0000200001387983 */ /* 0x000f280000300800 */
[----:B------:R0:W-:Y:S04]  /*1bb30*/  STL.64 [R1+0x130], R8 ;  /* 0x0001300801007387 */ /* 0x0001e80000100a00 */
[----:B------:R1:W-:Y:S04]  /*1bb40*/  STL.64 [R1+0x138], R10 ;  /* 0x0001380a01007387 */ /* 0x0003e80000100a00 */
        /* <DEDUP_REMOVED lines=19> */
[----:B---3--:R-:W-:-:S02]  /*1bc80*/  IMAD R44, R47, 0x100, R46 ;  /* 0x000001002f2c7824 */ /* 0x008fc400078e022e */
[----:B----4-:R-:W-:-:S15]  /*1bc90*/  IMAD R45, R60, 0x100, R61 ;  /* 0x000001003c2d7824 */ /* 0x010fde00078e023d */
[----:B------:R-:W-:Y:S01]  /*1bca0*/  NOP ;  /* 0x0000000000007918 */ /* 0x000fe20000000000 */
[----:B------:R0:W-:Y:S04]  /*1bcb0*/  STL.64 [R1+0x2b8], R12 ;  /* 0x0002b80c01007387 */ /* 0x0001e80000100a00 */
[----:B------:R1:W-:Y:S04]  /*1bcc0*/  STL.64 [R1+0x2c0], R14 ;  /* 0x0002c00e01007387 */ /* 0x0003e80000100a00 */
[----:B------:R-:W2:Y:S04]  /*1bcd0*/  LDL.LU R23, [R1+0x90c] ;  /* 0x00090c0001177983 */ /* 0x000ea80000300800 */
[----:B------:R-:W3:Y:S04]  /*1bce0*/  LDL.LU R22, [R1+0x904] ;  /* 0x0009040001167983 */ /* 0x000ee80000300800 */
[----:B------:R-:W4:Y:S04]  /*1bcf0*/  LDL.LU R21, [R1+0x8fc] ;  /* 0x0008fc0001157983 */ /* 0x000f280000300800 */
[----:B------:R-:W2:Y:S04]  /*1bd00*/  LDL.LU R20, [R1+0x8f4] ;  /* 0x0008f40001147983 */ /* 0x000ea80000300800 */
[----:B------:R-:W2:Y:S04]  /*1bd10*/  LDL.LU R27, [R1+0x330] ;  /* 0x00033000011b7983 */ /* 0x000ea80000300800 */
[----:B------:R-:W2:Y:S04]  /*1bd20*/  LDL.LU R26, [R1+0x8ec] ;  /* 0x0008ec00011a7983 */ /* 0x000ea80000300800 */
[----:B------:R-:W2:Y:S04]  /*1bd30*/  LDL.LU R25, [R1+0x338] ;  /* 0x0003380001197983 */ /* 0x000ea80000300800 */
[----:B------:R-:W2:Y:S04]  /*1bd40*/  LDL.LU R24, [R1+0x8e4] ;  /* 0x0008e40001187983 */ /* 0x000ea80000300800 */
[----:B------:R-:W2:Y:S04]  /*1bd50*/  LDL.LU R61, [R1+0x908] ;  /* 0x00090800013d7983 */ /* 0x000ea80000300800 */
[----:B------:R-:W2:Y:S01]  /*1bd60*/  LDL.LU R39, [R1+0x8dc] ;  /* 0x0008dc0001277983 */ /* 0x000ea20000300800 */
[----:B0-----:R-:W-:-:S02]  /*1bd70*/  F2FP.F16.E4M3.UNPACK_B R12, R34 ;  /* 0x00000022ff0c723e */ /* 0x001fc400020006ff */
[----:B------:R-:W-:Y:S02]  /*1bd80*/  F2FP.F16.E4M3.UNPACK_B R13, R35 ;  /* 0x00000023ff0d723e */ /* 0x000fe400020006ff */
[----:B-1----:R-:W-:Y:S02]  /*1bd90*/  F2FP.F16.E4M3.UNPACK_B R14, R44 ;  /* 0x0000002cff0e723e */ /* 0x002fe400020006ff */
[----:B------:R-:W-:Y:S01]  /*1bda0*/  F2FP.F16.E4M3.UNPACK_B R15, R45 ;  /* 0x0000002dff0f723e */ /* 0x000fe200020006ff */
[----:B------:R-:W2:Y:S04]  /*1bdb0*/  LDL.LU R38, [R1+0x900] ;  /* 0x0009000001267983 */ /* 0x000ea80000300800 */
[----:B------:R-:W2:Y:S04]  /*1bdc0*/  LDL.LU R37, [R1+0x8d4] ;  /* 0x0008d40001257983 */ /* 0x000ea80000300800 */
[----:B------:R-:W2:Y:S04]  /*1bdd0*/  LDL.LU R36, [R1+0x8f8] ;  /* 0x0008f80001247983 */ /* 0x000ea80000300800 */
[----:B------:R-:W2:Y:S04]  /*1bde0*/  LDL.LU R60, [R1+0x8cc] ;  /* 0x0008cc00013c7983 */ /* 0x000ea80000300800 */
[----:B------:R-:W2:Y:S04]  /*1bdf0*/  LDL.LU R44, [R1+0x30] ;  /* 0x00003000012c7983 */ /* 0x000ea80000300800 */
[----:B------:R-:W2:Y:S04]  /*1be00*/  LDL.LU R45, [R1+0x34] ;  /* 0x00003400012d7983 */ /* 0x000ea80000300800 */
[----:B------:R-:W2:Y:S01]  /*1be10*/  LDL.LU R46, [R1+0x38] ;  /* 0x00003800012e7983 */ /* 0x000ea20000300800 */
[----:B------:R-:W-:-:S15]  /*1be20*/  HMMA.16816.F32 R8, R12, R4, R8 ;  /* 0x000000040c08723c */ /* 0x000fde0000001808 */
[----:B------:R-:W-:-:S04]  /*1be30*/  NOP ;  /* 0x0000000000007918 */ /* 0x000fc80000000000 */
[----:B------:R-:W-:Y:S04]  /*1be40*/  STL.64 [R1+0x60], R8 ;  /* 0x0000600801007387 */ /* 0x000fe80000100a00 */
[----:B------:R0:W-:Y:S04]  /*1be50*/  STL.64 [R1+0x68], R10 ;  /* 0x0000680a01007387 */ /* 0x0001e80000100a00 */
[----:B0-----:R-:W2:Y:S04]  /*1be60*/  LDL.LU.64 R10, [R1+0xd48] ;  /* 0x000d4800010a7983 */ /* 0x001ea80000300a00 */
[----:B------:R-:W2:Y:S01]  /*1be70*/  LDL.LU.64 R8, [R1+0xd40] ;  /* 0x000d400001087983 */ /* 0x000ea20000300a00 */
[----:B------:R-:W-:Y:S01]  /*1be80*/  IMAD.MOV.U32 R47, RZ, RZ, R0 ;  /* 0x000000ffff2f7224 */ /* 0x000fe200078e0000 */
[----:B------:R-:W-:Y:S02]  /*1be90*/  HMMA.16816.F32 R4, R12, R6, R40 ;  /* 0x000000060c04723c */ /* 0x000fe40000001828 */
[----:B------:R-:W3:Y:S04]  /*1bea0*/  LDL.LU.64 R42, [R1+0xd38] ;  /* 0x000d3800012a7983 */ /* 0x000ee80000300a00 */
[----:B------:R-:W3:Y:S01]  /*1beb0*/  LDL.LU.64 R40, [R1+0xd30] ;  /* 0x000d300001287983 */ /* 0x000ee20000300a00 */
[----:B------:R-:W-:Y:S01]  /*1bec0*/  VIADD R30, R30, 0x1 ;  /* 0x000000011e1e7836 */ /* 0x000fe20000000000 */
[----:B------:R-:W-:-:S02]  /*1bed0*/  IADD3 R29, P2, PT, R29, UR8, RZ ;  /* 0x000000081d1d7c10 */ /* 0x000fc4000ff5e0ff */
[----:B------:R-:W-:Y:S01]  /*1bee0*/  IADD3 R28, P3, PT, R28, UR8, RZ ;  /* 0x000000081c1c7c10 */ /* 0x000fe2000ff7e0ff */
[C---:B--2---:R-:W-:Y:S08]  /*1bef0*/  HMMA.16816.F32 R44, R12.reuse, R8, R44 ;  /* 0x000000080c2c723c */ /* 0x044ff0000000182c */
[----:B------:R-:W-:Y:S01]  /*1bf00*/  HMMA.16816.F32 R8, R12, R10, R56 ;  /* 0x0000000a0c08723c */ /* 0x000fe20000001838 */
[----:B------:R-:W2:Y:S04]  /*1bf10*/  LDL.LU.64 R58, [R1+0xd28] ;  /* 0x000d2800013a7983 */ /* 0x000ea80000300a00 */
[----:B------:R-:W2:Y:S04]  /*1bf20*/  LDL.LU.64 R56, [R1+0xd20] ;  /* 0x000d200001387983 */ /* 0x000ea80000300a00 */
[----:B------:R-:W2:Y:S01]  /*1bf30*/  LDL.LU R0, [R1+0x8f0] ;  /* 0x0008f00001007983 */ /* 0x000ea20000300800 */
[----:B------:R-:W-:-:S02]  /*1bf40*/  IADD3 R23, P4, PT, R23, UR8, RZ ;  /* 0x0000000817177c10 */ /* 0x000fc4000ff9e0ff */
[----:B---3--:R-:W-:Y:S01]  /*1bf50*/  IADD3 R22, P5, PT, R22, UR8, RZ ;  /* 0x0000000816167c10 */ /* 0x008fe2000ffbe0ff */
[----:B------:R-:W-:Y:S01]  /*1bf60*/  STL [R1+0x3e8], R30 ;  /* 0x0003e81e01007387 */ /* 0x000fe20000100800 */
[----:B----4-:R-:W-:-:S03]  /*1bf70*/  IADD3 R21, P6, PT, R21, UR8, RZ ;  /* 0x0000000815157c10 */ /* 0x010fc6000ffde0ff */
[----:B------:R-:W-:Y:S01]  /*1bf80*/  STL [R1+0x334], R29 ;  /* 0x0003341d01007387 */ /* 0x000fe20000100800 */
[----:B------:R-:W-:-:S03]  /*1bf90*/  IADD3 R20, P1, PT, R20, UR8, RZ ;  /* 0x0000000814147c10 */ /* 0x000fc6000ff3e0ff */
[----:B------:R-:W-:Y:S01]  /*1bfa0*/  STL [R1+0x33c], R28 ;  /* 0x00033c1c01007387 */ /* 0x000fe20000100800 */
[----:B------:R-:W-:-:S03]  /*1bfb0*/  IADD3.X R27, PT, PT, R27, UR10, RZ, P2, !PT ;  /* 0x0000000a1b1b7c10 */ /* 0x000fc600097fe4ff */
[----:B------:R-:W-:Y:S01]  /*1bfc0*/  STL [R1+0x90c], R23 ;  /* 0x00090c1701007387 */ /* 0x000fe20000100800 */
[----:B------:R-:W-:-:S03]  /*1bfd0*/  IADD3 R26, P2, PT, R26, UR8, RZ ;  /* 0x000000081a1a7c10 */ /* 0x000fc6000ff5e0ff */
[----:B------:R-:W-:Y:S01]  /*1bfe0*/  STL [R1+0x904], R22 ;  /* 0x0009041601007387 */ /* 0x000fe20000100800 */
[----:B------:R-:W-:-:S03]  /*1bff0*/  IADD3.X R61, PT, PT, R61, UR10, RZ, P4, !PT ;  /* 0x0000000a3d3d7c10 */ /* 0x000fc6000a7fe4ff */
[----:B------:R-:W-:Y:S01]  /*1c000*/  STL [R1+0x8fc], R21 ;  /* 0x0008fc1501007387 */ /* 0x000fe20000100800 */
[----:B------:R-:W-:-:S03]  /*1c010*/  IADD3.X R25, PT, PT, R25, UR10, RZ, P3, !PT ;  /* 0x0000000a19197c10 */ /* 0x000fc60009ffe4ff */
[----:B------:R-:W-:Y:S04]  /*1c020*/  STL [R1+0x8f4], R20 ;  /* 0x0008f41401007387 */ /* 0x000fe80000100800 */
[----:B------:R-:W-:Y:S04]  /*1c030*/  STL [R1+0x330], R27 ;  /* 0x0003301b01007387 */ /* 0x000fe80000100800 */
[----:B------:R-:W-:Y:S04]  /*1c040*/  STL [R1+0x8ec], R26 ;  /* 0x0008ec1a01007387 */ /* 0x000fe80000100800 */
[----:B------:R0:W-:Y:S04]  /*1c050*/  STL [R1+0x908], R61 ;  /* 0x0009083d01007387 */ /* 0x0001e80000100800 */
[----:B------:R-:W-:Y:S04]  /*1c060*/  STL [R1+0x338], R25 ;  /* 0x0003381901007387 */ /* 0x000fe80000100800 */
[----:B0-----:R-:W3:Y:S01]  /*1c070*/  LDL.LU R61, [R1+0x8c4] ;  /* 0x0008c400013d7983 */ /* 0x001ee20000300800 */
[----:B------:R-:W-:-:S02]  /*1c080*/  IADD3 R24, P3, PT, R24, UR8, RZ ;  /* 0x0000000818187c10 */ /* 0x000fc4000ff7e0ff */
[----:B------:R-:W-:Y:S02]  /*1c090*/  IADD3 R39, P4, PT, R39, UR8, RZ ;  /* 0x0000000827277c10 */ /* 0x000fe4000ff9e0ff */
[----:B------:R-:W-:Y:S02]  /*1c0a0*/  IADD3.X R38, PT, PT, R38, UR10, RZ, P5, !PT ;  /* 0x0000000a26267c10 */ /* 0x000fe4000affe4ff */
[----:B------:R-:W-:Y:S02]  /*1c0b0*/  IADD3 R37, P5, PT, R37, UR8, RZ ;  /* 0x0000000825257c10 */ /* 0x000fe4000ffbe0ff */
[----:B------:R-:W-:Y:S01]  /*1c0c0*/  IADD3.X R36, PT, PT, R36, UR10, RZ, P6, !PT ;  /* 0x0000000a24247c10 */ /* 0x000fe2000b7fe4ff */
[----:B------:R-:W-:Y:S04]  /*1c0d0*/  STL [R1+0x8e4], R24 ;  /* 0x0008e41801007387 */ /* 0x000fe80000100800 */
[----:B------:R-:W-:Y:S01]  /*1c0e0*/  STL [R1+0x8dc], R39 ;  /* 0x0008dc2701007387 */ /* 0x000fe20000100800 */
[----:B------:R-:W-:Y:S03]  /*1c0f0*/  HMMA.16816.F32 R40, R12, R32, R40 ;  /* 0x000000200c28723c */ /* 0x000fe60000001828 */
[----:B------:R-:W-:Y:S01]  /*1c100*/  STL [R1+0x900], R38 ;  /* 0x0009002601007387 */ /* 0x000fe20000100800 */
[----:B------:R-:W-:-:S03]  /*1c110*/  IADD3 R60, P6, PT, R60, UR8, RZ ;  /* 0x000000083c3c7c10 */ /* 0x000fc6000ffde0ff */
[----:B------:R-:W4:Y:S04]  /*1c120*/  LDL.LU R32, [R1+0x8e8] ;  /* 0x0008e80001207983 */ /* 0x000f280000300800 */
[----:B------:R-:W-:Y:S01]  /*1c130*/  STL [R1+0x8d4], R37 ;  /* 0x0008d42501007387 */ /* 0x000fe20000100800 */
[C---:B------:R-:W-:Y:S03]  /*1c140*/  HMMA.16816.F32 R48, R12.reuse, R16, R48 ;  /* 0x000000100c30723c */ /* 0x040fe60000001830 */
[----:B------:R-:W3:Y:S04]  /*1c150*/  LDL.LU R33, [R1+0x8bc] ;  /* 0x0008bc0001217983 */ /* 0x000ee80000300800 */
[----:B------:R-:W-:Y:S01]  /*1c160*/  STL [R1+0x8f8], R36 ;  /* 0x0008f82401007387 */ /* 0x000fe20000100800 */
[----:B------:R-:W-:Y:S01]  /*1c170*/  HMMA.16816.F32 R52, R12, R2, R52 ;  /* 0x000000020c34723c */ /* 0x000fe20000001834 */
[----:B------:R-:W-:-:S07]  /*1c180*/  ISETP.NE.U32.AND P0, PT, R30, UR5, PT ;  /* 0x000000051e007c0c */ /* 0x000fce000bf05070 */
[----:B--2---:R-:W-:Y:S01]  /*1c190*/  HMMA.16816.F32 R16, R12, R18, R56 ;  /* 0x000000120c10723c */ /* 0x004fe20000001838 */
[----:B------:R-:W2:Y:S04]  /*1c1a0*/  LDL.LU R56, [R1+0x8e0] ;  /* 0x0008e00001387983 */ /* 0x000ea80000300800 */
[----:B------:R0:W-:Y:S04]  /*1c1b0*/  STL [R1+0x8cc], R60 ;  /* 0x0008cc3c01007387 */ /* 0x0001e80000100800 */
[----:B------:R-:W2:Y:S04]  /*1c1c0*/  LDL.LU R57, [R1+0x8b4] ;  /* 0x0008b40001397983 */ /* 0x000ea80000300800 */
[----:B------:R-:W2:Y:S04]  /*1c1d0*/  LDL.LU R58, [R1+0x8d8] ;  /* 0x0008d800013a7983 */ /* 0x000ea80000300800 */
[----:B------:R-:W2:Y:S04]  /*1c1e0*/  LDL.LU R59, [R1+0x8ac] ;  /* 0x0008ac00013b7983 */ /* 0x000ea80000300800 */
[----:B------:R-:W2:Y:S04]  /*1c1f0*/  LDL.LU R2, [R1+0x8d0] ;  /* 0x0008d00001027983 */ /* 0x000ea80000300800 */
[----:B------:R-:W2:Y:S04]  /*1c200*/  LDL.LU R3, [R1+0x8a4] ;  /* 0x0008a40001037983 */ /* 0x000ea80000300800 */
[----:B------:R-:W2:Y:S01]  /*1c210*/  LDL.LU R35, [R1+0x8c8] ;  /* 0x0008c80001237983 */ /* 0x000ea20000300800 */
[----:B------:R-:W-:-:S03]  /*1c220*/  IADD3.X R0, PT, PT, R0, UR10, RZ, P1, !PT ;  /* 0x0000000a00007c10 */ /* 0x000fc60008ffe4ff */
[----:B0-----:R-:W2:Y:S04]  /*1c230*/  LDL.LU R60, [R1+0x89c] ;  /* 0x00089c00013c7983 */ /* 0x001ea80000300800 */
[----:B------:R-:W2:Y:S04]  /*1c240*/  LDL.LU R34, [R1+0x8c0] ;  /* 0x0008c00001227983 */ /* 0x000ea80000300800 */
[----:B------:R-:W2:Y:S04]  /*1c250*/  LDL.LU R31, [R1+0x894] ;  /* 0x00089400011f7983 */ /* 0x000ea80000300800 */
[----:B------:R-:W2:Y:S04]  /*1c260*/  LDL.LU R30, [R1+0x8b8] ;  /* 0x0008b800011e7983 */ /* 0x000ea80000300800 */
[----:B------:R0:W-:Y:S04]  /*1c270*/  STL [R1+0x8f0], R0 ;  /* 0x0008f00001007387 */ /* 0x0001e80000100800 */
        /* <DEDUP_REMOVED lines=11> */
[----:B------:R-:W2:Y:S01]  /*1c330*/  LDL.LU R39, [R1+0x888] ;  /* 0x0008880001277983 */ /* 0x000ea20000300800 */
[----:B---3--:R-:W-:-:S03]  /*1c340*/  IADD3 R61, P1, PT, R61, UR8, RZ ;  /* 0x000000083d3d7c10 */ /* 0x008fc6000ff3e0ff */
[----:B------:R-:W3:Y:S04]  /*1c350*/  LDL.LU R38, [R1+0x85c] ;  /* 0x00085c0001267983 */ /* 0x000ee80000300800 */
[----:B------:R-:W3:Y:S04]  /*1c360*/  LDL.LU R37, [R1+0x880] ;  /* 0x0008800001257983 */ /* 0x000ee80000300800 */
[----:B------:R0:W-:Y:S04]  /*1c370*/  STL [R1+0x8c4], R61 ;  /* 0x0008c43d01007387 */ /* 0x0001e80000100800 */
[----:B------:R-:W3:Y:S04]  /*1c380*/  LDL.LU R36, [R1+0x854] ;  /* 0x0008540001247983 */ /* 0x000ee80000300800 */
[----:B0-----:R-:W3:Y:S01]  /*1c390*/  LDL.LU R61, [R1+0x878] ;  /* 0x00087800013d7983 */ /* 0x001ee20000300800 */
[----:B----4-:R-:W-:-:S02]  /*1c3a0*/  IADD3.X R32, PT, PT, R32, UR10, RZ, P2, !PT ;  /* 0x0000000a20207c10 */ /* 0x010fc400097fe4ff */
[----:B------:R-:W-:-:S03]  /*1c3b0*/  IADD3 R33, P2, PT, R33, UR8, RZ ;  /* 0x0000000821217c10 */ /* 0x000fc6000ff5e0ff */
[----:B------:R-:W-:Y:S04]  /*1c3c0*/  STL [R1+0x8e8], R32 ;  /* 0x0008e82001007387 */ /* 0x000fe80000100800 */
[----:B------:R-:W-:Y:S01]  /*1c3d0*/  STL [R1+0x8bc], R33 ;  /* 0x0008bc2101007387 */ /* 0x000fe20000100800 */
[----:B--2---:R-:W-:Y:S02]  /*1c3e0*/  IADD3.X R56, PT, PT, R56, UR10, RZ, P3, !PT ;  /* 0x0000000a38387c10 */ /* 0x004fe40009ffe4ff */
[----:B------:R-:W-:Y:S02]  /*1c3f0*/  IADD3 R57, P3, PT, R57, UR8, RZ ;  /* 0x0000000839397c10 */ /* 0x000fe4000ff7e0ff */
[----:B------:R-:W-:Y:S02]  /*1c400*/  IADD3.X R58, PT, PT, R58, UR10, RZ, P4, !PT ;  /* 0x0000000a3a3a7c10 */ /* 0x000fe4000a7fe4ff */
[----:B------:R-:W-:-:S02]  /*1c410*/  IADD3 R59, P4, PT, R59, UR8, RZ ;  /* 0x000000083b3b7c10 */ /* 0x000fc4000ff9e0ff */
[----:B------:R-:W-:Y:S01]  /*1c420*/  IADD3.X R2, PT, PT, R2, UR10, RZ, P5, !PT ;  /* 0x0000000a02027c10 */ /* 0x000fe2000affe4ff */
[----:B------:R-:W-:Y:S01]  /*1c430*/  STL [R1+0x8e0], R56 ;  /* 0x0008e03801007387 */ /* 0x000fe20000100800 */
[----:B------:R-:W-:-:S03]  /*1c440*/  IADD3.X R35, PT, PT, R35, UR10, RZ, P6, !PT ;  /* 0x0000000a23237c10 */ /* 0x000fc6000b7fe4ff */
[----:B------:R-:W-:Y:S01]  /*1c450*/  STL [R1+0x8b4], R57 ;  /* 0x0008b43901007387 */ /* 0x000fe20000100800 */
[----:B------:R-:W-:Y:S02]  /*1c460*/  IADD3 R3, P5, PT, R3, UR8, RZ ;  /* 0x0000000803037c10 */ /* 0x000fe4000ffbe0ff */
[----:B------:R-:W-:Y:S01]  /*1c470*/  IADD3 R60, P6, PT, R60, UR8, RZ ;  /* 0x000000083c3c7c10 */ /* 0x000fe2000ffde0ff */
[----:B------:R-:W-:Y:S04]  /*1c480*/  STL [R1+0x8d8], R58 ;  /* 0x0008d83a01007387 */ /* 0x000fe80000100800 */
[----:B------:R-:W-:Y:S04]  /*1c490*/  STL [R1+0x8ac], R59 ;  /* 0x0008ac3b01007387 */ /* 0x000fe80000100800 */
[----:B------:R-:W-:Y:S04]  /*1c4a0*/  STL [R1+0x8d0], R2 ;  /* 0x0008d00201007387 */ /* 0x000fe80000100800 */
[----:B------:R0:W-:Y:S04]  /*1c4b0*/  STL [R1+0x89c], R60 ;  /* 0x00089c3c01007387 */ /* 0x0001e80000100800 */
[----:B------:R-:W-:Y:S01]  /*1c4c0*/  STL [R1+0x8a4], R3 ;  /* 0x0008a40301007387 */ /* 0x000fe20000100800 */
[----:B------:R-:W-:-:S02]  /*1c4d0*/  IADD3.X R34, PT, PT, R34, UR10, RZ, P1, !PT ;  /* 0x0000000a22227c10 */ /* 0x000fc40008ffe4ff */
[----:B------:R-:W-:Y:S02]  /*1c4e0*/  IADD3 R31, P1, PT, R31, UR8, RZ ;  /* 0x000000081f1f7c10 */ /* 0x000fe4000ff3e0ff */
[----:B------:R-:W-:Y:S02]  /*1c4f0*/  IADD3.X R30, PT, PT, R30, UR10, RZ, P2, !PT ;  /* 0x0000000a1e1e7c10 */ /* 0x000fe400097fe4ff */
[----:B------:R-:W-:Y:S01]  /*1c500*/  IADD3 R29, P2, PT, R29, UR8, RZ ;  /* 0x000000081d1d7c10 */ /* 0x000fe2000ff5e0ff */
[----:B0-----:R-:W2:Y:S04]  /*1c510*/  LDL.LU R60, [R1+0x84c] ;  /* 0x00084c00013c7983 */ /* 0x001ea80000300800 */
[----:B------:R-:W-:Y:S01]  /*1c520*/  STL [R1+0x8c8], R35 ;  /* 0x0008c82301007387 */ /* 0x000fe20000100800 */
[----:B------:R-:W-:-:S03]  /*1c530*/  IADD3.X R28, PT, PT, R28, UR10, RZ, P3, !PT ;  /* 0x0000000a1c1c7c10 */ /* 0x000fc60009ffe4ff */
        /* <DEDUP_REMOVED lines=11> */
[----:B------:R-:W-:Y:S02]  /*1c5f0*/  IADD3.X R26, PT, PT, R26, UR10, RZ, P6, !PT ;  /* 0x0000000a1a1a7c10 */ /* 0x000fe4000b7fe4ff */
[----:B------:R-:W-:Y:S01]  /*1c600*/  IADD3.X R24, PT, PT, R24, UR10, RZ, P1, !PT ;  /* 0x0000000a18187c10 */ /* 0x000fe20008ffe4ff */
[----:B------:R-:W-:Y:S01]  /*1c610*/  STL [R1+0x8a8], R22 ;  /* 0x0008a81601007387 */ /* 0x000fe20000100800 */
[----:B------:R-:W-:-:S03]  /*1c620*/  IADD3 R0, P1, PT, R0, UR8, RZ ;  /* 0x0000000800007c10 */ /* 0x000fc6000ff3e0ff */
[----:B------:R-:W-:Y:S01]  /*1c630*/  STL [R1+0x87c], R21 ;  /* 0x00087c1501007387 */ /* 0x000fe20000100800 */
[----:B------:R-:W-:-:S03]  /*1c640*/  IADD3 R25, P6, PT, R25, UR8, RZ ;  /* 0x0000000819197c10 */ /* 0x000fc6000ffde0ff */
[----:B------:R-:W-:Y:S04]  /*1c650*/  STL [R1+0x8a0], R20 ;  /* 0x0008a01401007387 */ /* 0x000fe80000100800 */
[----:B------:R-:W-:Y:S04]  /*1c660*/  STL [R1+0x874], R27 ;  /* 0x0008741b01007387 */ /* 0x000fe80000100800 */
[----:B------:R-:W-:Y:S04]  /*1c670*/  STL [R1+0x898], R26 ;  /* 0x0008981a01007387 */ /* 0x000fe80000100800 */
[----:B------:R0:W-:Y:S04]  /*1c680*/  STL [R1+0x864], R0 ;  /* 0x0008640001007387 */ /* 0x0001e80000100800 */
[----:B------:R-:W-:Y:S04]  /*1c690*/  STL [R1+0x86c], R25 ;  /* 0x00086c1901007387 */ /* 0x000fe80000100800 */
[----:B0-----:R-:W4:Y:S01]  /*1c6a0*/  LDL.LU R0, [R1+0x870] ;  /* 0x0008700001007983 */ /* 0x001f220000300800 */
[----:B------:R-:W-:-:S02]  /*1c6b0*/  IADD3.X R39, PT, PT, R39, UR10, RZ, P2, !PT ;  /* 0x0000000a27277c10 */ /* 0x000fc400097fe4ff */
[----:B---3--:R-:W-:Y:S02]  /*1c6c0*/  IADD3 R38, P2, PT, R38, UR8, RZ ;  /* 0x0000000826267c10 */ /* 0x008fe4000ff5e0ff */
[----:B------:R-:W-:Y:S01]  /*1c6d0*/  IADD3.X R37, PT, PT, R37, UR10, RZ, P3, !PT ;  /* 0x0000000a25257c10 */ /* 0x000fe20009ffe4ff */
[----:B------:R-:W-:Y:S01]  /*1c6e0*/  STL [R1+0x890], R24 ;  /* 0x0008901801007387 */ /* 0x000fe20000100800 */
[----:B------:R-:W-:-:S03]  /*1c6f0*/  IADD3 R36, P3, PT, R36, UR8, RZ ;  /* 0x0000000824247c10 */ /* 0x000fc6000ff7e0ff */
[----:B------:R-:W-:Y:S04]  /*1c700*/  STL [R1+0x888], R39 ;  /* 0x0008882701007387 */ /* 0x000fe80000100800 */
[----:B------:R-:W-:Y:S01]  /*1c710*/  STL [R1+0x85c], R38 ;  /* 0x00085c2601007387 */ /* 0x000fe20000100800 */
[----:B------:R-:W-:-:S03]  /*1c720*/  IADD3.X R61, PT, PT, R61, UR10, RZ, P4, !PT ;  /* 0x0000000a3d3d7c10 */ /* 0x000fc6000a7fe4ff */
[----:B------:R-:W3:Y:S04]  /*1c730*/  LDL.LU R32, [R1+0x844] ;  /* 0x0008440001207983 */ /* 0x000ee80000300800 */
[----:B------:R-:W-:Y:S04]  /*1c740*/  STL [R1+0x880], R37 ;  /* 0x0008802501007387 */ /* 0x000fe80000100800 */
[----:B------:R-:W3:Y:S04]  /*1c750*/  LDL.LU R33, [R1+0x868] ;  /* 0x0008680001217983 */ /* 0x000ee80000300800 */
[----:B------:R-:W-:Y:S04]  /*1c760*/  STL [R1+0x854], R36 ;  /* 0x0008542401007387 */ /* 0x000fe80000100800 */
[----:B------:R-:W3:Y:S04]  /*1c770*/  LDL.LU R56, [R1+0x83c] ;  /* 0x00083c0001387983 */ /* 0x000ee80000300800 */
[----:B------:R0:W-:Y:S04]  /*1c780*/  STL [R1+0x878], R61 ;  /* 0x0008783d01007387 */ /* 0x0001e80000100800 */
        /* <DEDUP_REMOVED lines=9> */
[----:B------:R-:W3:Y:S01]  /*1c820*/  LDL.LU R30, [R1+0x814] ;  /* 0x00081400011e7983 */ /* 0x000ee20000300800 */
[----:B--2---:R-:W-:-:S05]  /*1c830*/  IADD3 R60, P4, PT, R60, UR8, RZ ;  /* 0x000000083c3c7c10 */ /* 0x004fca000ff9e0ff */
        /* <DEDUP_REMOVED lines=14> */
[----:B------:R-:W2:Y:S01]  /*1c920*/  LDL.LU R37, [R1+0x7dc] ;  /* 0x0007dc0001257983 */ /* 0x000ea20000300800 */
[----:B----4-:R-:W-:-:S05]  /*1c930*/  IADD3.X R0, PT, PT, R0, UR10, RZ, P5, !PT ;  /* 0x0000000a00007c10 */ /* 0x010fca000affe4ff */
[----:B------:R0:W-:Y:S04]  /*1c940*/  STL [R1+0x870], R0 ;  /* 0x0008700001007387 */ /* 0x0001e80000100800 */
[----:B------:R-:W4:Y:S04]  /*1c950*/  LDL.LU R36, [R1+0x800] ;  /* 0x0008000001247983 */ /* 0x000f280000300800 */
[----:B0-----:R-:W4:Y:S01]  /*1c960*/  LDL.LU R0, [R1+0x7d4] ;  /* 0x0007d40001007983 */ /* 0x001f220000300800 */
[----:B---3--:R-:W-:Y:S02]  /*1c970*/  IADD3 R32, P5, PT, R32, UR8, RZ ;  /* 0x0000000820207c10 */ /* 0x008fe4000ffbe0ff */
[----:B------:R-:W-:-:S02]  /*1c980*/  IADD3.X R33, PT, PT, R33, UR10, RZ, P6, !PT ;  /* 0x0000000a21217c10 */ /* 0x000fc4000b7fe4ff */
[----:B------:R-:W-:Y:S02]  /*1c990*/  IADD3 R56, P6, PT, R56, UR8, RZ ;  /* 0x0000000838387c10 */ /* 0x000fe4000ffde0ff */
[----:B------:R-:W-:Y:S02]  /*1c9a0*/  IADD3.X R57, PT, PT, R57, UR10, RZ, P1, !PT ;  /* 0x0000000a39397c10 */ /* 0x000fe40008ffe4ff */
[----:B------:R-:W-:Y:S01]  /*1c9b0*/  IADD3 R58, P1, PT, R58, UR8, RZ ;  /* 0x000000083a3a7c10 */ /* 0x000fe2000ff3e0ff */
        /* <DEDUP_REMOVED lines=17> */
[----:B------:R-:W-:Y:S01]  /*1cad0*/  IADD3 R30, P5, PT, R30, UR8, RZ ;  /* 0x000000081e1e7c10 */ /* 0x000fe2000ffbe0ff */
[----:B------:R-:W-:Y:S04]  /*1cae0*/  STL [R1+0x824], R35 ;  /* 0x0008242301007387 */ /* 0x000fe80000100800 */
[----:B------:R-:W-:Y:S04]  /*1caf0*/  STL [R1+0x81c], R34 ;  /* 0x00081c2201007387 */ /* 0x000fe80000100800 */
[----:B------:R-:W-:Y:S04]  /*1cb00*/  STL [R1+0x840], R31 ;  /* 0x0008401f01007387 */ /* 0x000fe80000100800 */
[----:B------:R-:W-:Y:S01]  /*1cb10*/  STL [R1+0x814], R30 ;  /* 0x0008141e01007387 */ /* 0x000fe20000100800 */
[----:B--2---:R-:W-:-:S02]  /*1cb20*/  IADD3.X R29, PT, PT, R29, UR10, RZ, P6, !PT ;  /* 0x0000000a1d1d7c10 */ /* 0x004fc4000b7fe4ff */
[----:B------:R-:W-:Y:S02]  /*1cb30*/  IADD3 R28, P6, PT, R28, UR8, RZ ;  /* 0x000000081c1c7c10 */ /* 0x000fe4000ffde0ff */
[----:B------:R-:W-:Y:S02]  /*1cb40*/  IADD3.X R23, PT, PT, R23, UR10, RZ, P1, !PT ;  /* 0x0000000a17177c10 */ /* 0x000fe40008ffe4ff */
[----:B------:R-:W-:Y:S02]  /*1cb50*/  IADD3 R22, P1, PT, R22, UR8, RZ ;  /* 0x0000000816167c10 */ /* 0x000fe4000ff3e0ff */
[----:B------:R-:W-:Y:S01]  /*1cb60*/  IADD3.X R21, PT, PT, R21, UR10, RZ, P2, !PT ;  /* 0x0000000a15157c10 */ /* 0x000fe200097fe4ff */
        /* <DEDUP_REMOVED lines=10> */
[----:B------:R-:W-:Y:S01]  /*1cc10*/  STL [R1+0x7fc], R20 ;  /* 0x0007fc1401007387 */ /* 0x000fe20000100800 */
[----:B------:R-:W-:-:S03]  /*1cc20*/  IADD3 R24, P4, PT, R24, UR8, RZ ;  /* 0x0000000818187c10 */ /* 0x000fc6000ff9e0ff */
[----:B------:R-:W-:Y:S04]  /*1cc30*/  STL [R1+0x820], R27 ;  /* 0x0008201b01007387 */ /* 0x000fe80000100800 */
[----:B------:R-:W-:Y:S01]  /*1cc40*/  STL [R1+0x7f4], R26 ;  /* 0x0007f41a01007387 */ /* 0x000fe20000100800 */
[----:B------:R-:W-:-:S03]  /*1cc50*/  IADD3 R39, P5, PT, R39, UR8, RZ ;  /* 0x0000000827277c10 */ /* 0x000fc6000ffbe0ff */
[----:B------:R0:W-:Y:S01]  /*1cc60*/  STL [R1+0x810], R60 ;  /* 0x0008103c01007387 */ /* 0x0001e20000100800 */
[----:B------:R-:W-:-:S03]  /*1cc70*/  IADD3.X R38, PT, PT, R38, UR10, RZ, P6, !PT ;  /* 0x0000000a26267c10 */ /* 0x000fc6000b7fe4ff */
[----:B------:R-:W-:Y:S01]  /*1cc80*/  STL [R1+0x818], R25 ;  /* 0x0008181901007387 */ /* 0x000fe20000100800 */
[----:B------:R-:W-:-:S03]  /*1cc90*/  IADD3 R37, P6, PT, R37, UR8, RZ ;  /* 0x0000000825257c10 */ /* 0x000fc6000ffde0ff */
[----:B0-----:R-:W2:Y:S04]  /*1cca0*/  LDL.LU R60, [R1+0x7cc] ;  /* 0x0007cc00013c7983 */ /* 0x001ea80000300800 */
[----:B------:R-:W-:Y:S04]  /*1ccb0*/  STL [R1+0x7ec], R24 ;  /* 0x0007ec1801007387 */ /* 0x000fe80000100800 */
[----:B------:R-:W-:Y:S01]  /*1ccc0*/  STL [R1+0x7e4], R39 ;  /* 0x0007e42701007387 */ /* 0x000fe20000100800 */
[----:B----4-:R-:W-:-:S03]  /*1ccd0*/  IADD3.X R36, PT, PT, R36, UR10, RZ, P1, !PT ;  /* 0x0000000a24247c10 */ /* 0x010fc60008ffe4ff */
[----:B------:R-:W-:Y:S04]  /*1cce0*/  STL [R1+0x808], R38 ;  /* 0x0008082601007387 */ /* 0x000fe80000100800 */
[----:B------:R-:W4:Y:S04]  /*1ccf0*/  LDL.LU R32, [R1+0x7f0] ;  /* 0x0007f00001207983 */ /* 0x000f280000300800 */
[----:B------:R-:W-:Y:S04]  /*1cd00*/  STL [R1+0x7dc], R37 ;  /* 0x0007dc2501007387 */ /* 0x000fe80000100800 */
[----:B------:R-:W4:Y:S04]  /*1cd10*/  LDL.LU R33, [R1+0x7c4] ;  /* 0x0007c40001217983 */ /* 0x000f280000300800 */
[----:B------:R-:W-:Y:S04]  /*1cd20*/  STL [R1+0x800], R36 ;  /* 0x0008002401007387 */ /* 0x000fe80000100800 */
[----:B------:R-:W4:Y:S01]  /*1cd30*/  LDL.LU R56, [R1+0x7e8] ;  /* 0x0007e80001387983 */ /* 0x000f220000300800 */
[----:B------:R-:W-:-:S05]  /*1cd40*/  IADD3 R0, P1, PT, R0, UR8, RZ ;  /* 0x0000000800007c10 */ /* 0x000fca000ff3e0ff */
[----:B------:R0:W-:Y:S04]  /*1cd50*/  STL [R1+0x7d4], R0 ;  /* 0x0007d40001007387 */ /* 0x0001e80000100800 */
        /* <DEDUP_REMOVED lines=9> */
[----:B------:R-:W4:Y:S01]  /*1cdf0*/  LDL.LU R30, [R1+0x7c0] ;  /* 0x0007c000011e7983 */ /* 0x000f220000300800 */
[----:B---3--:R-:W-:-:S05]  /*1ce00*/  IADD3.X R61, PT, PT, R61, UR10, RZ, P2, !PT ;  /* 0x0000000a3d3d7c10 */ /* 0x008fca00097fe4ff */
[----:B------:R0:W-:Y:S04]  /*1ce10*/  STL [R1+0x7f8], R61 ;  /* 0x0007f83d01007387 */ /* 0x0001e80000100800 */
        /* <DEDUP_REMOVED lines=16> */
[----:B------:R-:W2:Y:S01]  /*1cf20*/  LDL.LU R36, [R1+0x75c] ;  /* 0x00075c0001247983 */ /* 0x000ea20000300800 */
[----:B----4-:R-:W-:Y:S02]  /*1cf30*/  IADD3.X R32, PT, PT, R32, UR10, RZ, P3, !PT ;  /* 0x0000000a20207c10 */ /* 0x010fe40009ffe4ff */
[----:B------:R-:W-:Y:S02]  /*1cf40*/  IADD3 R33, P3, PT, R33, UR8, RZ ;  /* 0x0000000821217c10 */ /* 0x000fe4000ff7e0ff */
[----:B------:R-:W-:Y:S01]  /*1cf50*/  IADD3.X R56, PT, PT, R56, UR10, RZ, P4, !PT ;  /* 0x0000000a38387c10 */ /* 0x000fe2000a7fe4ff */
[----:B0-----:R-:W4:Y:S04]  /*1cf60*/  LDL.LU R60, [R1+0x780] ;  /* 0x00078000013c7983 */ /* 0x001f280000300800 */
[----:B------:R-:W-:Y:S01]  /*1cf70*/  STL [R1+0x7f0], R32 ;  /* 0x0007f02001007387 */ /* 0x000fe20000100800 */
[----:B------:R-:W-:-:S02]  /*1cf80*/  IADD3 R57, P4, PT, R57, UR8, RZ ;  /* 0x0000000839397c10 */ /* 0x000fc4000ff9e0ff */
[----:B------:R-:W-:Y:S02]  /*1cf90*/  IADD3.X R58, PT, PT, R58, UR10, RZ, P5, !PT ;  /* 0x0000000a3a3a7c10 */ /* 0x000fe4000affe4ff */
[----:B------:R-:W-:Y:S01]  /*1cfa0*/  IADD3 R59, P5, PT, R59, UR8, RZ ;  /* 0x000000083b3b7c10 */ /* 0x000fe2000ffbe0ff */
[----:B------:R-:W-:Y:S01]  /*1cfb0*/  STL [R1+0x7c4], R33 ;  /* 0x0007c42101007387 */ /* 0x000fe20000100800 */
[----:B------:R-:W-:Y:S02]  /*1cfc0*/  IADD3.X R2, PT, PT, R2, UR10, RZ, P6, !PT ;  /* 0x0000000a02027c10 */ /* 0x000fe4000b7fe4ff */
[----:B------:R-:W-:Y:S01]  /*1cfd0*/  IADD3.X R35, PT, PT, R35, UR10, RZ, P1, !PT ;  /* 0x0000000a23237c10 */ /* 0x000fe20008ffe4ff */
[----:B------:R-:W-:Y:S04]  /*1cfe0*/  STL [R1+0x7e8], R56 ;  /* 0x0007e83801007387 */ /* 0x000fe80000100800 */
[----:B------:R-:W-:Y:S01]  /*1cff0*/  STL [R1+0x7bc], R57 ;  /* 0x0007bc3901007387 */ /* 0x000fe20000100800 */
[----:B------:R-:W-:-:S02]  /*1d000*/  IADD3 R3, P6, PT, R3, UR8, RZ ;  /* 0x0000000803037c10 */ /* 0x000fc4000ffde0ff */
[----:B------:R-:W-:Y:S01]  /*1d010*/  IADD3 R0, P1, PT, R0, UR8, RZ ;  /* 0x0000000800007c10 */ /* 0x000fe2000ff3e0ff */
[----:B------:R-:W-:Y:S04]  /*1d020*/  STL [R1+0x7e0], R58 ;  /* 0x0007e03a01007387 */ /* 0x000fe80000100800 */
[----:B------:R-:W-:Y:S04]  /*1d030*/  STL [R1+0x7b4], R59 ;  /* 0x0007b43b01007387 */ /* 0x000fe80000100800 */
[----:B------:R-:W-:Y:S04]  /*1d040*/  STL [R1+0x7d8], R2 ;  /* 0x0007d80201007387 */ /* 0x000fe80000100800 */
[----:B------:R0:W-:Y:S04]  /*1d050*/  STL [R1+0x7a4], R0 ;  /* 0x0007a40001007387 */ /* 0x0001e80000100800 */
[----:B------:R-:W-:Y:S04]  /*1d060*/  STL [R1+0x7ac], R3 ;  /* 0x0007ac0301007387 */ /* 0x000fe80000100800 */
[----:B0-----:R-:W4:Y:S01]  /*1d070*/  LDL.LU R0, [R1+0x754] ;  /* 0x0007540001007983 */ /* 0x001f220000300800 */
[----:B------:R-:W-:-:S02]  /*1d080*/  IADD3.X R34, PT, PT, R34, UR10, RZ, P2, !PT ;  /* 0x0000000a22227c10 */ /* 0x000fc400097fe4ff */
[----:B------:R-:W-:Y:S02]  /*1d090*/  IADD3 R31, P2, PT, R31, UR8, RZ ;  /* 0x000000081f1f7c10 */ /* 0x000fe4000ff5e0ff */
[----:B------:R-:W-:Y:S02]  /*1d0a0*/  IADD3.X R30, PT, PT, R30, UR10, RZ, P3, !PT ;  /* 0x0000000a1e1e7c10 */ /* 0x000fe40009ffe4ff */
[----:B---3--:R-:W-:Y:S01]  /*1d0b0*/  IADD3 R29, P3, PT, R29, UR8, RZ ;  /* 0x000000081d1d7c10 */ /* 0x008fe2000ff7e0ff */
        /* <DEDUP_REMOVED lines=24> */
[----:B0-----:R-:W3:Y:S01]  /*1d240*/  LDL.LU R61, [R1+0x778] ;  /* 0x00077800013d7983 */ /* 0x001ee20000300800 */
[----:B------:R-:W-:-:S02]  /*1d250*/  IADD3.X R39, PT, PT, R39, UR10, RZ, P3, !PT ;  /* 0x0000000a27277c10 */ /* 0x000fc40009ffe4ff */
[----:B------:R-:W-:Y:S02]  /*1d260*/  IADD3 R38, P3, PT, R38, UR8, RZ ;  /* 0x0000000826267c10 */ /* 0x000fe4000ff7e0ff */
[----:B------:R-:W-:Y:S01]  /*1d270*/  IADD3.X R37, PT, PT, R37, UR10, RZ, P4, !PT ;  /* 0x0000000a25257c10 */ /* 0x000fe2000a7fe4ff */
[----:B------:R-:W-:Y:S04]  /*1d280*/  STL [R1+0x798], R24 ;  /* 0x0007981801007387 */ /* 0x000fe80000100800 */
[----:B------:R-:W-:Y:S04]  /*1d290*/  STL [R1+0x790], R39 ;  /* 0x0007902701007387 */ /* 0x000fe80000100800 */
[----:B------:R-:W-:Y:S04]  /*1d2a0*/  STL [R1+0x764], R38 ;  /* 0x0007642601007387 */ /* 0x000fe80000100800 */
[----:B------:R-:W3:Y:S04]  /*1d2b0*/  LDL.LU R32, [R1+0x74c] ;  /* 0x00074c0001207983 */ /* 0x000ee80000300800 */
[----:B------:R-:W-:Y:S04]  /*1d2c0*/  STL [R1+0x788], R37 ;  /* 0x0007882501007387 */ /* 0x000fe80000100800 */
[----:B------:R-:W3:Y:S01]  /*1d2d0*/  LDL.LU R33, [R1+0x770] ;  /* 0x0007700001217983 */ /* 0x000ee20000300800 */
[----:B--2---:R-:W-:-:S05]  /*1d2e0*/  IADD3 R36, P4, PT, R36, UR8, RZ ;  /* 0x0000000824247c10 */ /* 0x004fca000ff9e0ff */
[----:B------:R-:W-:Y:S04]  /*1d2f0*/  STL [R1+0x75c], R36 ;  /* 0x00075c2401007387 */ /* 0x000fe80000100800 */
[----:B------:R-:W2:Y:S01]  /*1d300*/  LDL.LU R56, [R1+0x744] ;  /* 0x0007440001387983 */ /* 0x000ea20000300800 */
[----:B----4-:R-:W-:-:S05]  /*1d310*/  IADD3.X R60, PT, PT, R60, UR10, RZ, P5, !PT ;  /* 0x0000000a3c3c7c10 */ /* 0x010fca000affe4ff */
        /* <DEDUP_REMOVED lines=30> */
[----:B0-----:R-:W3:Y:S01]  /*1d500*/  LDL.LU R61, [R1+0x6dc] ;  /* 0x0006dc00013d7983 */ /* 0x001ee20000300800 */
[----:B------:R-:W-:Y:S02]  /*1d510*/  IADD3 R32, P6, PT, R32, UR8, RZ ;  /* 0x0000000820207c10 */ /* 0x000fe4000ffde0ff */
[----:B------:R-:W-:-:S03]  /*1d520*/  IADD3.X R33, PT, PT, R33, UR10, RZ, P1, !PT ;  /* 0x0000000a21217c10 */ /* 0x000fc60008ffe4ff */
[----:B------:R-:W-:Y:S04]  /*1d530*/  STL [R1+0x74c], R32 ;  /* 0x00074c2001007387 */ /* 0x000fe80000100800 */
[----:B------:R-:W-:Y:S01]  /*1d540*/  STL [R1+0x770], R33 ;  /* 0x0007702101007387 */ /* 0x000fe20000100800 */
[----:B--2---:R-:W-:-:S05]  /*1d550*/  IADD3 R56, P1, PT, R56, UR8, RZ ;  /* 0x0000000838387c10 */ /* 0x004fca000ff3e0ff */
[----:B------:R-:W-:Y:S01]  /*1d560*/  STL [R1+0x744], R56 ;  /* 0x0007443801007387 */ /* 0x000fe20000100800 */
[----:B----4-:R-:W-:Y:S02]  /*1d570*/  IADD3.X R57, PT, PT, R57, UR10, RZ, P2, !PT ;  /* 0x0000000a39397c10 */ /* 0x010fe400097fe4ff */
[----:B------:R-:W-:Y:S02]  /*1d580*/  IADD3 R58, P2, PT, R58, UR8, RZ ;  /* 0x000000083a3a7c10 */ /* 0x000fe4000ff5e0ff */
[----:B------:R-:W-:Y:S02]  /*1d590*/  IADD3.X R59, PT, PT, R59, UR10, RZ, P3, !PT ;  /* 0x0000000a3b3b7c10 */ /* 0x000fe40009ffe4ff */
[----:B------:R-:W-:Y:S02]  /*1d5a0*/  IADD3 R2, P3, PT, R2, UR8, RZ ;  /* 0x0000000802027c10 */ /* 0x000fe4000ff7e0ff */
[----:B------:R-:W-:Y:S01]  /*1d5b0*/  IADD3.X R3, PT, PT, R3, UR10, RZ, P4, !PT ;  /* 0x0000000a03037c10 */ /* 0x000fe2000a7fe4ff */
[----:B------:R-:W-:Y:S04]  /*1d5c0*/  STL [R1+0x768], R57 ;  /* 0x0007683901007387 */ /* 0x000fe80000100800 */
[----:B------:R-:W-:Y:S01]  /*1d5d0*/  STL [R1+0x73c], R58 ;  /* 0x00073c3a01007387 */ /* 0x000fe20000100800 */
[----:B------:R-:W-:-:S03]  /*1d5e0*/  IADD3.X R60, PT, PT, R60, UR10, RZ, P5, !PT ;  /* 0x0000000a3c3c7c10 */ /* 0x000fc6000affe4ff */
[----:B------:R-:W-:Y:S04]  /*1d5f0*/  STL [R1+0x760], R59 ;  /* 0x0007603b01007387 */ /* 0x000fe80000100800 */
[----:B------:R-:W-:Y:S01]  /*1d600*/  STL [R1+0x734], R2 ;  /* 0x0007340201007387 */ /* 0x000fe20000100800 */
[----:B------:R-:W-:-:S03]  /*1d610*/  IADD3 R35, P4, PT, R35, UR8, RZ ;  /* 0x0000000823237c10 */ /* 0x000fc6000ff9e0ff */
[----:B------:R0:W-:Y:S04]  /*1d620*/  STL [R1+0x750], R60 ;  /* 0x0007503c01007387 */ /* 0x0001e80000100800 */
[----:B------:R-:W-:Y:S01]  /*1d630*/  STL [R1+0x758], R3 ;  /* 0x0007580301007387 */ /* 0x000fe20000100800 */
[----:B------:R-:W-:Y:S02]  /*1d640*/  IADD3 R34, P5, PT, R34, UR8, RZ ;  /* 0x0000000822227c10 */ /* 0x000fe4000ffbe0ff */
[----:B------:R-:W-:Y:S02]  /*1d650*/  IADD3.X R31, PT, PT, R31, UR10, RZ, P6, !PT ;  /* 0x0000000a1f1f7c10 */ /* 0x000fe4000b7fe4ff */
[----:B------:R-:W-:Y:S01]  /*1d660*/  IADD3 R30, P6, PT, R30, UR8, RZ ;  /* 0x000000081e1e7c10 */ /* 0x000fe2000ffde0ff */
[----:B0-----:R-:W2:Y:S04]  /*1d670*/  LDL.LU R60, [R1+0x700] ;  /* 0x00070000013c7983 */ /* 0x001ea80000300800 */
[----:B------:R-:W-:Y:S01]  /*1d680*/  STL [R1+0x72c], R35 ;  /* 0x00072c2301007387 */ /* 0x000fe20000100800 */
[----:B------:R-:W-:-:S02]  /*1d690*/  IADD3.X R29, PT, PT, R29, UR10, RZ, P1, !PT ;  /* 0x0000000a1d1d7c10 */ /* 0x000fc40008ffe4ff */
        /* <DEDUP_REMOVED lines=22> */
[----:B0-----:R-:W4:Y:S01]  /*1d800*/  LDL.LU R0, [R1+0x6d4] ;  /* 0x0006d40001007983 */ /* 0x001f220000300800 */
[----:B------:R-:W-:-:S02]  /*1d810*/  IADD3 R24, P5, PT, R24, UR8, RZ ;  /* 0x0000000818187c10 */ /* 0x000fc4000ffbe0ff */
[----:B------:R-:W-:Y:S02]  /*1d820*/  IADD3 R39, P6, PT, R39, UR8, RZ ;  /* 0x0000000827277c10 */ /* 0x000fe4000ffde0ff */
[----:B------:R-:W-:Y:S02]  /*1d830*/  IADD3.X R38, PT, PT, R38, UR10, RZ, P1, !PT ;  /* 0x0000000a26267c10 */ /* 0x000fe40008ffe4ff */
[----:B------:R-:W-:Y:S01]  /*1d840*/  IADD3 R37, P1, PT, R37, UR8, RZ ;  /* 0x0000000825257c10 */ /* 0x000fe2000ff3e0ff */
[----:B------:R-:W-:Y:S01]  /*1d850*/  STL [R1+0x6f4], R24 ;  /* 0x0006f41801007387 */ /* 0x000fe20000100800 */
[----:B---3--:R-:W-:-:S03]  /*1d860*/  IADD3.X R36, PT, PT, R36, UR10, RZ, P2, !PT ;  /* 0x0000000a24247c10 */ /* 0x008fc600097fe4ff */
[----:B------:R-:W-:Y:S04]  /*1d870*/  STL [R1+0x6ec], R39 ;  /* 0x0006ec2701007387 */ /* 0x000fe80000100800 */
[----:B------:R-:W-:Y:S04]  /*1d880*/  STL [R1+0x710], R38 ;  /* 0x0007102601007387 */ /* 0x000fe80000100800 */
[----:B------:R-:W3:Y:S04]  /*1d890*/  LDL.LU R32, [R1+0x6f8] ;  /* 0x0006f80001207983 */ /* 0x000ee80000300800 */
[----:B------:R-:W-:Y:S04]  /*1d8a0*/  STL [R1+0x6e4], R37 ;  /* 0x0006e42501007387 */ /* 0x000fe80000100800 */
[----:B------:R-:W3:Y:S01]  /*1d8b0*/  LDL.LU R33, [R1+0x6cc] ;  /* 0x0006cc0001217983 */ /* 0x000ee20000300800 */
[----:B------:R-:W-:-:S03]  /*1d8c0*/  IADD3 R61, P2, PT, R61, UR8, RZ ;  /* 0x000000083d3d7c10 */ /* 0x000fc6000ff5e0ff */
        /* <DEDUP_REMOVED lines=13> */
[----:B--2---:R-:W-:-:S05]  /*1d9a0*/  IADD3.X R60, PT, PT, R60, UR10, RZ, P3, !PT ;  /* 0x0000000a3c3c7c10 */ /* 0x004fca0009ffe4ff */
        /* <DEDUP_REMOVED lines=15> */
[----:B----4-:R-:W-:-:S05]  /*1daa0*/  IADD3 R0, P3, PT, R0, UR8, RZ ;  /* 0x0000000800007c10 */ /* 0x010fca000ff7e0ff */
[----:B------:R0:W-:Y:S04]  /*1dab0*/  STL [R1+0x6d4], R0 ;  /* 0x0006d40001007387 */ /* 0x0001e80000100800 */
[----:B------:R-:W4:Y:S04]  /*1dac0*/  LDL.LU R36, [R1+0x664] ;  /* 0x0006640001247983 */ /* 0x000f280000300800 */
[----:B0-----:R-:W4:Y:S01]  /*1dad0*/  LDL.LU R0, [R1+0x688] ;  /* 0x0006880001007983 */ /* 0x001f220000300800 */
[----:B---3--:R-:W-:Y:S02]  /*1dae0*/  IADD3.X R32, PT, PT, R32, UR10, RZ, P4, !PT ;  /* 0x0000000a20207c10 */ /* 0x008fe4000a7fe4ff */
[----:B------:R-:W-:-:S02]  /*1daf0*/  IADD3 R33, P4, PT, R33, UR8, RZ ;  /* 0x0000000821217c10 */ /* 0x000fc4000ff9e0ff */
[----:B------:R-:W-:Y:S02]  /*1db00*/  IADD3.X R56, PT, PT, R56, UR10, RZ, P5, !PT ;  /* 0x0000000a38387c10 */ /* 0x000fe4000affe4ff */
[----:B------:R-:W-:Y:S02]  /*1db10*/  IADD3 R57, P5, PT, R57, UR8, RZ ;  /* 0x0000000839397c10 */ /* 0x000fe4000ffbe0ff */
[----:B------:R-:W-:Y:S01]  /*1db20*/  IADD3.X R58, PT, PT, R58, UR10, RZ, P6, !PT ;  /* 0x0000000a3a3a7c10 */ /* 0x000fe2000b7fe4ff */
[----:B------:R-:W-:Y:S01]  /*1db30*/  STL [R1+0x6f8], R32 ;  /* 0x0006f82001007387 */ /* 0x000fe20000100800 */
[----:B------:R-:W-:-:S03]  /*1db40*/  IADD3 R59, P6, PT, R59, UR8, RZ ;  /* 0x000000083b3b7c10 */ /* 0x000fc6000ffde0ff */
[----:B------:R-:W-:Y:S01]  /*1db50*/  STL [R1+0x6cc], R33 ;  /* 0x0006cc2101007387 */ /* 0x000fe20000100800 */
[----:B------:R-:W-:Y:S02]  /*1db60*/  IADD3.X R2, PT, PT, R2, UR10, RZ, P1, !PT ;  /* 0x0000000a02027c10 */ /* 0x000fe40008ffe4ff */
[----:B------:R-:W-:Y:S01]  /*1db70*/  IADD3.X R35, PT, PT, R35, UR10, RZ, P2, !PT ;  /* 0x0000000a23237c10 */ /* 0x000fe200097fe4ff */
[----:B------:R-:W-:Y:S04]  /*1db80*/  STL [R1+0x6f0], R56 ;  /* 0x0006f03801007387 */ /* 0x000fe80000100800 */
[----:B------:R-:W-:Y:S01]  /*1db90*/  STL [R1+0x6c4], R57 ;  /* 0x0006c43901007387 */ /* 0x000fe20000100800 */
[----:B------:R-:W-:Y:S02]  /*1dba0*/  IADD3 R61, P2, PT, R61, UR8, RZ ;  /* 0x000000083d3d7c10 */ /* 0x000fe4000ff5e0ff */
[----:B------:R-:W-:Y:S01]  /*1dbb0*/  IADD3 R3, P1, PT, R3, UR8, RZ ;  /* 0x0000000803037c10 */ /* 0x000fe2000ff3e0ff */
        /* <DEDUP_REMOVED lines=12> */
[----:B------:R-:W-:Y:S01]  /*1dc80*/  STL [R1+0x6c8], R30 ;  /* 0x0006c81e01007387 */ /* 0x000fe20000100800 */
[----:B--2---:R-:W-:-:S02]  /*1dc90*/  IADD3 R29, P4, PT, R29, UR8, RZ ;  /* 0x000000081d1d7c10 */ /* 0x004fc4000ff9e0ff */
[----:B------:R-:W-:Y:S02]  /*1dca0*/  IADD3.X R28, PT, PT, R28, UR10, RZ, P5, !PT ;  /* 0x0000000a1c1c7c10 */ /* 0x000fe4000affe4ff */
        /* <DEDUP_REMOVED lines=16> */
[----:B------:R-:W-:Y:S01]  /*1ddb0*/  STL [R1+0x6a8], R26 ;  /* 0x0006a81a01007387 */ /* 0x000fe20000100800 */
[----:B------:R-:W-:-:S03]  /*1ddc0*/  IADD3.X R39, PT, PT, R39, UR10, RZ, P4, !PT ;  /* 0x0000000a27277c10 */ /* 0x000fc6000a7fe4ff */
[----:B------:R0:W-:Y:S01]  /*1ddd0*/  STL [R1+0x674], R60 ;  /* 0x0006743c01007387 */ /* 0x0001e20000100800 */
[----:B------:R-:W-:-:S03]  /*1dde0*/  IADD3 R38, P4, PT, R38, UR8, RZ ;  /* 0x0000000826267c10 */ /* 0x000fc6000ff9e0ff */
[----:B------:R-:W-:Y:S01]  /*1ddf0*/  STL [R1+0x67c], R25 ;  /* 0x00067c1901007387 */ /* 0x000fe20000100800 */
[----:B------:R-:W-:-:S03]  /*1de00*/  IADD3.X R37, PT, PT, R37, UR10, RZ, P5, !PT ;  /* 0x0000000a25257c10 */ /* 0x000fc6000affe4ff */
[----:B0-----:R-:W2:Y:S04]  /*1de10*/  LDL.LU R60, [R1+0x680] ;  /* 0x00068000013c7983 */ /* 0x001ea80000300800 */
[----:B------:R-:W-:Y:S04]  /*1de20*/  STL [R1+0x6a0], R24 ;  /* 0x0006a01801007387 */ /* 0x000fe80000100800 */
[----:B------:R-:W-:Y:S01]  /*1de30*/  STL [R1+0x698], R39 ;  /* 0x0006982701007387 */ /* 0x000fe20000100800 */
[----:B----4-:R-:W-:-:S03]  /*1de40*/  IADD3 R36, P5, PT, R36, UR8, RZ ;  /* 0x0000000824247c10 */ /* 0x010fc6000ffbe0ff */
[----:B------:R-:W-:Y:S04]  /*1de50*/  STL [R1+0x66c], R38 ;  /* 0x00066c2601007387 */ /* 0x000fe80000100800 */
[----:B------:R-:W4:Y:S04]  /*1de60*/  LDL.LU R32, [R1+0x654] ;  /* 0x0006540001207983 */ /* 0x000f280000300800 */
[----:B------:R-:W-:Y:S04]  /*1de70*/  STL [R1+0x690], R37 ;  /* 0x0006902501007387 */ /* 0x000fe80000100800 */
[----:B------:R-:W4:Y:S04]  /*1de80*/  LDL.LU R33, [R1+0x678] ;  /* 0x0006780001217983 */ /* 0x000f280000300800 */
[----:B------:R-:W-:Y:S04]  /*1de90*/  STL [R1+0x664], R36 ;  /* 0x0006642401007387 */ /* 0x000fe80000100800 */
[----:B------:R-:W4:Y:S01]  /*1dea0*/  LDL.LU R56, [R1+0x64c] ;  /* 0x00064c0001387983 */ /* 0x000f220000300800 */
[----:B------:R-:W-:-:S05]  /*1deb0*/  IADD3.X R0, PT, PT, R0, UR10, RZ, P6, !PT ;  /* 0x0000000a00007c10 */ /* 0x000fca000b7fe4ff */
        /* <DEDUP_REMOVED lines=11> */
[----:B---3--:R-:W-:-:S05]  /*1df70*/  IADD3 R61, P6, PT, R61, UR8, RZ ;  /* 0x000000083d3d7c10 */ /* 0x008fca000ffde0ff */
        /* <DEDUP_REMOVED lines=17> */
[----:B------:R-:W2:Y:S01]  /*1e090*/  LDL.LU R36, [R1+0x610] ;  /* 0x0006100001247983 */ /* 0x000ea20000300800 */
[----:B----4-:R-:W-:Y:S02]  /*1e0a0*/  IADD3 R32, P1, PT, R32, UR8, RZ ;  /* 0x0000000820207c10 */ /* 0x010fe4000ff3e0ff */
[----:B------:R-:W-:Y:S02]  /*1e0b0*/  IADD3.X R33, PT, PT, R33, UR10, RZ, P2, !PT ;  /* 0x0000000a21217c10 */ /* 0x000fe400097fe4ff */
[----:B------:R-:W-:Y:S01]  /*1e0c0*/  IADD3 R56, P2, PT, R56, UR8, RZ ;  /* 0x0000000838387c10 */ /* 0x000fe2000ff5e0ff */
[----:B0-----:R-:W4:Y:S04]  /*1e0d0*/  LDL.LU R60, [R1+0x5e4] ;  /* 0x0005e400013c7983 */ /* 0x001f280000300800 */
[----:B------:R-:W-:Y:S01]  /*1e0e0*/  STL [R1+0x654], R32 ;  /* 0x0006542001007387 */ /* 0x000fe20000100800 */
[----:B------:R-:W-:-:S02]  /*1e0f0*/  IADD3.X R57, PT, PT, R57, UR10, RZ, P3, !PT ;  /* 0x0000000a39397c10 */ /* 0x000fc40009ffe4ff */
[----:B------:R-:W-:Y:S02]  /*1e100*/  IADD3 R58, P3, PT, R58, UR8, RZ ;  /* 0x000000083a3a7c10 */ /* 0x000fe4000ff7e0ff */
[----:B------:R-:W-:Y:S01]  /*1e110*/  IADD3.X R59, PT, PT, R59, UR10, RZ, P4, !PT ;  /* 0x0000000a3b3b7c10 */ /* 0x000fe2000a7fe4ff */
[----:B------:R-:W-:Y:S01]  /*1e120*/  STL [R1+0x678], R33 ;  /* 0x0006782101007387 */ /* 0x000fe20000100800 */
[----:B------:R-:W-:-:S03]  /*1e130*/  IADD3 R2, P4, PT, R2, UR8, RZ ;  /* 0x0000000802027c10 */ /* 0x000fc6000ff9e0ff */
[----:B------:R-:W-:Y:S04]  /*1e140*/  STL [R1+0x64c], R56 ;  /* 0x00064c3801007387 */ /* 0x000fe80000100800 */
[----:B------:R-:W-:Y:S01]  /*1e150*/  STL [R1+0x670], R57 ;  /* 0x0006703901007387 */ /* 0x000fe20000100800 */
[----:B------:R-:W-:Y:S02]  /*1e160*/  IADD3.X R3, PT, PT, R3, UR10, RZ, P5, !PT ;  /* 0x0000000a03037c10 */ /* 0x000fe4000affe4ff */
[----:B------:R-:W-:Y:S01]  /*1e170*/  IADD3.X R0, PT, PT, R0, UR10, RZ, P6, !PT ;  /* 0x0000000a00007c10 */ /* 0x000fe2000b7fe4ff */
        /* <DEDUP_REMOVED lines=9> */
[----:B------:R-:W-:Y:S02]  /*1e210*/  IADD3 R30, P1, PT, R30, UR8, RZ ;  /* 0x000000081e1e7c10 */ /* 0x000fe4000ff3e0ff */
[----:B---3--:R-:W-:Y:S01]  /*1e220*/  IADD3.X R29, PT, PT, R29, UR10, RZ, P2, !PT ;  /* 0x0000000a1d1d7c10 */ /* 0x008fe200097fe4ff */
        /* <DEDUP_REMOVED lines=31> */
[----:B------:R-:W3:Y:S04]  /*1e420*/  LDL.LU R32, [R1+0x600] ;  /* 0x0006000001207983 */ /* 0x000ee80000300800 */
[----:B------:R-:W-:Y:S04]  /*1e430*/  STL [R1+0x5ec], R37 ;  /* 0x0005ec2501007387 */ /* 0x000fe80000100800 */
[----:B------:R-:W3:Y:S01]  /*1e440*/  LDL.LU R33, [R1+0x5d4] ;  /* 0x0005d40001217983 */ /* 0x000ee20000300800 */
[----:B--2---:R-:W-:-:S05]  /*1e450*/  IADD3.X R36, PT, PT, R36, UR10, RZ, P3, !PT ;  /* 0x0000000a24247c10 */ /* 0x004fca0009ffe4ff */
[----:B------:R-:W-:Y:S04]  /*1e460*/  STL [R1+0x610], R36 ;  /* 0x0006102401007387 */ /* 0x000fe80000100800 */
[----:B------:R-:W2:Y:S01]  /*1e470*/  LDL.LU R56, [R1+0x5f8] ;  /* 0x0005f80001387983 */ /* 0x000ea20000300800 */
[----:B----4-:R-:W-:-:S05]  /*1e480*/  IADD3 R60, P3, PT, R60, UR8, RZ ;  /* 0x000000083c3c7c10 */ /* 0x010fca000ff7e0ff */
        /* <DEDUP_REMOVED lines=30> */
[----:B0-----:R-:W3:Y:S01]  /*1e670*/  LDL.LU R61, [R1+0x590] ;  /* 0x00059000013d7983 */ /* 0x001ee20000300800 */
[----:B------:R-:W-:Y:S02]  /*1e680*/  IADD3.X R32, PT, PT, R32, UR10, RZ, P5, !PT ;  /* 0x0000000a20207c10 */ /* 0x000fe4000affe4ff */
[----:B------:R-:W-:-:S03]  /*1e690*/  IADD3 R33, P5, PT, R33, UR8, RZ ;  /* 0x0000000821217c10 */ /* 0x000fc6000ffbe0ff */
[----:B------:R-:W-:Y:S04]  /*1e6a0*/  STL [R1+0x600], R32 ;  /* 0x0006002001007387 */ /* 0x000fe80000100800 */
[----:B------:R-:W-:Y:S01]  /*1e6b0*/  STL [R1+0x5d4], R33 ;  /* 0x0005d42101007387 */ /* 0x000fe20000100800 */
[----:B--2---:R-:W-:-:S05]  /*1e6c0*/  IADD3.X R56, PT, PT, R56, UR10, RZ, P6, !PT ;  /* 0x0000000a38387c10 */ /* 0x004fca000b7fe4ff */
[----:B------:R-:W-:Y:S01]  /*1e6d0*/  STL [R1+0x5f8], R56 ;  /* 0x0005f83801007387 */ /* 0x000fe20000100800 */
[----:B----4-:R-:W-:Y:S02]  /*1e6e0*/  IADD3 R57, P6, PT, R57, UR8, RZ ;  /* 0x0000000839397c10 */ /* 0x010fe4000ffde0ff */
[----:B------:R-:W-:Y:S02]  /*1e6f0*/  IADD3.X R58, PT, PT, R58, UR10, RZ, P1, !PT ;  /* 0x0000000a3a3a7c10 */ /* 0x000fe40008ffe4ff */
[----:B------:R-:W-:Y:S02]  /*1e700*/  IADD3 R59, P1, PT, R59, UR8, RZ ;  /* 0x000000083b3b7c10 */ /* 0x000fe4000ff3e0ff */
[----:B------:R-:W-:Y:S02]  /*1e710*/  IADD3.X R2, PT, PT, R2, UR10, RZ, P2, !PT ;  /* 0x0000000a02027c10 */ /* 0x000fe400097fe4ff */
[----:B------:R-:W-:Y:S01]  /*1e720*/  IADD3.X R35, PT, PT, R35, UR10, RZ, P3, !PT ;  /* 0x0000000a23237c10 */ /* 0x000fe20009ffe4ff */
[----:B------:R-:W-:Y:S01]  /*1e730*/  STL [R1+0x5cc], R57 ;  /* 0x0005cc3901007387 */ /* 0x000fe20000100800 */
[----:B------:R-:W-:-:S02]  /*1e740*/  IADD3 R3, P2, PT, R3, UR8, RZ ;  /* 0x0000000803037c10 */ /* 0x000fc4000ff5e0ff */
[----:B------:R-:W-:Y:S01]  /*1e750*/  IADD3 R60, P3, PT, R60, UR8, RZ ;  /* 0x000000083c3c7c10 */ /* 0x000fe2000ff7e0ff */
[----:B------:R-:W-:Y:S04]  /*1e760*/  STL [R1+0x5f0], R58 ;  /* 0x0005f03a01007387 */ /* 0x000fe80000100800 */
[----:B------:R-:W-:Y:S04]  /*1e770*/  STL [R1+0x5c4], R59 ;  /* 0x0005c43b01007387 */ /* 0x000fe80000100800 */
[----:B------:R-:W-:Y:S01]  /*1e780*/  STL [R1+0x5e8], R2 ;  /* 0x0005e80201007387 */ /* 0x000fe20000100800 */
[----:B------:R-:W-:-:S03]  /*1e790*/  IADD3.X R34, PT, PT, R34, UR10, RZ, P4, !PT ;  /* 0x0000000a22227c10 */ /* 0x000fc6000a7fe4ff */
[----:B------:R0:W-:Y:S04]  /*1e7a0*/  STL [R1+0x5b4], R60 ;  /* 0x0005b43c01007387 */ /* 0x0001e80000100800 */
[----:B------:R-:W-:Y:S01]  /*1e7b0*/  STL [R1+0x5bc], R3 ;  /* 0x0005bc0301007387 */ /* 0x000fe20000100800 */
[----:B------:R-:W-:Y:S02]  /*1e7c0*/  IADD3 R31, P4, PT, R31, UR8, RZ ;  /* 0x000000081f1f7c10 */ /* 0x000fe4000ff9e0ff */
[----:B------:R-:W-:Y:S01]  /*1e7d0*/  IADD3.X R30, PT, PT, R30, UR10, RZ, P5, !PT ;  /* 0x0000000a1e1e7c10 */ /* 0x000fe2000affe4ff */
[----:B0-----:R-:W2:Y:S04]  /*1e7e0*/  LDL.LU R60, [R1+0x564] ;  /* 0x00056400013c7983 */ /* 0x001ea80000300800 */
[----:B------:R-:W-:Y:S01]  /*1e7f0*/  STL [R1+0x5e0], R35 ;  /* 0x0005e02301007387 */ /* 0x000fe20000100800 */
[----:B------:R-:W-:-:S02]  /*1e800*/  IADD3 R29, P5, PT, R29, UR8, RZ ;  /* 0x000000081d1d7c10 */ /* 0x000fc4000ffbe0ff */
        /* <DEDUP_REMOVED lines=22> */
[----:B------:R1:W-:Y:S04]  /*1e970*/  STL [R1+0x584], R25 ;  /* 0x0005841901007387 */ /* 0x0003e80000100800 */
[----:B0-----:R-:W4:Y:S01]  /*1e980*/  LDL.LU R0, [R1+0x588] ;  /* 0x0005880001007983 */ /* 0x001f220000300800 */
[----:B------:R-:W-:-:S02]  /*1e990*/  IADD3.X R39, PT, PT, R39, UR10, RZ, P5, !PT ;  /* 0x0000000a27277c10 */ /* 0x000fc4000affe4ff */
[----:B------:R-:W-:Y:S02]  /*1e9a0*/  IADD3 R38, P5, PT, R38, UR8, RZ ;  /* 0x0000000826267c10 */ /* 0x000fe4000ffbe0ff */
[----:B------:R-:W-:Y:S01]  /*1e9b0*/  IADD3.X R37, PT, PT, R37, UR10, RZ, P6, !PT ;  /* 0x0000000a25257c10 */ /* 0x000fe2000b7fe4ff */
[----:B------:R0:W-:Y:S04]  /*1e9c0*/  STL [R1+0x5a8], R24 ;  /* 0x0005a81801007387 */ /* 0x0001e80000100800 */
[----:B------:R0:W-:Y:S01]  /*1e9d0*/  STL [R1+0x5a0], R39 ;  /* 0x0005a02701007387 */ /* 0x0001e20000100800 */
[----:B---3--:R-:W-:-:S03]  /*1e9e0*/  IADD3 R36, P6, PT, R36, UR8, RZ ;  /* 0x0000000824247c10 */ /* 0x008fc6000ffde0ff */
[----:B------:R3:W-:Y:S04]  /*1e9f0*/  STL [R1+0x574], R38 ;  /* 0x0005742601007387 */ /* 0x0007e80000100800 */
[----:B------:R-:W4:Y:S04]  /*1ea00*/  LDL.LU R32, [R1+0x55c] ;  /* 0x00055c0001207983 */ /* 0x000f280000300800 */
[----:B------:R0:W-:Y:S04]  /*1ea10*/  STL [R1+0x598], R37 ;  /* 0x0005982501007387 */ /* 0x0001e80000100800 */
[----:B------:R-:W4:Y:S04]  /*1ea20*/  LDL.LU R33, [R1+0x580] ;  /* 0x0005800001217983 */ /* 0x000f280000300800 */
[----:B------:R0:W-:Y:S04]  /*1ea30*/  STL [R1+0x56c], R36 ;  /* 0x00056c2401007387 */ /* 0x0001e80000100800 */
        /* <DEDUP_REMOVED lines=13> */
[----:B--2---:R-:W-:-:S05]  /*1eb10*/  IADD3 R60, P1, PT, R60, UR8, RZ ;  /* 0x000000083c3c7c10 */ /* 0x004fca000ff3e0ff */
        /* <DEDUP_REMOVED lines=8> */
[----:B-1----:R-:W4:Y:S04]  /*1eba0*/  LDL.LU R25, [R1+0xc08] ;  /* 0x000c080001197983 */ /* 0x002f280000300800 */
[----:B0-----:R-:W4:Y:S04]  /*1ebb0*/  LDL.LU R24, [R1+0x530] ;  /* 0x0005300001187983 */ /* 0x001f280000300800 */
[----:B------:R-:W4:Y:S04]  /*1ebc0*/  LDL.LU R39, [R1+0xc04] ;  /* 0x000c040001277983 */ /* 0x000f280000300800 */
[----:B---3--:R-:W3:Y:S04]  /*1ebd0*/  LDL.LU R38, [R1+0x528] ;  /* 0x0005280001267983 */ /* 0x008ee80000300800 */
[----:B------:R-:W3:Y:S04]  /*1ebe0*/  LDL.LU R37, [R1+0xc00] ;  /* 0x000c000001257983 */ /* 0x000ee80000300800 */
[----:B------:R-:W3:Y:S04]  /*1ebf0*/  LDL.LU R36, [R1+0x520] ;  /* 0x0005200001247983 */ /* 0x000ee80000300800 */
[----:B------:R-:W3:Y:S01]  /*1ec00*/  LDL.LU R61, [R1+0xbfc] ;  /* 0x000bfc00013d7983 */ /* 0x000ee20000300800 */
[----:B----4-:R-:W-:-:S05]  /*1ec10*/  IADD3.X R0, PT, PT, R0, UR10, RZ, P2, !PT ;  /* 0x0000000a00007c10 */ /* 0x010fca00097fe4ff */
[----:B------:R0:W-:Y:S04]  /*1ec20*/  STL [R1+0x588], R0 ;  /* 0x0005880001007387 */ /* 0x0001e80000100800 */
[----:B--2---:R-:W2:Y:S04]  /*1ec30*/  LDL.LU R60, [R1+0x51c] ;  /* 0x00051c00013c7983 */ /* 0x004ea80000300800 */
[----:B0-----:R-:W4:Y:S01]  /*1ec40*/  LDL.LU R0, [R1+0xbf8] ;  /* 0x000bf80001007983 */ /* 0x001f220000300800 */
[----:B------:R-:W-:Y:S02]  /*1ec50*/  IADD3 R32, P2, PT, R32, UR8, RZ ;  /* 0x0000000820207c10 */ /* 0x000fe4000ff5e0ff */
        /* <DEDUP_REMOVED lines=10> */
[----:B------:R-:W-:Y:S04]  /*1ed00*/  STL [R1+0x578], R57 ;  /* 0x0005783901007387 */ /* 0x000fe80000100800 */
[----:B------:R-:W-:Y:S04]  /*1ed10*/  STL [R1+0x54c], R58 ;  /* 0x00054c3a01007387 */ /* 0x000fe80000100800 */
[----:B------:R-:W-:Y:S04]  /*1ed20*/  STL [R1+0x570], R59 ;  /* 0x0005703b01007387 */ /* 0x000fe80000100800 */
[----:B------:R-:W-:Y:S04]  /*1ed30*/  STL [R1+0x544], R2 ;  /* 0x0005440201007387 */ /* 0x000fe80000100800 */
[----:B------:R0:W-:Y:S02]  /*1ed40*/  STL [R1+0x560], R29 ;  /* 0x0005601d01007387 */ /* 0x0001e40000100800 */
[----:B0-----:R-:W0:Y:S01]  /*1ed50*/  LDC R29, c[0x0][0x3ac] ;  /* 0x0000eb00ff1d7b82 */ /* 0x001e220000000800 */
[----:B------:R-:W-:-:S02]  /*1ed60*/  IADD3.X R3, PT, PT, R3, UR10, RZ, P6, !PT ;  /* 0x0000000a03037c10 */ /* 0x000fc4000b7fe4ff */
[----:B------:R-:W-:Y:S02]  /*1ed70*/  IADD3 R35, P6, PT, R35, UR8, RZ ;  /* 0x0000000823237c10 */ /* 0x000fe4000ffde0ff */
[----:B------:R-:W-:Y:S02]  /*1ed80*/  IADD3 R34, P1, PT, R34, UR8, RZ ;  /* 0x0000000822227c10 */ /* 0x000fe4000ff3e0ff */
[----:B------:R-:W-:Y:S02]  /*1ed90*/  IADD3.X R31, PT, PT, R31, UR10, RZ, P2, !PT ;  /* 0x0000000a1f1f7c10 */ /* 0x000fe400097fe4ff */
[----:B------:R-:W-:Y:S01]  /*1eda0*/  IADD3 R30, P2, PT, R30, UR8, RZ ;  /* 0x000000081e1e7c10 */ /* 0x000fe2000ff5e0ff */
[----:B------:R1:W-:Y:S04]  /*1edb0*/  STL [R1+0x568], R3 ;  /* 0x0005680301007387 */ /* 0x0003e80000100800 */
[----:B------:R0:W-:Y:S04]  /*1edc0*/  STL [R1+0x53c], R35 ;  /* 0x00053c2301007387 */ /* 0x0001e80000100800 */
[----:B------:R0:W-:Y:S04]  /*1edd0*/  STL [R1+0x534], R34 ;  /* 0x0005342201007387 */ /* 0x0001e80000100800 */
[----:B------:R0:W-:Y:S04]  /*1ede0*/  STL [R1+0x558], R31 ;  /* 0x0005581f01007387 */ /* 0x0001e80000100800 */
[----:B------:R0:W-:Y:S02]  /*1edf0*/  STL [R1+0x52c], R30 ;  /* 0x00052c1e01007387 */ /* 0x0001e40000100800 */
[----:B0-----:R-:W-:-:S05]  /*1ee00*/  IMAD.SHL.U32 R12, R29, 0x40, RZ ;  /* 0x000000401d0c7824 */ /* 0x001fca00078e00ff */
[----:B------:R-:W-:Y:S02]  /*1ee10*/  SHF.R.S32.HI R2, RZ, 0x1f, R12 ;  /* 0x0000001fff027819 */ /* 0x000fe4000001140c */
[----:B------:R-:W-:Y:S02]  /*1ee20*/  IADD3.X R28, PT, PT, R28, UR10, RZ, P3, !PT ;  /* 0x0000000a1c1c7c10 */ /* 0x000fe40009ffe4ff */
[----:B------:R-:W-:Y:S02]  /*1ee30*/  IADD3 R23, P3, PT, R23, UR8, RZ ;  /* 0x0000000817177c10 */ /* 0x000fe4000ff7e0ff */
[----:B------:R-:W-:Y:S02]  /*1ee40*/  IADD3.X R22, PT, PT, R22, UR10, RZ, P4, !PT ;  /* 0x0000000a16167c10 */ /* 0x000fe4000a7fe4ff */
[----:B------:R-:W-:Y:S02]  /*1ee50*/  IADD3 R21, P4, PT, R12, R21, RZ ;  /* 0x000000150c157210 */ /* 0x000fe40007f9e0ff */
[----:B------:R-:W-:Y:S01]  /*1ee60*/  IADD3.X R20, PT, PT, R20, UR10, RZ, P5, !PT ;  /* 0x0000000a14147c10 */ /* 0x000fe2000affe4ff */
[----:B------:R0:W-:Y:S01]  /*1ee70*/  STL [R1+0x550], R28 ;  /* 0x0005501c01007387 */ /* 0x0001e20000100800 */
[----:B------:R-:W-:-:S03]  /*1ee80*/  IADD3 R27, P5, PT, R12, R27, RZ ;  /* 0x0000001b0c1b7210 */ /* 0x000fc60007fbe0ff */
[----:B------:R0:W-:Y:S01]  /*1ee90*/  STL [R1+0x524], R23 ;  /* 0x0005241701007387 */ /* 0x0001e20000100800 */
[----:B------:R-:W-:-:S03]  /*1eea0*/  IADD3.X R26, PT, PT, R26, UR10, RZ, P6, !PT ;  /* 0x0000000a1a1a7c10 */ /* 0x000fc6000b7fe4ff */
[----:B------:R0:W-:Y:S01]  /*1eeb0*/  STL [R1+0x548], R22 ;  /* 0x0005481601007387 */ /* 0x0001e20000100800 */
[----:B------:R-:W-:-:S03]  /*1eec0*/  IADD3 R25, P6, PT, R12, R25, RZ ;  /* 0x000000190c197210 */ /* 0x000fc60007fde0ff */
[----:B------:R0:W-:Y:S01]  /*1eed0*/  STL [R1+0x91c], R21 ;  /* 0x00091c1501007387 */ /* 0x0001e20000100800 */
[----:B------:R-:W-:-:S03]  /*1eee0*/  IADD3.X R24, PT, PT, R24, UR10, RZ, P1, !PT ;  /* 0x0000000a18187c10 */ /* 0x000fc60008ffe4ff */
[----:B------:R0:W-:Y:S01]  /*1eef0*/  STL [R1+0x540], R20 ;  /* 0x0005401401007387 */ /* 0x0001e20000100800 */
[----:B------:R-:W-:-:S03]  /*1ef00*/  IADD3 R39, P1, PT, R12, R39, RZ ;  /* 0x000000270c277210 */ /* 0x000fc60007f3e0ff */
[----:B------:R0:W-:Y:S01]  /*1ef10*/  STL [R1+0x920], R27 ;  /* 0x0009201b01007387 */ /* 0x0001e20000100800 */
[----:B---3--:R-:W-:-:S03]  /*1ef20*/  IADD3.X R38, PT, PT, R38, UR10, RZ, P2, !PT ;  /* 0x0000000a26267c10 */ /* 0x008fc600097fe4ff */
[----:B------:R3:W-:Y:S01]  /*1ef30*/  STL [R1+0x538], R26 ;  /* 0x0005381a01007387 */ /* 0x0007e20000100800 */
[----:B------:R-:W-:-:S03]  /*1ef40*/  IADD3 R37, P2, PT, R12, R37, RZ ;  /* 0x000000250c257210 */ /* 0x000fc60007f5e0ff */
[----:B------:R0:W-:Y:S01]  /*1ef50*/  STL [R1+0xc08], R25 ;  /* 0x000c081901007387 */ /* 0x0001e20000100800 */
[----:B------:R-:W-:-:S03]  /*1ef60*/  IADD3.X R36, PT, PT, R36, UR10, RZ, P3, !PT ;  /* 0x0000000a24247c10 */ /* 0x000fc60009ffe4ff */
[----:B------:R0:W-:Y:S04]  /*1ef70*/  STL [R1+0x530], R24 ;  /* 0x0005301801007387 */ /* 0x0001e80000100800 */
[----:B------:R0:W-:Y:S01]  /*1ef80*/  STL [R1+0xc04], R39 ;  /* 0x000c042701007387 */ /* 0x0001e20000100800 */
[----:B------:R-:W-:-:S03]  /*1ef90*/  IADD3 R61, P3, PT, R12, R61, RZ ;  /* 0x0000003d0c3d7210 */ /* 0x000fc60007f7e0ff */
[----:B------:R0:W-:Y:S04]  /*1efa0*/  STL [R1+0x528], R38 ;  /* 0x0005282601007387 */ /* 0x0001e80000100800 */
[----:B------:R0:W-:Y:S04]  /*1efb0*/  STL [R1+0xc00], R37 ;  /* 0x000c002501007387 */ /* 0x0001e80000100800 */
[----:B------:R0:W-:Y:S04]  /*1efc0*/  STL [R1+0x520], R36 ;  /* 0x0005202401007387 */ /* 0x0001e80000100800 */
[----:B------:R-:W3:Y:S04]  /*1efd0*/  LDL.LU R13, [R1+0x518] ;  /* 0x00051800010d7983 */ /* 0x000ee80000300800 */
[----:B------:R0:W-:Y:S04]  /*1efe0*/  STL [R1+0xbfc], R61 ;  /* 0x000bfc3d01007387 */ /* 0x0001e80000100800 */
[----:B------:R-:W3:Y:S01]  /*1eff0*/  LDL.LU R14, [R1+0xbf4] ;  /* 0x000bf400010e7983 */ /* 0x000ee20000300800 */
[----:B--2---:R-:W-:-:S05]  /*1f000*/  IMAD.X R60, R2, 0x1, R60, P4 ;  /* 0x00000001023c7824 */ /* 0x004fca00020e063c */
[----:B------:R2:W-:Y:S04]  /*1f010*/  STL [R1+0x51c], R60 ;  /* 0x00051c3c01007387 */ /* 0x0005e80000100800 */
[----:B------:R-:W3:Y:S01]  /*1f020*/  LDL.LU R15, [R1+0x918] ;  /* 0x00091800010f7983 */ /* 0x000ee20000300800 */
[----:B----4-:R-:W-:-:S05]  /*1f030*/  IADD3 R0, P4, PT, R12, R0, RZ ;  /* 0x000000000c007210 */ /* 0x010fca0007f9e0ff */
[----:B------:R4:W-:Y:S04]  /*1f040*/  STL [R1+0xbf8], R0 ;  /* 0x000bf80001007387 */ /* 0x0009e80000100800 */
[----:B------:R-:W3:Y:S04]  /*1f050*/  LDL.LU R32, [R1+0xbec] ;  /* 0x000bec0001207983 */ /* 0x000ee80000300800 */
[----:B------:R-:W3:Y:S04]  /*1f060*/  LDL.LU R33, [R1+0x914] ;  /* 0x0009140001217983 */ /* 0x000ee80000300800 */
[----:B------:R-:W3:Y:S04]  /*1f070*/  LDL.LU R56, [R1+0xbe4] ;  /* 0x000be40001387983 */ /* 0x000ee80000300800 */
[----:B------:R-:W3:Y:S04]  /*1f080*/  LDL.LU R57, [R1+0x910] ;  /* 0x0009100001397983 */ /* 0x000ee80000300800 */
[----:B------:R-:W3:Y:S04]  /*1f090*/  LDL.LU R58, [R1+0xbdc] ;  /* 0x000bdc00013a7983 */ /* 0x000ee80000300800 */
[----:B------:R-:W3:Y:S04]  /*1f0a0*/  LDL.LU R59, [R1+0x514] ;  /* 0x00051400013b7983 */ /* 0x000ee80000300800 */
[----:B-1----:R-:W3:Y:S04]  /*1f0b0*/  LDL.LU R3, [R1+0xbd4] ;  /* 0x000bd40001037983 */ /* 0x002ee80000300800 */
        /* <DEDUP_REMOVED lines=10> */
[----:B------:R-:W3:Y:S04]  /*1f160*/  LDL.LU R27, [R1+0xbd0] ;  /* 0x000bd000011b7983 */ /* 0x000ee80000300800 */
[----:B---3--:R-:W3:Y:S04]  /*1f170*/  LDL.LU R26, [R1+0xba4] ;  /* 0x000ba400011a7983 */ /* 0x008ee80000300800 */
        /* <DEDUP_REMOVED lines=8> */
[----:B----4-:R-:W4:Y:S01]  /*1f200*/  LDL.LU R0, [R1+0xba8] ;  /* 0x000ba80001007983 */ /* 0x010f220000300800 */
[----:B------:R-:W-:Y:S01]  /*1f210*/  IMAD.X R13, R2, 0x1, R13, P5 ;  /* 0x00000001020d7824 */ /* 0x000fe200028e060d */
[----:B------:R-:W-:-:S04]  /*1f220*/  IADD3 R14, P5, PT, R12, R14, RZ ;  /* 0x0000000e0c0e7210 */ /* 0x000fc80007fbe0ff */
[----:B------:R0:W-:Y:S04]  /*1f230*/  STL [R1+0x518], R13 ;  /* 0x0005180d01007387 */ /* 0x0001e80000100800 */
[----:B------:R1:W-:Y:S01]  /*1f240*/  STL [R1+0xbf4], R14 ;  /* 0x000bf40e01007387 */ /* 0x0003e20000100800 */
[----:B------:R-:W-:-:S05]  /*1f250*/  IMAD.X R15, R2, 0x1, R15, P6 ;  /* 0x00000001020f7824 */ /* 0x000fca00030e060f */
[----:B------:R0:W-:Y:S01]  /*1f260*/  STL [R1+0x918], R15 ;  /* 0x0009180f01007387 */ /* 0x0001e20000100800 */
[----:B------:R-:W-:Y:S01]  /*1f270*/  IADD3 R32, P6, PT, R12, R32, RZ ;  /* 0x000000200c207210 */ /* 0x000fe20007fde0ff */
[----:B------:R-:W-:Y:S01]  /*1f280*/  IMAD.X R33, R2, 0x1, R33, P1 ;  /* 0x0000000102217824 */ /* 0x000fe200008e0621 */
[----:B------:R-:W-:Y:S01]  /*1f290*/  IADD3 R56, P1, PT, R12, R56, RZ ;  /* 0x000000380c387210 */ /* 0x000fe20007f3e0ff */
[----:B------:R-:W-:Y:S01]  /*1f2a0*/  IMAD.X R57, R2, 0x1, R57, P2 ;  /* 0x0000000102397824 */ /* 0x000fe200010e0639 */
[----:B------:R-:W-:Y:S01]  /*1f2b0*/  IADD3 R58, P2, PT, R12, R58, RZ ;  /* 0x0000003a0c3a7210 */ /* 0x000fe20007f5e0ff */
[----:B------:R0:W-:Y:S01]  /*1f2c0*/  STL [R1+0xbec], R32 ;  /* 0x000bec2001007387 */ /* 0x0001e20000100800 */
[----:B------:R-:W-:-:S03]  /*1f2d0*/  IMAD.X R59, R2, 0x1, R59, P3 ;  /* 0x00000001023b7824 */ /* 0x000fc600018e063b */
[----:B------:R0:W-:Y:S01]  /*1f2e0*/  STL [R1+0x914], R33 ;  /* 0x0009142101007387 */ /* 0x0001e20000100800 */
[----:B------:R-:W-:-:S03]  /*1f2f0*/  IADD3 R3, P3, PT, R12, R3, RZ ;  /* 0x000000030c037210 */ /* 0x000fc60007f7e0ff */
        /* <DEDUP_REMOVED lines=23> */
[----:B---3--:R-:W-:-:S03]  /*1f470*/  IADD3 R26, P3, PT, R12, R26, RZ ;  /* 0x0000001a0c1a7210 */ /* 0x008fc60007f7e0ff */
        /* <DEDUP_REMOVED lines=12> */
[----:B------:R0:W-:Y:S04]  /*1f540*/  STL [R1+0xb9c], R24 ;  /* 0x000b9c1801007387 */ /* 0x0001e80000100800 */
[----:B------:R0:W-:Y:S01]  /*1f550*/  STL [R1+0xbc0], R39 ;  /* 0x000bc02701007387 */ /* 0x0001e20000100800 */
[----:B------:R-:W-:-:S03]  /*1f560*/  IMAD.X R61, R2, 0x1, R61, P1 ;  /* 0x00000001023d7824 */ /* 0x000fc600008e063d */
[----:B------:R0:W-:Y:S01]  /*1f570*/  STL [R1+0xb94], R38 ;  /* 0x000b942601007387 */ /* 0x0001e20000100800 */
[----:B--2---:R-:W-:-:S03]  /*1f580*/  IADD3 R60, P1, PT, R12, R60, RZ ;  /* 0x0000003c0c3c7210 */ /* 0x004fc60007f3e0ff */
[----:B------:R2:W-:Y:S04]  /*1f590*/  STL [R1+0xbb8], R37 ;  /* 0x000bb82501007387 */ /* 0x0005e80000100800 */
[----:B------:R1:W-:Y:S01]  /*1f5a0*/  STL [R1+0xb8c], R36 ;  /* 0x000b8c2401007387 */ /* 0x0003e20000100800 */
[----:B----4-:R-:W-:-:S03]  /*1f5b0*/  IMAD.X R0, R2, 0x1, R0, P2 ;  /* 0x0000000102007824 */ /* 0x010fc600010e0600 */
[----:B0-----:R-:W4:Y:S04]  /*1f5c0*/  LDL.LU R13, [R1+0xb7c] ;  /* 0x000b7c00010d7983 */ /* 0x001f280000300800 */
[----:B------:R0:W-:Y:S04]  /*1f5d0*/  STL [R1+0xbb0], R61 ;  /* 0x000bb03d01007387 */ /* 0x0001e80000100800 */
[----:B-1----:R-:W4:Y:S04]  /*1f5e0*/  LDL.LU R14, [R1+0xba0] ;  /* 0x000ba000010e7983 */ /* 0x002f280000300800 */
[----:B------:R1:W-:Y:S04]  /*1f5f0*/  STL [R1+0xb84], R60 ;  /* 0x000b843c01007387 */ /* 0x0003e80000100800 */
[----:B------:R-:W4:Y:S04]  /*1f600*/  LDL.LU R15, [R1+0xb74] ;  /* 0x000b7400010f7983 */ /* 0x000f280000300800 */
        /* <DEDUP_REMOVED lines=26> */
[----:B0-----:R-:W2:Y:S04]  /*1f7b0*/  LDL.LU R61, [R1+0xb0c] ;  /* 0x000b0c00013d7983 */ /* 0x001ea80000300800 */
[----:B-1----:R-:W2:Y:S04]  /*1f7c0*/  LDL.LU R60, [R1+0xb30] ;  /* 0x000b3000013c7983 */ /* 0x002ea80000300800 */
[----:B------:R-:W2:Y:S01]  /*1f7d0*/  LDL.LU R0, [R1+0xb04] ;  /* 0x000b040001007983 */ /* 0x000ea20000300800 */
[----:B----4-:R-:W-:Y:S01]  /*1f7e0*/  IADD3 R13, P2, PT, R12, R13, RZ ;  /* 0x0000000d0c0d7210 */ /* 0x010fe20007f5e0ff */
        /* <DEDUP_REMOVED lines=29> */
[----:B---3--:R-:W-:-:S03]  /*1f9c0*/  IMAD.X R22, R2, 0x1, R22, P5 ;  /* 0x0000000102167824 */ /* 0x008fc600028e0616 */
        /* <DEDUP_REMOVED lines=17> */
[----:B--2---:R-:W-:-:S03]  /*1fae0*/  IADD3 R37, P3, PT, R12, R37, RZ ;  /* 0x000000250c257210 */ /* 0x004fc60007f7e0ff */
[----:B------:R2:W-:Y:S01]  /*1faf0*/  STL [R1+0xb24], R25 ;  /* 0x000b241901007387 */ /* 0x0005e20000100800 */
[----:B------:R-:W-:-:S03]  /*1fb00*/  IMAD.X R36, R2, 0x1, R36, P4 ;  /* 0x0000000102247824 */ /* 0x000fc600020e0624 */
[----:B------:R0:W-:Y:S04]  /*1fb10*/  STL [R1+0xb48], R24 ;  /* 0x000b481801007387 */ /* 0x0001e80000100800 */
[----:B------:R0:W-:Y:S01]  /*1fb20*/  STL [R1+0xb1c], R39 ;  /* 0x000b1c2701007387 */ /* 0x0001e20000100800 */
[----:B------:R-:W-:-:S03]  /*1fb30*/  IADD3 R61, P4, PT, R12, R61, RZ ;  /* 0x0000003d0c3d7210 */ /* 0x000fc60007f9e0ff */
[----:B------:R0:W-:Y:S01]  /*1fb40*/  STL [R1+0xb40], R38 ;  /* 0x000b402601007387 */ /* 0x0001e20000100800 */
[----:B------:R-:W-:-:S03]  /*1fb50*/  IMAD.X R60, R2, 0x1, R60, P5 ;  /* 0x00000001023c7824 */ /* 0x000fc600028e063c */
[----:B------:R1:W-:Y:S04]  /*1fb60*/  STL [R1+0xb14], R37 ;  /* 0x000b142501007387 */ /* 0x0003e80000100800 */
[----:B------:R1:W-:Y:S01]  /*1fb70*/  STL [R1+0xb38], R36 ;  /* 0x000b382401007387 */ /* 0x0003e20000100800 */
[----:B------:R-:W-:-:S03]  /*1fb80*/  IADD3 R0, P5, PT, R12, R0, RZ ;  /* 0x000000000c007210 */ /* 0x000fc60007fbe0ff */
[----:B0-----:R-:W2:Y:S04]  /*1fb90*/  LDL.LU R13, [R1+0xb28] ;  /* 0x000b2800010d7983 */ /* 0x001ea80000300800 */
[----:B------:R0:W-:Y:S04]  /*1fba0*/  STL [R1+0xb0c], R61 ;  /* 0x000b0c3d01007387 */ /* 0x0001e80000100800 */
[----:B-1----:R-:W2:Y:S04]  /*1fbb0*/  LDL.LU R14, [R1+0xafc] ;  /* 0x000afc00010e7983 */ /* 0x002ea80000300800 */
[----:B------:R1:W-:Y:S04]  /*1fbc0*/  STL [R1+0xb30], R60 ;  /* 0x000b303c01007387 */ /* 0x0003e80000100800 */
[----:B----4-:R-:W4:Y:S04]  /*1fbd0*/  LDL.LU R15, [R1+0xb20] ;  /* 0x000b2000010f7983 */ /* 0x010f280000300800 */
        /* <DEDUP_REMOVED lines=26> */
[----:B0-----:R-:W2:Y:S04]  /*1fd80*/  LDL.LU R61, [R1+0xab8] ;  /* 0x000ab800013d7983 */ /* 0x001ea80000300800 */
[----:B-1----:R-:W2:Y:S04]  /*1fd90*/  LDL.LU R60, [R1+0xa8c] ;  /* 0x000a8c00013c7983 */ /* 0x002ea80000300800 */
[----:B------:R-:W2:Y:S01]  /*1fda0*/  LDL.LU R0, [R1+0xab0] ;  /* 0x000ab00001007983 */ /* 0x000ea20000300800 */
[----:B------:R-:W-:Y:S01]  /*1fdb0*/  IMAD.X R13, R2, 0x1, R13, P6 ;  /* 0x00000001020d7824 */ /* 0x000fe200030e060d */
[----:B------:R-:W-:Y:S01]  /*1fdc0*/  IADD3 R14, P6, PT, R12, R14, RZ ;  /* 0x0000000e0c0e7210 */ /* 0x000fe20007fde0ff */
[----:B----4-:R-:W-:Y:S01]  /*1fdd0*/  IMAD.X R15, R2, 0x1, R15, P1 ;  /* 0x00000001020f7824 */ /* 0x010fe200008e060f */
[----:B------:R-:W-:Y:S01]  /*1fde0*/  IADD3 R32, P1, PT, R12, R32, RZ ;  /* 0x000000200c207210 */ /* 0x000fe20007f3e0ff */
[----:B------:R-:W-:Y:S01]  /*1fdf0*/  IMAD.X R33, R2, 0x1, R33, P2 ;  /* 0x0000000102217824 */ /* 0x000fe200010e0621 */
        /* <DEDUP_REMOVED lines=35> */
[----:B--2---:R-:W-:-:S03]  /*20030*/  IMAD.X R25, R2, 0x1, R25, P5 ;  /* 0x0000000102197824 */ /* 0x004fc600028e0619 */
        /* <DEDUP_REMOVED lines=14> */
[----:B------:R-:W-:-:S03]  /*20120*/  IADD3 R60, P2, PT, R12, R60, RZ ;  /* 0x0000003c0c3c7210 */ /* 0x000fc60007f5e0ff */
[----:B------:R1:W-:Y:S04]  /*20130*/  STL [R1+0xac0], R37 ;  /* 0x000ac02501007387 */ /* 0x0003e80000100800 */
[----:B------:R1:W-:Y:S01]  /*20140*/  STL [R1+0xa94], R36 ;  /* 0x000a942401007387 */ /* 0x0003e20000100800 */
[----:B------:R-:W-:-:S03]  /*20150*/  IMAD.X R0, R2, 0x1, R0, P3 ;  /* 0x0000000102007824 */ /* 0x000fc600018e0600 */
        /* <DEDUP_REMOVED lines=34> */
[----:B------:R-:W-:Y:S01]  /*20380*/  IADD3 R13, P3, PT, R12, R13, RZ ;  /* 0x0000000d0c0d7210 */ /* 0x000fe20007f7e0ff */
[----:B------:R-:W-:Y:S01]  /*20390*/  IMAD.X R14, R2, 0x1, R14, P4 ;  /* 0x00000001020e7824 */ /* 0x000fe200020e060e */
[----:B----4-:R-:W-:Y:S01]  /*203a0*/  IADD3 R15, P4, PT, R12, R15, RZ ;  /* 0x0000000f0c0f7210 */ /* 0x010fe20007f9e0ff */
        /* <DEDUP_REMOVED lines=153> */
[----:B---3--:R-:W3:Y:S04]  /*20d40*/  LDL.LU R15, [R1+0x984] ;  /* 0x00098400010f7983 */ /* 0x008ee80000300800 */
[----:B------:R0:W-:Y:S04]  /*20d50*/  STL [R1+0x9b8], R0 ;  /* 0x0009b80001007387 */ /* 0x0001e80000100800 */
[----:B----4-:R-:W4:Y:S04]  /*20d60*/  LDL.LU R32, [R1+0x9a8] ;  /* 0x0009a80001207983 */ /* 0x010f280000300800 */
[----:B------:R-:W4:Y:S04]  /*20d70*/  LDL.LU R33, [R1+0x97c] ;  /* 0x00097c0001217983 */ /* 0x000f280000300800 */
[----:B------:R-:W4:Y:S04]  /*20d80*/  LDL.LU R56, [R1+0x9a0] ;  /* 0x0009a00001387983 */ /* 0x000f280000300800 */
[----:B------:R-:W4:Y:S04]  /*20d90*/  LDL.LU R57, [R1+0x974] ;  /* 0x0009740001397983 */ /* 0x000f280000300800 */
[----:B------:R-:W4:Y:S04]  /*20da0*/  LDL.LU R58, [R1+0x998] ;  /* 0x00099800013a7983 */ /* 0x000f280000300800 */
[----:B------:R-:W4:Y:S04]  /*20db0*/  LDL.LU R59, [R1+0x96c] ;  /* 0x00096c00013b7983 */ /* 0x000f280000300800 */
[----:B------:R-:W4:Y:S04]  /*20dc0*/  LDL.LU R3, [R1+0x990] ;  /* 0x0009900001037983 */ /* 0x000f280000300800 */
        /* <DEDUP_REMOVED lines=23> */
[----:B---3--:R-:W-:Y:S01]  /*20f40*/  IADD3 R15, P5, PT, R12, R15, RZ ;  /* 0x0000000f0c0f7210 */ /* 0x008fe20007fbe0ff */
[----:B----4-:R-:W-:Y:S01]  /*20f50*/  IMAD.X R32, R2, 0x1, R32, P6 ;  /* 0x0000000102207824 */ /* 0x010fe200030e0620 */
        /* <DEDUP_REMOVED lines=91> */
[----:B---3--:R-:W-:Y:S01]  /*21510*/  IMAD.X R15, R2, 0x1, R15, P3 ;  /* 0x00000001020f7824 */ /* 0x008fe200018e060f */
[----:B----4-:R-:W-:Y:S01]  /*21520*/  IADD3 R32, P3, PT, R12, R32, RZ ;  /* 0x000000200c207210 */ /* 0x010fe20007f7e0ff */
[----:B------:R-:W-:Y:S01]  /*21530*/  IMAD.X R33, R2, 0x1, R33, P4 ;  /* 0x0000000102217824 */ /* 0x000fe200020e0621 */
[----:B------:R-:W-:Y:S01]  /*21540*/  STL [R1+0x938], R13 ;  /* 0x0009380d01007387 */ /* 0x000fe20000100800 */
[----:B------:R-:W-:-:S03]  /*21550*/  IADD3 R56, P4, PT, R12, R56, RZ ;  /* 0x000000380c387210 */ /* 0x000fc60007f9e0ff */
[----:B------:R-:W-:Y:S01]  /*21560*/  STL [R1+0xc28], R14 ;  /* 0x000c280e01007387 */ /* 0x000fe20000100800 */
[----:B--2---:R-:W-:-:S03]  /*21570*/  IMAD.X R57, R2, 0x1, R57, P5 ;  /* 0x0000000102397824 */ /* 0x004fc600028e0639 */
[----:B------:R-:W-:Y:S01]  /*21580*/  STL [R1+0x934], R15 ;  /* 0x0009340f01007387 */ /* 0x000fe20000100800 */
[----:B------:R-:W-:-:S03]  /*21590*/  IADD3 R58, P5, PT, R12, R58, RZ ;  /* 0x0000003a0c3a7210 */ /* 0x000fc60007fbe0ff */
[----:B------:R-:W-:Y:S01]  /*215a0*/  STL [R1+0xc38], R32 ;  /* 0x000c382001007387 */ /* 0x000fe20000100800 */
[----:B------:R-:W-:-:S03]  /*215b0*/  IMAD.X R59, R2, 0x1, R59, P6 ;  /* 0x00000001023b7824 */ /* 0x000fc600030e063b */
        /* <DEDUP_REMOVED lines=22> */
[----:B------:R0:W-:Y:S01]  /*21720*/  STL [R1+0x4f8], R28 ;  /* 0x0004f81c01007387 */ /* 0x0001e20000100800 */
        /* <DEDUP_REMOVED lines=15> */
[----:B------:R2:W-:Y:S04]  /*21820*/  STL [R1+0x4d8], R24 ;  /* 0x0004d81801007387 */ /* 0x0005e80000100800 */
[----:B------:R-:W-:Y:S01]  /*21830*/  STL [R1+0x4fc], R39 ;  /* 0x0004fc2701007387 */ /* 0x000fe20000100800 */
[----:B------:R-:W-:-:S03]  /*21840*/  IMAD.X R61, R2, 0x1, R61, P4 ;  /* 0x00000001023d7824 */ /* 0x000fc600020e063d */
[----:B------:R-:W-:Y:S01]  /*21850*/  STL [R1+0x4d0], R38 ;  /* 0x0004d02601007387 */ /* 0x000fe20000100800 */
[----:B------:R-:W-:-:S03]  /*21860*/  IADD3 R60, P4, PT, R12, R60, RZ ;  /* 0x0000003c0c3c7210 */ /* 0x000fc60007f9e0ff */
[----:B------:R-:W-:Y:S04]  /*21870*/  STL [R1+0x4f4], R37 ;  /* 0x0004f42501007387 */ /* 0x000fe80000100800 */
[----:B------:R3:W-:Y:S01]  /*21880*/  STL [R1+0x4c8], R36 ;  /* 0x0004c82401007387 */ /* 0x0007e20000100800 */
[----:B------:R-:W-:-:S03]  /*21890*/  IMAD.X R0, R2, 0x1, R0, P5 ;  /* 0x0000000102007824 */ /* 0x000fc600028e0600 */
[----:B0-----:R-:W4:Y:S04]  /*218a0*/  LDL.LU R28, [R1+0x4b8] ;  /* 0x0004b800011c7983 */ /* 0x001f280000300800 */
[----:B------:R-:W-:Y:S04]  /*218b0*/  STL [R1+0x4ec], R61 ;  /* 0x0004ec3d01007387 */ /* 0x000fe80000100800 */
[----:B------:R-:W4:Y:S04]  /*218c0*/  LDL.LU R29, [R1+0x4dc] ;  /* 0x0004dc00011d7983 */ /* 0x000f280000300800 */
[----:B------:R-:W-:Y:S04]  /*218d0*/  STL [R1+0x4c0], R60 ;  /* 0x0004c03c01007387 */ /* 0x000fe80000100800 */
[----:B------:R-:W4:Y:S04]  /*218e0*/  LDL.LU R30, [R1+0x4b0] ;  /* 0x0004b000011e7983 */ /* 0x000f280000300800 */
[----:B------:R0:W-:Y:S04]  /*218f0*/  STL [R1+0x4e4], R0 ;  /* 0x0004e40001007387 */ /* 0x0001e80000100800 */
[----:B------:R-:W4:Y:S04]  /*21900*/  LDL.LU R31, [R1+0x4d4] ;  /* 0x0004d400011f7983 */ /* 0x000f280000300800 */
[----:B-1----:R-:W4:Y:S04]  /*21910*/  LDL.LU R20, [R1+0x4a8] ;  /* 0x0004a80001147983 */ /* 0x002f280000300800 */
[----:B------:R-:W4:Y:S04]  /*21920*/  LDL.LU R21, [R1+0x4cc] ;  /* 0x0004cc0001157983 */ /* 0x000f280000300800 */
[----:B------:R-:W4:Y:S04]  /*21930*/  LDL.LU R22, [R1+0x4a0] ;  /* 0x0004a00001167983 */ /* 0x000f280000300800 */
[----:B------:R-:W4:Y:S04]  /*21940*/  LDL.LU R23, [R1+0x4c4] ;  /* 0x0004c40001177983 */ /* 0x000f280000300800 */
[----:B--2---:R-:W2:Y:S04]  /*21950*/  LDL.LU R24, [R1+0x498] ;  /* 0x0004980001187983 */ /* 0x004ea80000300800 */
[----:B------:R-:W2:Y:S04]  /*21960*/  LDL.LU R25, [R1+0x4bc] ;  /* 0x0004bc0001197983 */ /* 0x000ea80000300800 */
[----:B------:R-:W2:Y:S04]  /*21970*/  LDL.LU R26, [R1+0x490] ;  /* 0x00049000011a7983 */ /* 0x000ea80000300800 */
[----:B------:R-:W2:Y:S04]  /*21980*/  LDL.LU R27, [R1+0x4b4] ;  /* 0x0004b400011b7983 */ /* 0x000ea80000300800 */
[----:B---3--:R-:W3:Y:S04]  /*21990*/  LDL.LU R36, [R1+0x488] ;  /* 0x0004880001247983 */ /* 0x008ee80000300800 */
        /* <DEDUP_REMOVED lines=18> */
[----:B----4-:R-:W-:Y:S01]  /*21ac0*/  IADD3 R28, P5, PT, R12, R28, RZ ;  /* 0x0000001c0c1c7210 */ /* 0x010fe20007fbe0ff */
[----:B------:R-:W-:Y:S01]  /*21ad0*/  IMAD.X R29, R2, 0x1, R29, P6 ;  /* 0x00000001021d7824 */ /* 0x000fe200030e061d */
[----:B------:R-:W-:-:S03]  /*21ae0*/  IADD3 R30, P6, PT, R12, R30, RZ ;  /* 0x0000001e0c1e7210 */ /* 0x000fc60007fde0ff */
[----:B------:R0:W-:Y:S01]  /*21af0*/  STL [R1+0x4b8], R28 ;  /* 0x0004b81c01007387 */ /* 0x0001e20000100800 */
[----:B------:R-:W-:Y:S01]  /*21b00*/  IMAD.X R31, R2, 0x1, R31, P1 ;  /* 0x00000001021f7824 */ /* 0x000fe200008e061f */
[----:B------:R-:W-:Y:S01]  /*21b10*/  IADD3 R20, P1, PT, R12, R20, RZ ;  /* 0x000000140c147210 */ /* 0x000fe20007f3e0ff */
[----:B------:R-:W-:Y:S01]  /*21b20*/  IMAD.X R21, R2, 0x1, R21, P2 ;  /* 0x0000000102157824 */ /* 0x000fe200010e0615 */
[----:B------:R-:W-:Y:S01]  /*21b30*/  IADD3 R22, P2, PT, R12, R22, RZ ;  /* 0x000000160c167210 */ /* 0x000fe20007f5e0ff */
[----:B0-----:R0:W5:Y:S04]  /*21b40*/  LDL.LU R28, [R1+0xd18] ;  /* 0x000d1800011c7983 */ /* 0x0011680000300800 */
[----:B------:R1:W-:Y:S01]  /*21b50*/  STL [R1+0x4dc], R29 ;  /* 0x0004dc1d01007387 */ /* 0x0003e20000100800 */
[----:B------:R-:W-:Y:S01]  /*21b60*/  IMAD.X R23, R2, 0x1, R23, P3 ;  /* 0x0000000102177824 */ /* 0x000fe200018e0617 */
[----:B--2---:R-:W-:-:S02]  /*21b70*/  IADD3 R24, P3, PT, R12, R24, RZ ;  /* 0x000000180c187210 */ /* 0x004fc40007f7e0ff */
[----:B-1----:R0:W5:Y:S04]  /*21b80*/  LDL.LU R29, [R1+0xd14] ;  /* 0x000d1400011d7983 */ /* 0x0021680000300800 */
[----:B------:R1:W-:Y:S01]  /*21b90*/  STL [R1+0x4b0], R30 ;  /* 0x0004b01e01007387 */ /* 0x0003e20000100800 */
[----:B------:R-:W-:-:S03]  /*21ba0*/  IMAD.X R25, R2, 0x1, R25, P4 ;  /* 0x0000000102197824 */ /* 0x000fc600020e0619 */
[----:B-1----:R0:W5:Y:S04]  /*21bb0*/  LDL.LU R30, [R1+0xd10] ;  /* 0x000d1000011e7983 */ /* 0x0021680000300800 */
[----:B------:R1:W-:Y:S01]  /*21bc0*/  STL [R1+0x4d4], R31 ;  /* 0x0004d41f01007387 */ /* 0x0003e20000100800 */
[----:B------:R-:W-:-:S03]  /*21bd0*/  IADD3 R26, P4, PT, R12, R26, RZ ;  /* 0x0000001a0c1a7210 */ /* 0x000fc60007f9e0ff */
[----:B-1----:R0:W5:Y:S04]  /*21be0*/  LDL.LU R31, [R1+0xd0c] ;  /* 0x000d0c00011f7983 */ /* 0x0021680000300800 */
[----:B------:R1:W-:Y:S01]  /*21bf0*/  STL [R1+0x4a8], R20 ;  /* 0x0004a81401007387 */ /* 0x0003e20000100800 */
[----:B------:R-:W-:-:S03]  /*21c00*/  IMAD.X R27, R2, 0x1, R27, P5 ;  /* 0x00000001021b7824 */ /* 0x000fc600028e061b */
[----:B-1----:R0:W5:Y:S04]  /*21c10*/  LDL.LU R20, [R1+0xd08] ;  /* 0x000d080001147983 */ /* 0x0021680000300800 */
[----:B------:R1:W-:Y:S01]  /*21c20*/  STL [R1+0x4cc], R21 ;  /* 0x0004cc1501007387 */ /* 0x0003e20000100800 */
[----:B---3--:R-:W-:-:S03]  /*21c30*/  IADD3 R36, P5, PT, R12, R36, RZ ;  /* 0x000000240c247210 */ /* 0x008fc60007fbe0ff */
        /* <DEDUP_REMOVED lines=17> */
[----:B------:R-:W-:Y:S01]  /*21d50*/  IADD3 R14, P2, PT, R12, R14, RZ ;  /* 0x0000000e0c0e7210 */ /* 0x000fe20007f5e0ff */
[----:B------:R-:W-:Y:S02]  /*21d60*/  IMAD.X R15, R2, 0x1, R15, P3 ;  /* 0x00000001020f7824 */ /* 0x000fe400018e060f */
[----:B-1----:R0:W5:Y:S04]  /*21d70*/  LDL.LU R27, [R1+0xcec] ;  /* 0x000cec00011b7983 */ /* 0x0021680000300800 */
[----:B------:R1:W-:Y:S01]  /*21d80*/  STL [R1+0x488], R36 ;  /* 0x0004882401007387 */ /* 0x0003e20000100800 */
[----:B------:R-:W-:Y:S01]  /*21d90*/  IADD3 R32, P3, PT, R12, R32, RZ ;  /* 0x000000200c207210 */ /* 0x000fe20007f7e0ff */
[----:B------:R-:W-:-:S02]  /*21da0*/  IMAD.X R33, R2, 0x1, R33, P4 ;  /* 0x0000000102217824 */ /* 0x000fc400020e0621 */
        /* <DEDUP_REMOVED lines=10> */
[C---:B------:R-:W-:Y:S02]  /*21e50*/  IMAD.X R3, R2.reuse, 0x1, R3, P1 ;  /* 0x0000000102037824 */ /* 0x040fe400008e0603 */
[C---:B------:R-:W-:Y:S01]  /*21e60*/  IMAD.X R35, R2.reuse, 0x1, R35, P2 ;  /* 0x0000000102237824 */ /* 0x040fe200010e0623 */
[----:B-1----:R0:W5:Y:S04]  /*21e70*/  LDL.LU R39, [R1+0xcdc] ;  /* 0x000cdc0001277983 */ /* 0x0021680000300800 */
[----:B------:R1:W-:Y:S01]  /*21e80*/  STL [R1+0x478], R0 ;  /* 0x0004780001007387 */ /* 0x0003e20000100800 */
[----:B------:R-:W-:-:S02]  /*21e90*/  IMAD.X R60, R2, 0x1, R60, P5 ;  /* 0x00000001023c7824 */ /* 0x000fc400028e063c */
[C---:B------:R-:W-:Y:S01]  /*21ea0*/  IMAD.X R34, R2.reuse, 0x1, R34, P3 ;  /* 0x0000000102227824 */ /* 0x040fe200018e0622 */
[----:B-1----:R0:W5:Y:S04]  /*21eb0*/  LDL.LU R0, [R1+0xcd8] ;  /* 0x000cd80001007983 */ /* 0x0021680000300800 */
[----:B------:R0:W-:Y:S04]  /*21ec0*/  STL [R1+0x49c], R13 ;  /* 0x00049c0d01007387 */ /* 0x0001e80000100800 */
[----:B------:R0:W-:Y:S04]  /*21ed0*/  STL [R1+0x470], R14 ;  /* 0x0004700e01007387 */ /* 0x0001e80000100800 */
[----:B------:R0:W-:Y:S04]  /*21ee0*/  STL [R1+0x494], R15 ;  /* 0x0004940f01007387 */ /* 0x0001e80000100800 */
[----:B------:R0:W-:Y:S04]  /*21ef0*/  STL [R1+0x468], R32 ;  /* 0x0004682001007387 */ /* 0x0001e80000100800 */
[----:B------:R0:W-:Y:S04]  /*21f00*/  STL [R1+0x48c], R33 ;  /* 0x00048c2101007387 */ /* 0x0001e80000100800 */
[----:B------:R0:W-:Y:S04]  /*21f10*/  STL [R1+0x460], R56 ;  /* 0x0004603801007387 */ /* 0x0001e80000100800 */
[----:B------:R0:W-:Y:S04]  /*21f20*/  STL [R1+0x484], R57 ;  /* 0x0004843901007387 */ /* 0x0001e80000100800 */
[----:B------:R0:W-:Y:S04]  /*21f30*/  STL [R1+0x458], R58 ;  /* 0x0004583a01007387 */ /* 0x0001e80000100800 */
[----:B------:R0:W-:Y:S01]  /*21f40*/  STL [R1+0x47c], R59 ;  /* 0x00047c3b01007387 */ /* 0x0001e20000100800 */
[----:B------:R-:W-:-:S03]  /*21f50*/  IMAD.X R61, R2, 0x1, R61, P4 ;  /* 0x00000001023d7824 */ /* 0x000fc600020e063d */
[----:B------:R0:W-:Y:S04]  /*21f60*/  STL [R1+0x474], R3 ;  /* 0x0004740301007387 */ /* 0x0001e80000100800 */
[----:B------:R0:W-:Y:S04]  /*21f70*/  STL [R1+0x46c], R35 ;  /* 0x00046c2301007387 */ /* 0x0001e80000100800 */
[----:B------:R0:W-:Y:S04]  /*21f80*/  STL [R1+0x454], R60 ;  /* 0x0004543c01007387 */ /* 0x0001e80000100800 */
[----:B------:R0:W-:Y:S04]  /*21f90*/  STL [R1+0x464], R34 ;  /* 0x0004642201007387 */ /* 0x0001e80000100800 */
[----:B------:R0:W-:Y:S01]  /*21fa0*/  STL [R1+0x45c], R61 ;  /* 0x00045c3d01007387 */ /* 0x0001e20000100800 */
[----:B------:R-:W-:Y:S05]  /*21fb0*/  @P0 BRA `(.L_x_1) ;  /* 0xfffffe9400100947 */ /* 0x000fea000383ffff */
.L_x_0:
[----:B-1---5:R-:W2:Y:S01]  /*21fc0*/  LDL.LU R0, [R1+0x1ac] ;  /* 0x0001ac0001007983 */ /* 0x022ea20000300800 */
[----:B------:R-:W1:Y:S03]  /*21fd0*/  LDCU.64 UR26, c[0x0][0x398] ;  /* 0x00007300ff1a77ac */ /* 0x000e660008000a00 */
[----:B0-----:R-:W3:Y:S01]  /*21fe0*/  LDL.LU R61, [R1+0x220] ;  /* 0x00022000013d7983 */ /* 0x001ee20000300800 */
[----:B------:R-:W0:Y:S03]  /*21ff0*/  LDCU.128 UR8, c[0x0][0x390] ;  /* 0x00007200ff0877ac */ /* 0x000e260008000c00 */
[----:B------:R-:W3:Y:S01]  /*22000*/  LDL.LU R60, [R1+0x224] ;  /* 0x00022400013c7983 */ /* 0x000ee20000300800 */
[----:B------:R-:W4:Y:S03]  /*22010*/  LDCU.64 UR12, c[0x0][0x398] ;  /* 0x00007300ff0c77ac */ /* 0x000f260008000a00 */
[----:B------:R-:W2:Y:S01]  /*22020*/  LDL.LU R59, [R1+0x228] ;  /* 0x00022800013b7983 */ /* 0x000ea20000300800 */
[----:B------:R-:W0:Y:S01]  /*22030*/  S2UR UR5, SR_CgaCtaId ;  /* 0x00000000000579c3 */ /* 0x000e220000008800 */
[----:B------:R-:W-:Y:S01]  /*22040*/  UMOV UR4, 0x400 ;  /* 0x0000040000047882 */ /* 0x000fe20000000000 */
[----:B------:R-:W0:Y:S01]  /*22050*/  LDCU UR24, c[0x0][0x3b8] ;  /* 0x00007700ff1877ac */ /* 0x000e220008000800 */
[----:B------:R-:W2:Y:S01]  /*22060*/  LDL.LU R58, [R1+0x22c] ;  /* 0x00022c00013a7983 */ /* 0x000ea20000300800 */
[----:B------:R-:W0:Y:S03]  /*22070*/  LDCU.64 UR28, c[0x0][0x398] ;  /* 0x00007300ff1c77ac */ /* 0x000e260008000a00 */
        /* <DEDUP_REMOVED lines=12> */
[----:B------:R-:W3:Y:S04]  /*22140*/  LDL.LU R15, [R1+0x218] ;  /* 0x00021800010f7983 */ /* 0x000ee80000300800 */
[----:B------:R-:W3:Y:S04]  /*22150*/  LDL.LU R14, [R1+0x21c] ;  /* 0x00021c00010e7983 */ /* 0x000ee80000300800 */
[----:B------:R-:W4:Y:S04]  /*22160*/  LDL.LU R13, [R1+0x200] ;  /* 0x00020000010d7983 */ /* 0x000f280000300800 */
[----:B------:R-:W4:Y:S04]  /*22170*/  LDL.LU R12, [R1+0x204] ;  /* 0x00020400010c7983 */ /* 0x000f280000300800 */
[----:B------:R-:W4:Y:S04]  /*22180*/  LDL.LU R3, [R1+0x208] ;  /* 0x0002080001037983 */ /* 0x000f280000300800 */
[----:B------:R-:W4:Y:S04]  /*22190*/  LDL.LU R2, [R1+0x20c] ;  /* 0x00020c0001027983 */ /* 0x000f280000300800 */
[----:B------:R0:W-:Y:S04]  /*221a0*/  STL [R1+0xd50], R52 ;  /* 0x000d503401007387 */ /* 0x0001e80000100800 */
[----:B0-----:R-:W4:Y:S04]  /*221b0*/  LDL.LU R52, [R1+0x1a8] ;  /* 0x0001a80001347983 */ /* 0x001f280000300800 */
        /* <DEDUP_REMOVED lines=11> */
[----:B0-----:R-:W4:Y:S04]  /*22270*/  LDL.LU R7, [R1] ;  /* 0x0000000001077983 */ /* 0x001f280000300800 */
[----:B------:R0:W-:Y:S04]  /*22280*/  STL [R1+0xd34], R6 ;  /* 0x000d340601007387 */ /* 0x0001e80000100800 */
[----:B------:R-:W-:Y:S04]  /*22290*/  STL [R1+0xd30], R44 ;  /* 0x000d302c01007387 */ /* 0x000fe80000100800 */
[----:B------:R-:W-:Y:S01]  /*222a0*/  STL [R1+0xd2c], R45 ;  /* 0x000d2c2d01007387 */ /* 0x000fe20000100800 */
[----:B0-----:R-:W-:-:S03]  /*222b0*/  F2FP.SATFINITE.E4M3.F32.PACK_AB_MERGE_C R6, R37, R36, RZ ;  /* 0x000000242506723e */ /* 0x001fc600048070ff */
[----:B------:R-:W-:Y:S04]  /*222c0*/  STL [R1+0xd28], R46 ;  /* 0x000d282e01007387 */ /* 0x000fe80000100800 */
[----:B------:R-:W-:Y:S04]  /*222d0*/  STL [R1+0xd24], R47 ;  /* 0x000d242f01007387 */ /* 0x000fe80000100800 */
[----:B------:R0:W-:Y:S04]  /*222e0*/  STL [R1+0xd20], R8 ;  /* 0x000d200801007387 */ /* 0x0001e80000100800 */
[----:B------:R1:W-:Y:S04]  /*222f0*/  STL [R1+0xd1c], R9 ;  /* 0x000d1c0901007387 */ /* 0x0003e80000100800 */
[----:B------:R-:W-:Y:S01]  /*22300*/  STL [R1+0xd18], R10 ;  /* 0x000d180a01007387 */ /* 0x000fe20000100800 */
[----:B0-----:R-:W-:-:S03]  /*22310*/  F2FP.SATFINITE.E4M3.F32.PACK_AB_MERGE_C R8, R25, R24, RZ ;  /* 0x000000181908723e */ /* 0x001fc600048070ff */
[----:B------:R-:W-:Y:S01]  /*22320*/  STL [R1+0xd14], R11 ;  /* 0x000d140b01007387 */ /* 0x000fe20000100800 */
[----:B-1----:R-:W-:-:S03]  /*22330*/  F2FP.SATFINITE.E4M3.F32.PACK_AB_MERGE_C R9, R39, R38, RZ ;  /* 0x000000262709723e */ /* 0x002fc600048070ff */
[----:B------:R-:W-:Y:S01]  /*22340*/  STL [R1+0xd10], R48 ;  /* 0x000d103001007387 */ /* 0x000fe20000100800 */
[----:B------:R-:W-:Y:S02]  /*22350*/  F2FP.SATFINITE.E4M3.F32.PACK_AB_MERGE_C R39, R21, R20, RZ ;  /* 0x000000141527723e */ /* 0x000fe400048070ff */
[----:B------:R-:W-:Y:S01]  /*22360*/  F2FP.SATFINITE.E4M3.F32.PACK_AB_MERGE_C R38, R29, R28, RZ ;  /* 0x0000001c1d26723e */ /* 0x000fe200048070ff */
        /* <DEDUP_REMOVED lines=13> */
[----:B------:R1:W-:Y:S01]  /*22440*/  STL [R1+0x10], R8 ;  /* 0x0000100801007387 */ /* 0x0003e20000100800 */
[----:B0-----:R-:W-:-:S03]  /*22450*/  F2FP.SATFINITE.E4M3.F32.PACK_AB_MERGE_C R6, R27, R26, RZ ;  /* 0x0000001a1b06723e */ /* 0x001fc600048070ff */
[----:B------:R-:W-:Y:S04]  /*22460*/  STL [R1+0xd54], R39 ;  /* 0x000d542701007387 */ /* 0x000fe80000100800 */
[----:B------:R0:W-:Y:S01]  /*22470*/  STL [R1+0x1c], R6 ;  /* 0x00001c0601007387 */ /* 0x0001e20000100800 */
[----:B-1----:R-:W-:-:S03]  /*22480*/  F2FP.SATFINITE.E4M3.F32.PACK_AB_MERGE_C R8, R31, R30, RZ ;  /* 0x0000001e1f08723e */ /* 0x002fc600048070ff */
[----:B------:R-:W-:Y:S01]  /*22490*/  STL [R1+0xd58], R38 ;  /* 0x000d582601007387 */ /* 0x000fe20000100800 */
[----:B0-----:R-:W-:-:S05]  /*224a0*/  F2FP.SATFINITE.E4M3.F32.PACK_AB_MERGE_C R6, R23, R22, RZ ;  /* 0x000000161706723e */ /* 0x001fca00048070ff */
[----:B------:R0:W-:Y:S04]  /*224b0*/  STL [R1+0x14], R6 ;  /* 0x0000140601007387 */ /* 0x0001e80000100800 */
[----:B------:R-:W-:Y:S01]  /*224c0*/  STL [R1+0x24], R8 ;  /* 0x0000240801007387 */ /* 0x000fe20000100800 */
[----:B--2---:R-:W-:Y:S02]  /*224d0*/  F2FP.SATFINITE.E4M3.F32.PACK_AB_MERGE_C R37, R32, R33, RZ ;  /* 0x000000212025723e */ /* 0x004fe400048070ff */
[----:B---3--:R-:W-:Y:S02]  /*224e0*/  F2FP.SATFINITE.E4M3.F32.PACK_AB_MERGE_C R33, R14, R15, RZ ;  /* 0x0000000f0e21723e */ /* 0x008fe400048070ff */
[----:B----4-:R-:W-:Y:S02]  /*224f0*/  F2FP.SATFINITE.E4M3.F32.PACK_AB_MERGE_C R36, R12, R13, RZ ;  /* 0x0000000d0c24723e */ /* 0x010fe400048070ff */
[----:B------:R-:W-:-:S02]  /*22500*/  F2FP.SATFINITE.E4M3.F32.PACK_AB_MERGE_C R32, R2, R3, RZ ;  /* 0x000000030220723e */ /* 0x000fc400048070ff */
[----:B0-----:R-:W-:Y:S02]  /*22510*/  F2FP.SATFINITE.E4M3.F32.PACK_AB_MERGE_C R6, R55, R5, RZ ;  /* 0x000000053706723e */ /* 0x001fe400048070ff */
[----:B------:R-:W-:Y:S02]  /*22520*/  F2FP.SATFINITE.E4M3.F32.PACK_AB_MERGE_C R5, R53, R54, RZ ;  /* 0x000000363505723e */ /* 0x000fe400048070ff */
[----:B------:R-:W-:-:S05]  /*22530*/  F2FP.SATFINITE.E4M3.F32.PACK_AB_MERGE_C R4, R4, R7, RZ ;  /* 0x000000070404723e */ /* 0x000fca00048070ff */
[----:B------:R0:W-:Y:S04]  /*22540*/  STL [R1+0x4], R4 ;  /* 0x0000040401007387 */ /* 0x0001e80000100800 */
[----:B------:R-:W-:Y:S04]  /*22550*/  STL [R1+0x28], R6 ;  /* 0x0000280601007387 */ /* 0x000fe80000100800 */
[----:B------:R1:W-:Y:S01]  /*22560*/  STL [R1+0xc], R5 ;  /* 0x00000c0501007387 */ /* 0x0003e20000100800 */
[----:B0-----:R-:W-:Y:S02]  /*22570*/  F2FP.SATFINITE.E4M3.F32.PACK_AB_MERGE_C R4, R0, R52, RZ ;  /* 0x000000340004723e */ /* 0x001fe400048070ff */
[----:B------:R-:W-:-:S03]  /*22580*/  F2FP.SATFINITE.E4M3.F32.PACK_AB_MERGE_C R0, R60, R61, RZ ;  /* 0x0000003d3c00723e */ /* 0x000fc600048070ff */
[----:B------:R0:W-:Y:S01]  /*22590*/  STL [R1+0x30], R4 ;  /* 0x0000300401007387 */ /* 0x0001e20000100800 */
[----:B-1----:R-:W-:-:S03]  /*225a0*/  F2FP.SATFINITE.E4M3.F32.PACK_AB_MERGE_C R5, R58, R59, RZ ;  /* 0x0000003b3a05723e */ /* 0x002fc600048070ff */
[----:B------:R1:W-:Y:S04]  /*225b0*/  STL [R1+0x2c], R0 ;  /* 0x00002c0001007387 */ /* 0x0003e80000100800 */
[----:B------:R-:W-:Y:S01]  /*225c0*/  STL [R1+0x38], R5 ;  /* 0x0000380501007387 */ /* 0x000fe20000100800 */
[----:B0-----:R-:W-:Y:S02]  /*225d0*/  F2FP.SATFINITE.E4M3.F32.PACK_AB_MERGE_C R4, R56, R57, RZ ;  /* 0x000000393804723e */ /* 0x001fe400048070ff */
[----:B-1----:R-:W-:-:S03]  /*225e0*/  F2FP.SATFINITE.E4M3.F32.PACK_AB_MERGE_C R0, R34, R35, RZ ;  /* 0x000000232200723e */ /* 0x002fc600048070ff */
[----:B------:R-:W-:Y:S04]  /*225f0*/  STL [R1+0x34], R4 ;  /* 0x0000340401007387 */ /* 0x000fe80000100800 */
[----:B------:R-:W-:Y:S04]  /*22600*/  STL [R1+0xd5c], R37 ;  /* 0x000d5c2501007387 */ /* 0x000fe80000100800 */
[----:B------:R-:W-:Y:S04]  /*22610*/  STL [R1+0x40], R0 ;  /* 0x0000400001007387 */ /* 0x000fe80000100800 */
[----:B------:R0:W-:Y:S04]  /*22620*/  STL [R1+0xd60], R33 ;  /* 0x000d602101007387 */ /* 0x0001e80000100800 */
[----:B0-----:R-:W2:Y:S04]  /*22630*/  LDL.LU R33, [R1+0x1f0] ;  /* 0x0001f00001217983 */ /* 0x001ea80000300800 */
[----:B------:R-:W2:Y:S04]  /*22640*/  LDL.LU R34, [R1+0x1f4] ;  /* 0x0001f40001227983 */ /* 0x000ea80000300800 */
        /* <DEDUP_REMOVED lines=57> */
[----:B--2---:R-:W-:-:S03]  /*229e0*/  F2FP.SATFINITE.E4M3.F32.PACK_AB_MERGE_C R34, R34, R33, RZ ;  /* 0x000000212222723e */ /* 0x004fc600048070ff */
[----:B------:R-:W2:Y:S01]  /*229f0*/  LDL.LU R33, [R1+0xd60] ;  /* 0x000d600001217983 */ /* 0x000ea20000300800 */
[----:B---3--:R-:W-:-:S03]  /*22a00*/  F2FP.SATFINITE.E4M3.F32.PACK_AB_MERGE_C R31, R31, R37, RZ ;  /* 0x000000251f1f723e */ /* 0x008fc600048070ff */
[----:B------:R-:W3:Y:S01]  /*22a10*/  LDL.LU R37, [R1+0xd5c] ;  /* 0x000d5c0001257983 */ /* 0x000ee20000300800 */
[----:B----4-:R-:W-:-:S03]  /*22a20*/  F2FP.SATFINITE.E4M3.F32.PACK_AB_MERGE_C R56, R56, R38, RZ ;  /* 0x000000263838723e */ /* 0x010fc600048070ff */
[----:B------:R-:W4:Y:S01]  /*22a30*/  LDL.LU R38, [R1+0xd58] ;  /* 0x000d580001267983 */ /* 0x000f220000300800 */
[----:B------:R-:W-:-:S03]  /*22a40*/  F2FP.SATFINITE.E4M3.F32.PACK_AB_MERGE_C R35, R35, R39, RZ ;  /* 0x000000272323723e */ /* 0x000fc600048070ff */
[----:B------:R-:W2:Y:S01]  /*22a50*/  LDL.LU R39, [R1+0xd54] ;  /* 0x000d540001277983 */ /* 0x000ea20000300800 */
[----:B------:R-:W-:-:S03]  /*22a60*/  F2FP.SATFINITE.E4M3.F32.PACK_AB_MERGE_C R58, R58, R52, RZ ;  /* 0x000000343a3a723e */ /* 0x000fc600048070ff */
[----:B------:R-:W2:Y:S01]  /*22a70*/  LDL.LU R52, [R1+0xd50] ;  /* 0x000d500001347983 */ /* 0x000ea20000300800 */
[----:B------:R-:W-:-:S03]  /*22a80*/  F2FP.SATFINITE.E4M3.F32.PACK_AB_MERGE_C R57, R57, R53, RZ ;  /* 0x000000353939723e */ /* 0x000fc600048070ff */
[----:B------:R-:W2:Y:S01]  /*22a90*/  LDL.LU R53, [R1+0xd4c] ;  /* 0x000d4c0001357983 */ /* 0x000ea20000300800 */
[----:B------:R-:W-:-:S03]  /*22aa0*/  F2FP.SATFINITE.E4M3.F32.PACK_AB_MERGE_C R60, R60, R54, RZ ;  /* 0x000000363c3c723e */ /* 0x000fc600048070ff */
[----:B------:R-:W3:Y:S01]  /*22ab0*/  LDL.LU R54, [R1+0xd48] ;  /* 0x000d480001367983 */ /* 0x000ee20000300800 */
[----:B------:R-:W-:-:S03]  /*22ac0*/  F2FP.SATFINITE.E4M3.F32.PACK_AB_MERGE_C R59, R59, R55, RZ ;  /* 0x000000373b3b723e */ /* 0x000fc600048070ff */
[----:B------:R-:W3:Y:S01]  /*22ad0*/  LDL.LU R55, [R1+0xd44] ;  /* 0x000d440001377983 */ /* 0x000ee20000300800 */
[----:B------:R-:W-:-:S03]  /*22ae0*/  F2FP.SATFINITE.E4M3.F32.PACK_AB_MERGE_C R4, R4, R5, RZ ;  /* 0x000000050404723e */ /* 0x000fc600048070ff */
[----:B------:R-:W4:Y:S04]  /*22af0*/  LDL.LU R5, [R1+0xd40] ;  /* 0x000d400001057983 */ /* 0x000f280000300800 */
[----:B------:R0:W-:Y:S01]  /*22b00*/  STL [R1], R4 ;  /* 0x0000000401007387 */ /* 0x0001e20000100800 */
[----:B------:R-:W-:Y:S02]  /*22b10*/  F2FP.SATFINITE.E4M3.F32.PACK_AB_MERGE_C R61, R61, R7, RZ ;  /* 0x000000073d3d723e */ /* 0x000fe400048070ff */
[----:B------:R-:W-:Y:S01]  /*22b20*/  F2FP.SATFINITE.E4M3.F32.PACK_AB_MERGE_C R44, R44, R6, RZ ;  /* 0x000000062c2c723e */ /* 0x000fe200048070ff */
[----:B0-----:R-:W4:Y:S04]  /*22b30*/  LDL.LU R4, [R1+0xd3c] ;  /* 0x000d3c0001047983 */ /* 0x001f280000300800 */
[----:B------:R-:W4:Y:S01]  /*22b40*/  LDL.LU R7, [R1+0xd38] ;  /* 0x000d380001077983 */ /* 0x000f220000300800 */
[----:B------:R-:W-:-:S03]  /*22b50*/  F2FP.SATFINITE.E4M3.F32.PACK_AB_MERGE_C R46, R46, R45, RZ ;  /* 0x0000002d2e2e723e */ /* 0x000fc600048070ff */
[----:B------:R-:W4:Y:S04]  /*22b60*/  LDL.LU R6, [R1+0xd34] ;  /* 0x000d340001067983 */ /* 0x000f280000300800 */
[----:B------:R0:W-:Y:S01]  /*22b70*/  STL [R1+0x3c], R44 ;  /* 0x00003c2c01007387 */ /* 0x0001e20000100800 */
[----:B------:R-:W-:-:S03]  /*22b80*/  F2FP.SATFINITE.E4M3.F32.PACK_AB_MERGE_C R14, R14, R47, RZ ;  /* 0x0000002f0e0e723e */ /* 0x000fc600048070ff */
[----:B0-----:R-:W4:Y:S01]  /*22b90*/  LDL.LU R44, [R1+0xd30] ;  /* 0x000d3000012c7983 */ /* 0x001f220000300800 */
[----:B------:R-:W-:-:S03]  /*22ba0*/  F2FP.SATFINITE.E4M3.F32.PACK_AB_MERGE_C R12, R12, R8, RZ ;  /* 0x000000080c0c723e */ /* 0x000fc600048070ff */
[----:B------:R-:W4:Y:S04]  /*22bb0*/  LDL.LU R45, [R1+0xd2c] ;  /* 0x000d2c00012d7983 */ /* 0x000f280000300800 */
[----:B------:R0:W-:Y:S01]  /*22bc0*/  STL [R1+0x8], R46 ;  /* 0x0000082e01007387 */ /* 0x0001e20000100800 */
[----:B------:R-:W-:-:S03]  /*22bd0*/  F2FP.SATFINITE.E4M3.F32.PACK_AB_MERGE_C R2, R2, R9, RZ ;  /* 0x000000090202723e */ /* 0x000fc600048070ff */
[----:B0-----:R-:W4:Y:S01]  /*22be0*/  LDL.LU R46, [R1+0xd28] ;  /* 0x000d2800012e7983 */ /* 0x001f220000300800 */
[----:B------:R-:W-:-:S03]  /*22bf0*/  F2FP.SATFINITE.E4M3.F32.PACK_AB_MERGE_C R0, R0, R10, RZ ;  /* 0x0000000a0000723e */ /* 0x000fc600048070ff */
[----:B------:R-:W4:Y:S04]  /*22c00*/  LDL.LU R47, [R1+0xd24] ;  /* 0x000d2400012f7983 */ /* 0x000f280000300800 */
[----:B------:R-:W4:Y:S01]  /*22c10*/  LDL.LU R8, [R1+0xd20] ;  /* 0x000d200001087983 */ /* 0x000f220000300800 */
[----:B------:R-:W-:-:S03]  /*22c20*/  F2FP.SATFINITE.E4M3.F32.PACK_AB_MERGE_C R3, R3, R11, RZ ;  /* 0x0000000b0303723e */ /* 0x000fc600048070ff */
[----:B------:R-:W4:Y:S01]  /*22c30*/  LDL.LU R9, [R1+0xd1c] ;  /* 0x000d1c0001097983 */ /* 0x000f220000300800 */
[----:B------:R-:W-:-:S03]  /*22c40*/  F2FP.SATFINITE.E4M3.F32.PACK_AB_MERGE_C R13, R13, R48, RZ ;  /* 0x000000300d0d723e */ /* 0x000fc600048070ff */
[----:B------:R-:W4:Y:S04]  /*22c50*/  LDL.LU R10, [R1+0xd18] ;  /* 0x000d1800010a7983 */ /* 0x000f280000300800 */
[----:B------:R-:W4:Y:S01]  /*22c60*/  LDL.LU R11, [R1+0xd14] ;  /* 0x000d1400010b7983 */ /* 0x000f220000300800 */
[----:B------:R-:W-:-:S03]  /*22c70*/  F2FP.SATFINITE.E4M3.F32.PACK_AB_MERGE_C R15, R15, R49, RZ ;  /* 0x000000310f0f723e */ /* 0x000fc600048070ff */
[----:B------:R-:W4:Y:S04]  /*22c80*/  LDL.LU R48, [R1+0xd10] ;  /* 0x000d100001307983 */ /* 0x000f280000300800 */
[----:B------:R-:W4:Y:S01]  /*22c90*/  LDL.LU R49, [R1+0xd0c] ;  /* 0x000d0c0001317983 */ /* 0x000f220000300800 */
[----:B------:R-:W-:-:S03]  /*22ca0*/  F2FP.SATFINITE.E4M3.F32.PACK_AB_MERGE_C R20, R20, R50, RZ ;  /* 0x000000321414723e */ /* 0x000fc600048070ff */
        /* <DEDUP_REMOVED lines=16> */
[----:B------:R-:W4:Y:S04]  /*22db0*/  LDL.LU R42, [R1+0xce8] ;  /* 0x000ce800012a7983 */ /* 0x000f280000300800 */
[----:B------:R0:W-:Y:S04]  /*22dc0*/  STL [R1+0xcdc], R28 ;  /* 0x000cdc1c01007387 */ /* 0x0001e80000100800 */
[----:B0-----:R-:W4:Y:S01]  /*22dd0*/  LDL.LU R28, [R1+0x68] ;  /* 0x00006800011c7983 */ /* 0x001f220000300800 */
[----:B------:R-:W-:-:S03]  /*22de0*/  F2FP.SATFINITE.E4M3.F32.PACK_AB_MERGE_C R29, R29, R43, RZ ;  /* 0x0000002b1d1d723e */ /* 0x000fc600048070ff */
[----:B------:R-:W4:Y:S01]  /*22df0*/  LDL.LU R43, [R1+0xce4] ;  /* 0x000ce400012b7983 */ /* 0x000f220000300800 */
[----:B--2---:R-:W-:Y:S02]  /*22e00*/  F2FP.SATFINITE.E4M3.F32.PACK_AB_MERGE_C R52, R53, R52, RZ ;  /* 0x000000343534723e */ /* 0x004fe400048070ff */
[----:B---3--:R-:W-:Y:S02]  /*22e10*/  F2FP.SATFINITE.E4M3.F32.PACK_AB_MERGE_C R54, R55, R54, RZ ;  /* 0x000000363736723e */ /* 0x008fe400048070ff */
[----:B----4-:R-:W-:Y:S02]  /*22e20*/  F2FP.SATFINITE.E4M3.F32.PACK_AB_MERGE_C R44, R45, R44, RZ ;  /* 0x0000002c2d2c723e */ /* 0x010fe400048070ff */
[----:B------:R-:W-:Y:S02]  /*22e30*/  F2FP.SATFINITE.E4M3.F32.PACK_AB_MERGE_C R30, R30, R28, RZ ;  /* 0x0000001c1e1e723e */ /* 0x000fe400048070ff */
[----:B------:R-:W2:Y:S04]  /*22e40*/  LDL.LU R28, [R1+0x10] ;  /* 0x00001000011c7983 */ /* 0x000ea80000300800 */
[----:B------:R-:W3:Y:S04]  /*22e50*/  LDL.LU R53, [R1+0x20] ;  /* 0x0000200001357983 */ /* 0x000ee80000300800 */
[----:B------:R-:W4:Y:S01]  /*22e60*/  LDL R55, [R1+0x314] ;  /* 0x0003140001377983 */ /* 0x000f220000100800 */
[----:B------:R-:W-:-:S02]  /*22e70*/  F2FP.SATFINITE.E4M3.F32.PACK_AB_MERGE_C R7, R7, R6, RZ ;  /* 0x000000060707723e */ /* 0x000fc400048070ff */
[----:B------:R-:W-:Y:S01]  /*22e80*/  F2FP.SATFINITE.E4M3.F32.PACK_AB_MERGE_C R5, R5, R4, RZ ;  /* 0x000000040505723e */ /* 0x000fe200048070ff */
[----:B------:R-:W2:Y:S01]  /*22e90*/  LDL.LU R45, [R1+0x18] ;  /* 0x00001800012d7983 */ /* 0x000ea20000300800 */
[----:B------:R-:W-:Y:S02]  /*22ea0*/  F2FP.SATFINITE.E4M3.F32.PACK_AB_MERGE_C R8, R9, R8, RZ ;  /* 0x000000080908723e */ /* 0x000fe400048070ff */
[----:B------:R-:W-:Y:S02]  /*22eb0*/  F2FP.SATFINITE.E4M3.F32.PACK_AB_MERGE_C R10, R11, R10, RZ ;  /* 0x0000000a0b0a723e */ /* 0x000fe400048070ff */
[----:B------:R-:W-:Y:S02]  /*22ec0*/  LOP3.LUT R14, R14, 0xffff, RZ, 0xc0, !PT ;  /* 0x0000ffff0e0e7812 */ /* 0x000fe400078ec0ff */
[----:B------:R-:W-:Y:S02]  /*22ed0*/  F2FP.SATFINITE.E4M3.F32.PACK_AB_MERGE_C R40, R41, R40, RZ ;  /* 0x000000282928723e */ /* 0x000fe400048070ff */
[----:B------:R-:W-:-:S02]  /*22ee0*/  F2FP.SATFINITE.E4M3.F32.PACK_AB_MERGE_C R42, R43, R42, RZ ;  /* 0x0000002a2b2a723e */ /* 0x000fc400048070ff */
[----:B------:R-:W-:Y:S01]  /*22ef0*/  F2FP.SATFINITE.E4M3.F32.PACK_AB_MERGE_C R6, R19, R18, RZ ;  /* 0x000000121306723e */ /* 0x000fe200048070ff */
[----:B------:R-:W-:Y:S01]  /*22f00*/  STL [R1+0xce0], R40 ;  /* 0x000ce02801007387 */ /* 0x000fe20000100800 */
[----:B------:R-:W-:Y:S02]  /*22f10*/  F2FP.SATFINITE.E4M3.F32.PACK_AB_MERGE_C R4, R17, R16, RZ ;  /* 0x000000101104723e */ /* 0x000fe400048070ff */
[----:B------:R-:W-:Y:S01]  /*22f20*/  LOP3.LUT R12, R12, 0xffff, RZ, 0xc0, !PT ;  /* 0x0000ffff0c0c7812 */ /* 0x000fe200078ec0ff */
[----:B------:R-:W-:Y:S01]  /*22f30*/  STL [R1+0xcd8], R42 ;  /* 0x000cd82a01007387 */ /* 0x000fe20000100800 */
[----:B------:R-:W-:Y:S02]  /*22f40*/  LOP3.LUT R2, R2, 0xffff, RZ, 0xc0, !PT ;  /* 0x0000ffff02027812 */ /* 0x000fe400078ec0ff */
[----:B------:R-:W-:Y:S02]  /*22f50*/  LOP3.LUT R37, R37, 0xffff, RZ, 0xc0, !PT ;  /* 0x0000ffff25257812 */ /* 0x000fe400078ec0ff */
[----:B------:R-:W-:-:S02]  /*22f60*/  LOP3.LUT R33, R33, 0xffff, RZ, 0xc0, !PT ;  /* 0x0000ffff21217812 */ /* 0x000fc400078ec0ff */
[----:B------:R-:W-:Y:S02]  /*22f70*/  LOP3.LUT R0, R0, 0xffff, RZ, 0xc0, !PT ;  /* 0x0000ffff00007812 */ /* 0x000fe400078ec0ff */
[----:B------:R-:W-:Y:S02]  /*22f80*/  LOP3.LUT R36, R36, 0xffff, RZ, 0xc0, !PT ;  /* 0x0000ffff24247812 */ /* 0x000fe400078ec0ff */
[----:B------:R-:W-:Y:S02]  /*22f90*/  LOP3.LUT R32, R32, 0xffff, RZ, 0xc0, !PT ;  /* 0x0000ffff20207812 */ /* 0x000fe400078ec0ff */
        /* <DEDUP_REMOVED lines=8> */
[----:B------:R-:W-:-:S02]  /*23020*/  F2FP.SATFINITE.E4M3.F32.PACK_AB_MERGE_C R46, R47, R46, RZ ;  /* 0x0000002e2f2e723e */ /* 0x000fc400048070ff */
[----:B------:R-:W-:Y:S02]  /*23030*/  F2FP.SATFINITE.E4M3.F32.PACK_AB_MERGE_C R48, R49, R48, RZ ;  /* 0x000000303130723e */ /* 0x000fe400048070ff */
[----:B------:R-:W-:Y:S01]  /*23040*/  F2FP.SATFINITE.E4M3.F32.PACK_AB_MERGE_C R50, R51, R50, RZ ;  /* 0x000000323332723e */ /* 0x000fe200048070ff */
[----:B------:R-:W-:Y:S01]  /*23050*/  BAR.SYNC.DEFER_BLOCKING 0x0 ;  /* 0x0000000000007b1d */ /* 0x000fe20000010000 */
[C---:B----4-:R-:W-:Y:S02]  /*23060*/  VIADD R9, R55.reuse, 0x3f ;  /* 0x0000003f37097836 */ /* 0x050fe40000000000 */
[----:B------:R-:W-:Y:S01]  /*23070*/  VIADD R16, R55, 0x1 ;  /* 0x0000000137107836 */ /* 0x000fe20000000000 */
[----:B--2---:R-:W-:Y:S01]  /*23080*/  LOP3.LUT R11, R45, 0xffff, RZ, 0xc0, !PT ;  /* 0x0000ffff2d0b7812 */ /* 0x004fe200078ec0ff */
[----:B------:R-:W-:Y:S01]  /*23090*/  VIADD R17, R55, 0x2 ;  /* 0x0000000237117836 */ /* 0x000fe20000000000 */
[----:B------:R-:W-:Y:S02]  /*230a0*/  ISETP.GE.AND P1, PT, R9, UR27, PT ;  /* 0x0000001b09007c0c */ /* 0x000fe4000bf26270 */
[----:B------:R-:W-:-:S02]  /*230b0*/  SHF.R.U32.HI R9, RZ, 0x8, R14 ;  /* 0x00000008ff097819 */ /* 0x000fc4000001160e */
[----:B------:R-:W-:Y:S02]  /*230c0*/  PRMT R14, R11, 0x3340, R14 ;  /* 0x000033400b0e7816 */ /* 0x000fe4000000000e */
[----:B------:R-:W-:Y:S02]  /*230d0*/  SHF.R.U32.HI R18, RZ, 0x8, R11 ;  /* 0x00000008ff127819 */ /* 0x000fe4000001160b */
[----:B---3--:R-:W-:Y:S01]  /*230e0*/  LOP3.LUT R11, R53, 0xffff, RZ, 0xc0, !PT ;  /* 0x0000ffff350b7812 */ /* 0x008fe200078ec0ff */
[----:B------:R0:W-:Y:S01]  /*230f0*/  STL [R1+0x54], R14 ;  /* 0x0000540e01007387 */ /* 0x0001e20000100800 */
[----:B------:R-:W-:Y:S02]  /*23100*/  LOP3.LUT R18, R18, 0xffff, RZ, 0xc0, !PT ;  /* 0x0000ffff12127812 */ /* 0x000fe400078ec0ff */
[----:B------:R-:W-:Y:S01]  /*23110*/  LOP3.LUT R9, R9, 0xffff, RZ, 0xc0, !PT ;  /* 0x0000ffff09097812 */ /* 0x000fe200078ec0ff */
[----:B------:R-:W2:Y:S01]  /*23120*/  LDL.LU R53, [R1+0x1c] ;  /* 0x00001c0001357983 */ /* 0x000ea20000300800 */
[----:B------:R-:W-:-:S02]  /*23130*/  ISETP.GE.AND P2, PT, R16, UR11, PT ;  /* 0x0000000b10007c0c */ /* 0x000fc4000bf46270 */
[----:B------:R-:W-:Y:S02]  /*23140*/  PRMT R9, R18, 0x3340, R9 ;  /* 0x0000334012097816 */ /* 0x000fe40000000009 */
[----:B------:R-:W-:Y:S02]  /*23150*/  LOP3.LUT R29, R29, 0xffff, RZ, 0xc0, !PT ;  /* 0x0000ffff1d1d7812 */ /* 0x000fe400078ec0ff */
[----:B0-----:R-:W-:Y:S02]  /*23160*/  LOP3.LUT R14, R28, 0xffff, RZ, 0xc0, !PT ;  /* 0x0000ffff1c0e7812 */ /* 0x001fe400078ec0ff */
[----:B------:R-:W-:Y:S02]  /*23170*/  PRMT R40, R11, 0x3340, R12 ;  /* 0x000033400b287816 */ /* 0x000fe4000000000c */
[----:B------:R-:W-:Y:S02]  /*23180*/  SHF.R.U32.HI R18, RZ, 0x8, R14 ;  /* 0x00000008ff127819 */ /* 0x000fe4000001160e */
[----:B------:R-:W-:-:S02]  /*23190*/  SHF.R.U32.HI R16, RZ, 0x8, R11 ;  /* 0x00000008ff107819 */ /* 0x000fc4000001160b */
[----:B------:R-:W-:Y:S02]  /*231a0*/  SHF.R.U32.HI R12, RZ, 0x8, R12 ;  /* 0x00000008ff0c7819 */ /* 0x000fe4000001160c */
[--C-:B------:R-:W-:Y:S02]  /*231b0*/  PRMT R14, R14, 0x3340, R2.reuse ;  /* 0x000033400e0e7816 */ /* 0x100fe40000000002 */
[----:B------:R-:W-:Y:S02]  /*231c0*/  SHF.R.U32.HI R2, RZ, 0x8, R2 ;  /* 0x00000008ff027819 */ /* 0x000fe40000011602 */
[----:B------:R-:W-:Y:S02]  /*231d0*/  LOP3.LUT R16, R16, 0xffff, RZ, 0xc0, !PT ;  /* 0x0000ffff10107812 */ /* 0x000fe400078ec0ff */
[----:B------:R-:W-:Y:S02]  /*231e0*/  LOP3.LUT R12, R12, 0xffff, RZ, 0xc0, !PT ;  /* 0x0000ffff0c0c7812 */ /* 0x000fe400078ec0ff */
[----:B------:R-:W-:-:S02]  /*231f0*/  LOP3.LUT R18, R18, 0xffff, RZ, 0xc0, !PT ;  /* 0x0000ffff12127812 */ /* 0x000fc400078ec0ff */
[----:B------:R-:W-:Y:S02]  /*23200*/  LOP3.LUT R2, R2, 0xffff, RZ, 0xc0, !PT ;  /* 0x0000ffff02027812 */ /* 0x000fe400078ec0ff */
[----:B------:R-:W-:Y:S01]  /*23210*/  PRMT R45, R16, 0x3340, R12 ;  /* 0x00003340102d7816 */ /* 0x000fe2000000000c */
[----:B------:R0:W-:Y:S01]  /*23220*/  STL [R1+0x58], R14 ;  /* 0x0000580e01007387 */ /* 0x0001e20000100800 */
[----:B------:R-:W-:Y:S02]  /*23230*/  PRMT R12, R18, 0x3340, R2 ;  /* 0x00003340120c7816 */ /* 0x000fe40000000002 */
[----:B------:R-:W-:Y:S02]  /*23240*/  LOP3.LUT R30, R30, 0xffff, RZ, 0xc0, !PT ;  /* 0x0000ffff1e1e7812 */ /* 0x000fe400078ec0ff */
[----:B------:R-:W-:Y:S02]  /*23250*/  ISETP.GE.AND P3, PT, R17, UR13, PT ;  /* 0x0000000d11007c0c */ /* 0x000fe4000bf66270 */
[----:B--2---:R-:W-:-:S02]  /*23260*/  LOP3.LUT R2, R53, 0xffff, RZ, 0xc0, !PT ;  /* 0x0000ffff35027812 */ /* 0x004fc400078ec0ff */
[----:B------:R-:W2:Y:S01]  /*23270*/  LDL.LU R53, [R1+0x14] ;  /* 0x0000140001357983 */ /* 0x000ea20000300800 */
[----:B------:R-:W-:Y:S02]  /*23280*/  PRMT R28, R37, 0x3340, R29 ;  /* 0x00003340251c7816 */ /* 0x000fe4000000001d */
[----:B------:R-:W-:Y:S02]  /*23290*/  SHF.R.U32.HI R11, RZ, 0x8, R37 ;  /* 0x00000008ff0b7819 */ /* 0x000fe40000011625 */
[----:B------:R-:W-:Y:S02]  /*232a0*/  SHF.R.U32.HI R29, RZ, 0x8, R29 ;  /* 0x00000008ff1d7819 */ /* 0x000fe4000001161d */
[--C-:B------:R-:W-:Y:S02]  /*232b0*/  PRMT R42, R33, 0x3340, R30.reuse ;  /* 0x00003340212a7816 */ /* 0x100fe4000000001e */
[----:B------:R-:W-:Y:S02]  /*232c0*/  SHF.R.U32.HI R17, RZ, 0x8, R33 ;  /* 0x00000008ff117819 */ /* 0x000fe40000011621 */
[----:B------:R-:W-:-:S02]  /*232d0*/  SHF.R.U32.HI R30, RZ, 0x8, R30 ;  /* 0x00000008ff1e7819 */ /* 0x000fc4000001161e */
[----:B------:R-:W-:Y:S02]  /*232e0*/  LOP3.LUT R11, R11, 0xffff, RZ, 0xc0, !PT ;  /* 0x0000ffff0b0b7812 */ /* 0x000fe400078ec0ff */
[----:B------:R-:W-:Y:S02]  /*232f0*/  LOP3.LUT R29, R29, 0xffff, RZ, 0xc0, !PT ;  /* 0x0000ffff1d1d7812 */ /* 0x000fe400078ec0ff */
[----:B------:R-:W-:Y:S02]  /*23300*/  LOP3.LUT R17, R17, 0xffff, RZ, 0xc0, !PT ;  /* 0x0000ffff11117812 */ /* 0x000fe400078ec0ff */
[----:B------:R-:W-:Y:S02]  /*23310*/  LOP3.LUT R30, R30, 0xffff, RZ, 0xc0, !PT ;  /* 0x0000ffff1e1e7812 */ /* 0x000fe400078ec0ff */
[----:B------:R-:W-:Y:S02]  /*23320*/  LOP3.LUT R52, R52, 0xffff, RZ, 0xc0, !PT ;  /* 0x0000ffff34347812 */ /* 0x000fe400078ec0ff */
[----:B------:R-:W-:-:S02]  /*23330*/  LOP3.LUT R54, R54, 0xffff, RZ, 0xc0, !PT ;  /* 0x0000ffff36367812 */ /* 0x000fc400078ec0ff */
[----:B------:R-:W-:Y:S02]  /*23340*/  PRMT R43, R11, 0x3340, R29 ;  /* 0x000033400b2b7816 */ /* 0x000fe4000000001d */
[----:B------:R-:W-:Y:S02]  /*23350*/  PRMT R11, R17, 0x3340, R30 ;  /* 0x00003340110b7816 */ /* 0x000fe4000000001e */
[----:B------:R-:W-:Y:S02]  /*23360*/  PRMT R16, R2, 0x3340, R0 ;  /* 0x0000334002107816 */ /* 0x000fe40000000000 */
[----:B------:R-:W-:Y:S02]  /*23370*/  PRMT R17, R36, 0x3340, R52 ;  /* 0x0000334024117816 */ /* 0x000fe40000000034 */
[----:B------:R-:W-:Y:S01]  /*23380*/  PRMT R18, R32, 0x3340, R54 ;  /* 0x0000334020127816 */ /* 0x000fe20000000036 */
[----:B------:R-:W-:Y:S01]  /*23390*/  STL [R1+0x20], R16 ;  /* 0x0000201001007387 */ /* 0x000fe20000100800 */
[----:B0-----:R-:W-:-:S02]  /*233a0*/  SHF.R.U32.HI R14, RZ, 0x8, R2 ;  /* 0x00000008ff0e7819 */ /* 0x001fc40000011602 */
[----:B------:R-:W-:Y:S01]  /*233b0*/  SHF.R.U32.HI R2, RZ, 0x8, R0 ;  /* 0x00000008ff027819 */ /* 0x000fe20000011600 */
[----:B------:R-:W-:Y:S01]  /*233c0*/  STL [R1+0x1c], R17 ;  /* 0x00001c1101007387 */ /* 0x000fe20000100800 */
[----:B------:R-:W-:Y:S02]  /*233d0*/  SHF.R.U32.HI R0, RZ, 0x8, R36 ;  /* 0x00000008ff007819 */ /* 0x000fe40000011624 */
[----:B------:R-:W-:Y:S01]  /*233e0*/  SHF.R.U32.HI R52, RZ, 0x8, R52 ;  /* 0x00000008ff347819 */ /* 0x000fe20000011634 */
[----:B------:R0:W-:Y:S01]  /*233f0*/  STL [R1+0x18], R18 ;  /* 0x0000181201007387 */ /* 0x0001e20000100800 */
[----:B------:R-:W-:Y:S02]  /*23400*/  LOP3.LUT R14, R14, 0xffff, RZ, 0xc0, !PT ;  /* 0x0000ffff0e0e7812 */ /* 0x000fe400078ec0ff */
[----:B------:R-:W-:Y:S02]  /*23410*/  LOP3.LUT R2, R2, 0xffff, RZ, 0xc0, !PT ;  /* 0x0000ffff02027812 */ /* 0x000fe400078ec0ff */
[----:B------:R-:W-:-:S02]  /*23420*/  LOP3.LUT R0, R0, 0xffff, RZ, 0xc0, !PT ;  /* 0x0000ffff00007812 */ /* 0x000fc400078ec0ff */
[----:B0-----:R-:W-:Y:S02]  /*23430*/  PRMT R18, R39, 0x3340, R3 ;  /* 0x0000334027127816 */ /* 0x001fe40000000003 */
[----:B------:R-:W-:-:S03]  /*23440*/  LOP3.LUT R52, R52, 0xffff, RZ, 0xc0, !PT ;  /* 0x0000ffff34347812 */ /* 0x000fc600078ec0ff */
[----:B------:R-:W-:Y:S01]  /*23450*/  STL [R1+0x44], R18 ;  /* 0x0000441201007387 */ /* 0x000fe20000100800 */
[----:B------:R-:W-:-:S03]  /*23460*/  PRMT R41, R14, 0x3340, R2 ;  /* 0x000033400e297816 */ /* 0x000fc60000000002 */
[----:B------:R-:W3:Y:S01]  /*23470*/  LDL.LU R55, [R1+0x24] ;  /* 0x0000240001377983 */ /* 0x000ee20000300800 */
[----:B------:R-:W-:Y:S02]  /*23480*/  PRMT R14, R0, 0x3340, R52 ;  /* 0x00003340000e7816 */ /* 0x000fe40000000034 */
[----:B--2---:R-:W-:Y:S02]  /*23490*/  LOP3.LUT R0, R53, 0xffff, RZ, 0xc0, !PT ;  /* 0x0000ffff35007812 */ /* 0x004fe400078ec0ff */
[----:B------:R-:W2:Y:S01]  /*234a0*/  LDL.LU R53, [R1+0x4] ;  /* 0x0000040001357983 */ /* 0x000ea20000300800 */
[----:B------:R-:W-:Y:S02]  /*234b0*/  SHF.R.U32.HI R16, RZ, 0x8, R32 ;  /* 0x00000008ff107819 */ /* 0x000fe40000011620 */
[----:B------:R-:W-:Y:S02]  /*234c0*/  SHF.R.U32.HI R54, RZ, 0x8, R54 ;  /* 0x00000008ff367819 */ /* 0x000fe40000011636 */
[----:B------:R-:W-:-:S02]  /*234d0*/  SHF.R.U32.HI R17, RZ, 0x8, R39 ;  /* 0x00000008ff117819 */ /* 0x000fc40000011627 */
[----:B------:R-:W-:Y:S02]  /*234e0*/  SHF.R.U32.HI R3, RZ, 0x8, R3 ;  /* 0x00000008ff037819 */ /* 0x000fe40000011603 */
[----:B------:R-:W-:Y:S02]  /*234f0*/  LOP3.LUT R16, R16, 0xffff, RZ, 0xc0, !PT ;  /* 0x0000ffff10107812 */ /* 0x000fe400078ec0ff */
[----:B------:R-:W-:Y:S02]  /*23500*/  LOP3.LUT R39, R54, 0xffff, RZ, 0xc0, !PT ;  /* 0x0000ffff36277812 */ /* 0x000fe400078ec0ff */
[----:B------:R-:W-:Y:S02]  /*23510*/  LOP3.LUT R17, R17, 0xffff, RZ, 0xc0, !PT ;  /* 0x0000ffff11117812 */ /* 0x000fe400078ec0ff */
[----:B------:R-:W-:Y:S02]  /*23520*/  LOP3.LUT R3, R3, 0xffff, RZ, 0xc0, !PT ;  /* 0x0000ffff03037812 */ /* 0x000fe400078ec0ff */
[----:B------:R-:W-:-:S02]  /*23530*/  PRMT R39, R16, 0x3340, R39 ;  /* 0x0000334010277816 */ /* 0x000fc40000000027 */
[----:B------:R-:W-:Y:S02]  /*23540*/  PRMT R16, R17, 0x3340, R3 ;  /* 0x0000334011107816 */ /* 0x000fe40000000003 */
[----:B------:R-:W-:Y:S02]  /*23550*/  LOP3.LUT R17, R7, 0xffff, RZ, 0xc0, !PT ;  /* 0x0000ffff07117812 */ /* 0x000fe400078ec0ff */
[----:B------:R-:W-:Y:S02]  /*23560*/  SHF.R.U32.HI R2, RZ, 0x8, R0 ;  /* 0x00000008ff027819 */ /* 0x000fe40000011600 */
[----:B------:R-:W-:Y:S02]  /*23570*/  SHF.R.U32.HI R3, RZ, 0x8, R13 ;  /* 0x00000008ff037819 */ /* 0x000fe4000001160d */
[----:B------:R-:W-:Y:S02]  /*23580*/  PRMT R19, R31, 0x3340, R17 ;  /* 0x000033401f137816 */ /* 0x000fe40000000011 */
[----:B------:R-:W-:-:S02]  /*23590*/  PRMT R7, R0, 0x3340, R13 ;  /* 0x0000334000077816 */ /* 0x000fc4000000000d */
[----:B------:R-:W-:Y:S02]  /*235a0*/  SHF.R.U32.HI R17, RZ, 0x8, R17 ;  /* 0x00000008ff117819 */ /* 0x000fe40000011611 */
[----:B------:R-:W-:Y:S02]  /*235b0*/  PRMT R29, R38, 0x3340, R15 ;  /* 0x00003340261d7816 */ /* 0x000fe4000000000f */
[----:B------:R-:W-:Y:S02]  /*235c0*/  LOP3.LUT R2, R2, 0xffff, RZ, 0xc0, !PT ;  /* 0x0000ffff02027812 */ /* 0x000fe400078ec0ff */
[----:B------:R-:W-:Y:S01]  /*235d0*/  LOP3.LUT R3, R3, 0xffff, RZ, 0xc0, !PT ;  /* 0x0000ffff03037812 */ /* 0x000fe200078ec0ff */
[----:B------:R0:W-:Y:S01]  /*235e0*/  STL [R1+0x10], R7 ;  /* 0x0000100701007387 */ /* 0x0001e20000100800 */
[----:B------:R-:W-:Y:S02]  /*235f0*/  LOP3.LUT R37, R17, 0xffff, RZ, 0xc0, !PT ;  /* 0x0000ffff11257812 */ /* 0x000fe400078ec0ff */
[----:B------:R-:W-:Y:S01]  /*23600*/  PRMT R17, R2, 0x3340, R3 ;  /* 0x0000334002117816 */ /* 0x000fe20000000003 */
[----:B------:R1:W-:Y:S01]  /*23610*/  STL [R1+0x14], R29 ;  /* 0x0000141d01007387 */ /* 0x0003e20000100800 */
[----:B---3--:R-:W-:-:S03]  /*23620*/  LOP3.LUT R2, R55, 0xffff, RZ, 0xc0, !PT ;  /* 0x0000ffff37027812 */ /* 0x008fc600078ec0ff */
[----:B------:R-:W3:Y:S01]  /*23630*/  LDL.LU R55, [R1+0x28] ;  /* 0x0000280001377983 */ /* 0x000ee20000300800 */
[----:B--2---:R-:W-:-:S03]  /*23640*/  LOP3.LUT R54, R53, 0xffff, RZ, 0xc0, !PT ;  /* 0x0000ffff35367812 */ /* 0x004fc600078ec0ff */
[----:B------:R-:W2:Y:S01]  /*23650*/  LDL.LU R53, [R1+0xc] ;  /* 0x00000c0001357983 */ /* 0x000ea20000300800 */
[----:B------:R-:W-:Y:S02]  /*23660*/  LOP3.LUT R5, R5, 0xffff, RZ, 0xc0, !PT ;  /* 0x0000ffff05057812 */ /* 0x000fe400078ec0ff */
[----:B------:R-:W-:Y:S01]  /*23670*/  SHF.R.U32.HI R0, RZ, 0x8, R34 ;  /* 0x00000008ff007819 */ /* 0x000fe20000011622 */
[----:B------:R-:W4:Y:S01]  /*23680*/  LDL.LU R30, [R1+0x30] ;  /* 0x00003000011e7983 */ /* 0x000f220000300800 */
[----:B0-----:R-:W-:Y:S02]  /*23690*/  SHF.R.U32.HI R7, RZ, 0x8, R5 ;  /* 0x00000008ff077819 */ /* 0x001fe40000011605 */
[----:B------:R-:W-:Y:S02]  /*236a0*/  LOP3.LUT R0, R0, 0xffff, RZ, 0xc0, !PT ;  /* 0x0000ffff00007812 */ /* 0x000fe400078ec0ff */
[----:B------:R-:W-:Y:S02]  /*236b0*/  LOP3.LUT R7, R7, 0xffff, RZ, 0xc0, !PT ;  /* 0x0000ffff07077812 */ /* 0x000fe400078ec0ff */
[----:B------:R-:W-:-:S02]  /*236c0*/  SHF.R.U32.HI R13, RZ, 0x8, R38 ;  /* 0x00000008ff0d7819 */ /* 0x000fc40000011626 */
[----:B------:R-:W-:Y:S02]  /*236d0*/  PRMT R38, R0, 0x3340, R7 ;  /* 0x0000334000267816 */ /* 0x000fe40000000007 */
[----:B------:R-:W-:Y:S02]  /*236e0*/  LOP3.LUT R0, R21, 0xffff, RZ, 0xc0, !PT ;  /* 0x0000ffff15007812 */ /* 0x000fe400078ec0ff */
[----:B------:R-:W-:Y:S02]  /*236f0*/  PRMT R18, R34, 0x3340, R5 ;  /* 0x0000334022127816 */ /* 0x000fe40000000005 */
[----:B------:R-:W-:Y:S02]  /*23700*/  LOP3.LUT R3, R44, 0xffff, RZ, 0xc0, !PT ;  /* 0x0000ffff2c037812 */ /* 0x000fe400078ec0ff */
[----:B------:R-:W-:Y:S02]  /*23710*/  SHF.R.U32.HI R21, RZ, 0x8, R54 ;  /* 0x00000008ff157819 */ /* 0x000fe40000011636 */
[----:B------:R-:W-:-:S02]  /*23720*/  SHF.R.U32.HI R5, RZ, 0x8, R31 ;  /* 0x00000008ff057819 */ /* 0x000fc4000001161f */
[--C-:B------:R-:W-:Y:S02]  /*23730*/  PRMT R54, R54, 0x3340, R0.reuse ;  /* 0x0000334036367816 */ /* 0x100fe40000000000 */
[----:B------:R-:W-:Y:S02]  /*23740*/  SHF.R.U32.HI R0, RZ, 0x8, R0 ;  /* 0x00000008ff007819 */ /* 0x000fe40000011600 */
[----:B------:R-:W-:Y:S02]  /*23750*/  LOP3.LUT R49, R35, 0xffff, RZ, 0xc0, !PT ;  /* 0x0000ffff23317812 */ /* 0x000fe400078ec0ff */
[----:B------:R-:W-:Y:S02]  /*23760*/  PRMT R47, R56, 0x3340, R3 ;  /* 0x00003340382f7816 */ /* 0x000fe40000000003 */
[----:B------:R-:W-:Y:S02]  /*23770*/  LOP3.LUT R5, R5, 0xffff, RZ, 0xc0, !PT ;  /* 0x0000ffff05057812 */ /* 0x000fe400078ec0ff */
[----:B------:R-:W-:-:S02]  /*23780*/  SHF.R.U32.HI R35, RZ, 0x8, R56 ;  /* 0x00000008ff237819 */ /* 0x000fc40000011638 */
[----:B------:R-:W-:Y:S02]  /*23790*/  SHF.R.U32.HI R3, RZ, 0x8, R3 ;  /* 0x00000008ff037819 */ /* 0x000fe40000011603 */
[----:B------:R-:W-:Y:S02]  /*237a0*/  LOP3.LUT R20, R20, 0xffff, RZ, 0xc0, !PT ;  /* 0x0000ffff14147812 */ /* 0x000fe400078ec0ff */
[----:B------:R-:W-:Y:S02]  /*237b0*/  LOP3.LUT R21, R21, 0xffff, RZ, 0xc0, !PT ;  /* 0x0000ffff15157812 */ /* 0x000fe400078ec0ff */
[----:B------:R-:W-:Y:S02]  /*237c0*/  LOP3.LUT R0, R0, 0xffff, RZ, 0xc0, !PT ;  /* 0x0000ffff00007812 */ /* 0x000fe400078ec0ff */
[----:B------:R-:W-:Y:S02]  /*237d0*/  PRMT R37, R5, 0x3340, R37 ;  /* 0x0000334005257816 */ /* 0x000fe40000000025 */
[----:B------:R-:W-:-:S02]  /*237e0*/  LOP3.LUT R35, R35, 0xffff, RZ, 0xc0, !PT ;  /* 0x0000ffff23237812 */ /* 0x000fc400078ec0ff */
[----:B------:R-:W-:Y:S02]  /*237f0*/  LOP3.LUT R3, R3, 0xffff, RZ, 0xc0, !PT ;  /* 0x0000ffff03037812 */ /* 0x000fe400078ec0ff */
[----:B------:R-:W-:Y:S02]  /*23800*/  SHF.R.U32.HI R36, RZ, 0x8, R2 ;  /* 0x00000008ff247819 */ /* 0x000fe40000011602 */
[----:B------:R-:W-:Y:S02]  /*23810*/  SHF.R.U32.HI R5, RZ, 0x8, R20 ;  /* 0x00000008ff057819 */ /* 0x000fe40000011614 */
[----:B------:R-:W-:Y:S02]  /*23820*/  PRMT R21, R21, 0x3340, R0 ;  /* 0x0000334015157816 */ /* 0x000fe40000000000 */
[----:B---3--:R-:W-:Y:S02]  /*23830*/  LOP3.LUT R51, R55, 0xffff, RZ, 0xc0, !PT ;  /* 0x0000ffff37337812 */ /* 0x008fe400078ec0ff */
[----:B------:R-:W3:Y:S01]  /*23840*/  LDL.LU R55, [R1+0x2c] ;  /* 0x00002c0001377983 */ /* 0x000ee20000300800 */
[----:B------:R-:W-:-:S02]  /*23850*/  LOP3.LUT R58, R58, 0xffff, RZ, 0xc0, !PT ;  /* 0x0000ffff3a3a7812 */ /* 0x000fc400078ec0ff */
[----:B------:R-:W-:Y:S02]  /*23860*/  LOP3.LUT R8, R8, 0xffff, RZ, 0xc0, !PT ;  /* 0x0000ffff08087812 */ /* 0x000fe400078ec0ff */
[----:B------:R-:W-:Y:S02]  /*23870*/  LOP3.LUT R23, R23, 0xffff, RZ, 0xc0, !PT ;  /* 0x0000ffff17177812 */ /* 0x000fe400078ec0ff */
[----:B------:R-:W-:Y:S02]  /*23880*/  SHF.R.U32.HI R15, RZ, 0x8, R15 ;  /* 0x00000008ff0f7819 */ /* 0x000fe4000001160f */
[----:B------:R-:W-:Y:S02]  /*23890*/  PRMT R35, R35, 0x3340, R3 ;  /* 0x0000334023237816 */ /* 0x000fe40000000003 */
[----:B------:R-:W-:Y:S02]  /*238a0*/  LOP3.LUT R46, R46, 0xffff, RZ, 0xc0, !PT ;  /* 0x0000ffff2e2e7812 */ /* 0x000fe400078ec0ff */
[----:B------:R-:W-:-:S02]  /*238b0*/  LOP3.LUT R36, R36, 0xffff, RZ, 0xc0, !PT ;  /* 0x0000ffff24247812 */ /* 0x000fc400078ec0ff */
[----:B------:R-:W-:Y:S02]  /*238c0*/  LOP3.LUT R5, R5, 0xffff, RZ, 0xc0, !PT ;  /* 0x0000ffff05057812 */ /* 0x000fe400078ec0ff */
[--C-:B------:R-:W-:Y:S02]  /*238d0*/  PRMT R52, R58, 0x3340, R8.reuse ;  /* 0x000033403a347816 */ /* 0x100fe40000000008 */
[----:B------:R-:W-:Y:S02]  /*238e0*/  SHF.R.U32.HI R3, RZ, 0x8, R8 ;  /* 0x00000008ff037819 */ /* 0x000fe40000011608 */
[----:B------:R-:W-:Y:S02]  /*238f0*/  LOP3.LUT R22, R22, 0xffff, RZ, 0xc0, !PT ;  /* 0x0000ffff16167812 */ /* 0x000fe400078ec0ff */
[----:B------:R-:W-:Y:S02]  /*23900*/  LOP3.LUT R13, R13, 0xffff, RZ, 0xc0, !PT ;  /* 0x0000ffff0d0d7812 */ /* 0x000fe400078ec0ff */
[----:B------:R-:W-:-:S02]  /*23910*/  LOP3.LUT R15, R15, 0xffff, RZ, 0xc0, !PT ;  /* 0x0000ffff0f0f7812 */ /* 0x000fc400078ec0ff */
[----:B------:R-:W-:Y:S02]  /*23920*/  PRMT R44, R2, 0x3340, R20 ;  /* 0x00003340022c7816 */ /* 0x000fe40000000014 */
[----:B------:R-:W-:Y:S02]  /*23930*/  SHF.R.U32.HI R33, RZ, 0x8, R49 ;  /* 0x00000008ff217819 */ /* 0x000fe40000011631 */
[----:B------:R-:W-:Y:S02]  /*23940*/  SHF.R.U32.HI R2, RZ, 0x8, R46 ;  /* 0x00000008ff027819 */ /* 0x000fe4000001162e */
[----:B------:R-:W-:Y:S02]  /*23950*/  PRMT R36, R36, 0x3340, R5 ;  /* 0x0000334024247816 */ /* 0x000fe40000000005 */
[----:B------:R-:W-:Y:S02]  /*23960*/  SHF.R.U32.HI R7, RZ, 0x8, R51 ;  /* 0x00000008ff077819 */ /* 0x000fe40000011633 */
[----:B------:R-:W-:-:S02]  /*23970*/  PRMT R51, R51, 0x3340, R22 ;  /* 0x0000334033337816 */ /* 0x000fc40000000016 */
[----:B------:R-:W-:Y:S02]  /*23980*/  SHF.R.U32.HI R5, RZ, 0x8, R22 ;  /* 0x00000008ff057819 */ /* 0x000fe40000011616 */
[----:B------:R-:W-:Y:S02]  /*23990*/  SHF.R.U32.HI R22, RZ, 0x8, R58 ;  /* 0x00000008ff167819 */ /* 0x000fe4000001163a */
[----:B------:R-:W-:Y:S02]  /*239a0*/  PRMT R34, R13, 0x3340, R15 ;  /* 0x000033400d227816 */ /* 0x000fe4000000000f */
[----:B------:R-:W-:Y:S02]  /*239b0*/  LOP3.LUT R33, R33, 0xffff, RZ, 0xc0, !PT ;  /* 0x0000ffff21217812 */ /* 0x000fe400078ec0ff */
[----:B------:R-:W-:Y:S02]  /*239c0*/  LOP3.LUT R2, R2, 0xffff, RZ, 0xc0, !PT ;  /* 0x0000ffff02027812 */ /* 0x000fe400078ec0ff */
[----:B------:R-:W-:-:S02]  /*239d0*/  LOP3.LUT R10, R10, 0xffff, RZ, 0xc0, !PT ;  /* 0x0000ffff0a0a7812 */ /* 0x000fc400078ec0ff */
[----:B------:R-:W-:Y:S02]  /*239e0*/  LOP3.LUT R57, R57, 0xffff, RZ, 0xc0, !PT ;  /* 0x0000ffff39397812 */ /* 0x000fe400078ec0ff */
[----:B------:R-:W-:Y:S02]  /*239f0*/  PRMT R33, R33, 0x3340, R2 ;  /* 0x0000334021217816 */ /* 0x000fe40000000002 */
[----:B------:R-:W-:Y:S02]  /*23a00*/  SHF.R.U32.HI R2, RZ, 0x8, R10 ;  /* 0x00000008ff027819 */ /* 0x000fe4000001160a */
[----:B--2---:R-:W-:-:S04]  /*23a10*/  LOP3.LUT R0, R53, 0xffff, RZ, 0xc0, !PT ;  /* 0x0000ffff35007812 */ /* 0x004fc800078ec0ff */
[----:B------:R-:W-:-:S05]  /*23a20*/  PRMT R8, R0, 0x3340, R23 ;  /* 0x0000334000087816 */ /* 0x000fca0000000017 */
[----:B------:R0:W-:Y:S04]  /*23a30*/  STL [R1+0x4], R8 ;  /* 0x0000040801007387 */ /* 0x0001e80000100800 */
[----:B------:R-:W2:Y:S04]  /*23a40*/  LDL.LU R58, [R1+0x38] ;  /* 0x00003800013a7983 */ /* 0x000ea80000300800 */
[----:B------:R-:W2:Y:S01]  /*23a50*/  LDL.LU R13, [R1+0x34] ;  /* 0x00003400010d7983 */ /* 0x000ea20000300800 */
[----:B------:R-:W-:-:S03]  /*23a60*/  PRMT R53, R57, 0x3340, R10 ;  /* 0x0000334039357816 */ /* 0x000fc6000000000a */
[----:B------:R-:W2:Y:S04]  /*23a70*/  LDL.LU R15, [R1] ;  /* 0x00000000010f7983 */ /* 0x000ea80000300800 */
[----:B------:R-:W2:Y:S01]  /*23a80*/  LDL.LU R10, [R1+0x54] ;  /* 0x00005400010a7983 */ /* 0x000ea20000300800 */
[----:B------:R-:W-:Y:S02]  /*23a90*/  SHF.R.U32.HI R20, RZ, 0x8, R57 ;  /* 0x00000008ff147819 */ /* 0x000fe40000011639 */
[----:B-1----:R-:W-:Y:S02]  /*23aa0*/  SHF.R.U32.HI R29, RZ, 0x8, R0 ;  /* 0x00000008ff1d7819 */ /* 0x002fe40000011600 */
[----:B------:R-:W-:Y:S02]  /*23ab0*/  SHF.R.U32.HI R0, RZ, 0x8, R23 ;  /* 0x00000008ff007819 */ /* 0x000fe40000011617 */
[----:B------:R-:W-:-:S02]  /*23ac0*/  LOP3.LUT R20, R20, 0xffff, RZ, 0xc0, !PT ;  /* 0x0000ffff14147812 */ /* 0x000fc400078ec0ff */
[----:B------:R-:W-:Y:S02]  /*23ad0*/  LOP3.LUT R2, R2, 0xffff, RZ, 0xc0, !PT ;  /* 0x0000ffff02027812 */ /* 0x000fe400078ec0ff */
[----:B------:R-:W-:Y:S02]  /*23ae0*/  LOP3.LUT R29, R29, 0xffff, RZ, 0xc0, !PT ;  /* 0x0000ffff1d1d7812 */ /* 0x000fe400078ec0ff */
[----:B------:R-:W-:Y:S02]  /*23af0*/  LOP3.LUT R0, R0, 0xffff, RZ, 0xc0, !PT ;  /* 0x0000ffff00007812 */ /* 0x000fe400078ec0ff */
[----:B------:R-:W-:Y:S02]  /*23b00*/  LOP3.LUT R23, R7, 0xffff, RZ, 0xc0, !PT ;  /* 0x0000ffff07177812 */ /* 0x000fe400078ec0ff */
[----:B------:R-:W-:Y:S02]  /*23b10*/  LOP3.LUT R5, R5, 0xffff, RZ, 0xc0, !PT ;  /* 0x0000ffff05057812 */ /* 0x000fe400078ec0ff */
[----:B------:R-:W-:-:S02]  /*23b20*/  PRMT R20, R20, 0x3340, R2 ;  /* 0x0000334014147816 */ /* 0x000fc40000000002 */
[----:B------:R-:W-:Y:S02]  /*23b30*/  PRMT R29, R29, 0x3340, R0 ;  /* 0x000033401d1d7816 */ /* 0x000fe40000000000 */
[----:B----4-:R-:W-:Y:S02]  /*23b40*/  LOP3.LUT R2, R30, 0xffff, RZ, 0xc0, !PT ;  /* 0x0000ffff1e027812 */ /* 0x010fe400078ec0ff */
[----:B------:R-:W-:Y:S02]  /*23b50*/  LOP3.LUT R60, R60, 0xffff, RZ, 0xc0, !PT ;  /* 0x0000ffff3c3c7812 */ /* 0x000fe400078ec0ff */
[----:B------:R-:W-:Y:S02]  /*23b60*/  LOP3.LUT R24, R24, 0xffff, RZ, 0xc0, !PT ;  /* 0x0000ffff18187812 */ /* 0x000fe400078ec0ff */
[----:B------:R-:W-:Y:S02]  /*23b70*/  LOP3.LUT R48, R48, 0xffff, RZ, 0xc0, !PT ;  /* 0x0000ffff30307812 */ /* 0x000fe400078ec0ff */
[----:B------:R-:W-:-:S02]  /*23b80*/  LOP3.LUT R25, R25, 0xffff, RZ, 0xc0, !PT ;  /* 0x0000ffff19197812 */ /* 0x000fc400078ec0ff */
[----:B------:R-:W-:Y:S02]  /*23b90*/  PRMT R23, R23, 0x3340, R5 ;  /* 0x0000334017177816 */ /* 0x000fe40000000005 */
[----:B---3--:R-:W-:Y:S02]  /*23ba0*/  LOP3.LUT R0, R55, 0xffff, RZ, 0xc0, !PT ;  /* 0x0000ffff37007812 */ /* 0x008fe400078ec0ff */
[----:B------:R-:W-:Y:S02]  /*23bb0*/  PRMT R49, R49, 0x3340, R46 ;  /* 0x0000334031317816 */ /* 0x000fe4000000002e */
[----:B------:R-:W-:Y:S02]  /*23bc0*/  SHF.R.U32.HI R32, RZ, 0x8, R2 ;  /* 0x00000008ff207819 */ /* 0x000fe40000011602 */
[----:B------:R-:W-:Y:S02]  /*23bd0*/  SHF.R.U32.HI R5, RZ, 0x8, R24 ;  /* 0x00000008ff057819 */ /* 0x000fe40000011618 */
[----:B------:R-:W-:-:S02]  /*23be0*/  SHF.R.U32.HI R30, RZ, 0x8, R60 ;  /* 0x00000008ff1e7819 */ /* 0x000fc4000001163c */
[----:B------:R-:W-:Y:S02]  /*23bf0*/  PRMT R55, R60, 0x3340, R48 ;  /* 0x000033403c377816 */ /* 0x000fe40000000030 */
[----:B------:R-:W-:Y:S02]  /*23c00*/  SHF.R.U32.HI R46, RZ, 0x8, R0 ;  /* 0x00000008ff2e7819 */ /* 0x000fe40000011600 */
[--C-:B------:R-:W-:Y:S02]  /*23c10*/  PRMT R60, R0, 0x3340, R25.reuse ;  /* 0x00003340003c7816 */ /* 0x100fe40000000019 */
[----:B------:R-:W-:Y:S02]  /*23c20*/  SHF.R.U32.HI R0, RZ, 0x8, R25 ;  /* 0x00000008ff007819 */ /* 0x000fe40000011619 */
[----:B------:R-:W-:Y:S02]  /*23c30*/  LOP3.LUT R32, R32, 0xffff, RZ, 0xc0, !PT ;  /* 0x0000ffff20207812 */ /* 0x000fe400078ec0ff */
[----:B------:R-:W-:-:S02]  /*23c40*/  LOP3.LUT R5, R5, 0xffff, RZ, 0xc0, !PT ;  /* 0x0000ffff05057812 */ /* 0x000fc400078ec0ff */
[----:B------:R-:W-:Y:S02]  /*23c50*/  LOP3.LUT R46, R46, 0xffff, RZ, 0xc0, !PT ;  /* 0x0000ffff2e2e7812 */ /* 0x000fe400078ec0ff */
[----:B------:R-:W-:Y:S02]  /*23c60*/  LOP3.LUT R0, R0, 0xffff, RZ, 0xc0, !PT ;  /* 0x0000ffff00007812 */ /* 0x000fe400078ec0ff */
[----:B------:R-:W-:Y:S02]  /*23c70*/  PRMT R32, R32, 0x3340, R5 ;  /* 0x0000334020207816 */ /* 0x000fe40000000005 */
[----:B------:R-:W-:Y:S02]  /*23c80*/  LOP3.LUT R61, R61, 0xffff, RZ, 0xc0, !PT ;  /* 0x0000ffff3d3d7812 */ /* 0x000fe400078ec0ff */
[----:B------:R-:W-:Y:S02]  /*23c90*/  LOP3.LUT R22, R22, 0xffff, RZ, 0xc0, !PT ;  /* 0x0000ffff16167812 */ /* 0x000fe400078ec0ff */
[----:B------:R-:W-:-:S02]  /*23ca0*/  LOP3.LUT R3, R3, 0xffff, RZ, 0xc0, !PT ;  /* 0x0000ffff03037812 */ /* 0x000fc400078ec0ff */
[----:B------:R-:W-:Y:S02]  /*23cb0*/  LOP3.LUT R59, R59, 0xffff, RZ, 0xc0, !PT ;  /* 0x0000ffff3b3b7812 */ /* 0x000fe400078ec0ff */
[----:B------:R-:W-:Y:S02]  /*23cc0*/  LOP3.LUT R7, R50, 0xffff, RZ, 0xc0, !PT ;  /* 0x0000ffff32077812 */ /* 0x000fe400078ec0ff */
[----:B------:R-:W-:Y:S02]  /*23cd0*/  LOP3.LUT R5, R4, 0xffff, RZ, 0xc0, !PT ;  /* 0x0000ffff04057812 */ /* 0x000fe400078ec0ff */
[----:B------:R-:W-:Y:S02]  /*23ce0*/  PRMT R46, R46, 0x3340, R0 ;  /* 0x000033402e2e7816 */ /* 0x000fe40000000000 */
[----:B------:R-:W-:Y:S02]  /*23cf0*/  LOP3.LUT R4, R6, 0xffff, RZ, 0xc0, !PT ;  /* 0x0000ffff06047812 */ /* 0x000fe400078ec0ff */
[----:B------:R-:W-:-:S02]  /*23d00*/  LOP3.LUT R27, R27, 0xffff, RZ, 0xc0, !PT ;  /* 0x0000ffff1b1b7812 */ /* 0x000fc400078ec0ff */
[----:B0-----:R-:W-:Y:S02]  /*23d10*/  SHF.R.U32.HI R8, RZ, 0x8, R61 ;  /* 0x00000008ff087819 */ /* 0x001fe4000001163d */
[----:B------:R-:W-:Y:S02]  /*23d20*/  PRMT R22, R22, 0x3340, R3 ;  /* 0x0000334016167816 */ /* 0x000fe40000000003 */
[----:B------:R-:W-:Y:S02]  /*23d30*/  SHF.R.U32.HI R31, RZ, 0x8, R59 ;  /* 0x00000008ff1f7819 */ /* 0x000fe4000001163b */
[----:B------:R-:W-:Y:S02]  /*23d40*/  PRMT R56, R59, 0x3340, R7 ;  /* 0x000033403b387816 */ /* 0x000fe40000000007 */
[----:B------:R-:W-:Y:S02]  /*23d50*/  SHF.R.U32.HI R3, RZ, 0x8, R48 ;  /* 0x00000008ff037819 */ /* 0x000fe40000011630 */
[----:B------:R-:W-:-:S02]  /*23d60*/  PRMT R59, R61, 0x3340, R4 ;  /* 0x000033403d3b7816 */ /* 0x000fc40000000004 */
[----:B------:R-:W-:Y:S02]  /*23d70*/  PRMT R50, R2, 0x3340, R24 ;  /* 0x0000334002327816 */ /* 0x000fe40000000018 */
[----:B------:R-:W3:Y:S01]  /*23d80*/  LDL.LU R24, [R1+0x40] ;  /* 0x0000400001187983 */ /* 0x000ee20000300800 */
[----:B------:R-:W-:Y:S02]  /*23d90*/  PRMT R11, R42, 0x5410, R11 ;  /* 0x000054102a0b7816 */ /* 0x000fe4000000000b */
[----:B--2---:R-:W-:Y:S02]  /*23da0*/  LOP3.LUT R0, R13, 0xffff, RZ, 0xc0, !PT ;  /* 0x0000ffff0d007812 */ /* 0x004fe400078ec0ff */
[----:B------:R-:W-:Y:S01]  /*23db0*/  LOP3.LUT R57, R58, 0xffff, RZ, 0xc0, !PT ;  /* 0x0000ffff3a397812 */ /* 0x000fe200078ec0ff */
[----:B------:R-:W2:Y:S01]  /*23dc0*/  LDL.LU R13, [R1+0x3c] ;  /* 0x00003c00010d7983 */ /* 0x000ea20000300800 */
[----:B------:R-:W-:Y:S02]  /*23dd0*/  SHF.R.U32.HI R48, RZ, 0x8, R0 ;  /* 0x00000008ff307819 */ /* 0x000fe40000011600 */
[----:B------:R-:W-:-:S02]  /*23de0*/  PRMT R61, R0, 0x3340, R27 ;  /* 0x00003340003d7816 */ /* 0x000fc4000000001b */
[----:B------:R-:W-:Y:S02]  /*23df0*/  LOP3.LUT R0, R8, 0xffff, RZ, 0xc0, !PT ;  /* 0x0000ffff08007812 */ /* 0x000fe400078ec0ff */
[----:B------:R-:W-:Y:S02]  /*23e00*/  LOP3.LUT R58, R15, 0xffff, RZ, 0xc0, !PT ;  /* 0x0000ffff0f3a7812 */ /* 0x000fe400078ec0ff */
[----:B------:R-:W-:Y:S01]  /*23e10*/  PRMT R8, R10, 0x5410, R9 ;  /* 0x000054100a087816 */ /* 0x000fe20000000009 */
[----:B------:R-:W4:Y:S01]  /*23e20*/  LDL.LU R15, [R1+0x8] ;  /* 0x00000800010f7983 */ /* 0x000f220000300800 */
[----:B------:R-:W-:Y:S02]  /*23e30*/  PRMT R9, R40, 0x5410, R45 ;  /* 0x0000541028097816 */ /* 0x000fe4000000002d */
[----:B------:R-:W-:Y:S01]  /*23e40*/  PRMT R10, R28, 0x5410, R43 ;  /* 0x000054101c0a7816 */ /* 0x000fe2000000002b */
[----:B------:R-:W4:Y:S04]  /*23e50*/  LDL.LU R40, [R1+0xce0] ;  /* 0x000ce00001287983 */ /* 0x000f280000300800 */
[----:B------:R-:W4:Y:S04]  /*23e60*/  LDL.LU R28, [R1+0xcdc] ;  /* 0x000cdc00011c7983 */ /* 0x000f280000300800 */
[----:B------:R-:W4:Y:S01]  /*23e70*/  LDL.LU R42, [R1+0xcd8] ;  /* 0x000cd800012a7983 */ /* 0x000f220000300800 */
[----:B------:R-:W-:-:S02]  /*23e80*/  SHF.R.U32.HI R2, RZ, 0x8, R7 ;  /* 0x00000008ff027819 */ /* 0x000fc40000011607 */
[----:B------:R-:W-:Y:S01]  /*23e90*/  LOP3.LUT R31, R31, 0xffff, RZ, 0xc0, !PT ;  /* 0x0000ffff1f1f7812 */ /* 0x000fe200078ec0ff */
[----:B------:R-:W4:Y:S01]  /*23ea0*/  LDL.LU R45, [R1+0x1c] ;  /* 0x00001c00012d7983 */ /* 0x000f220000300800 */
[----:B------:R-:W-:Y:S02]  /*23eb0*/  LOP3.LUT R2, R2, 0xffff, RZ, 0xc0, !PT ;  /* 0x0000ffff02027812 */ /* 0x000fe400078ec0ff */
[----:B------:R-:W-:Y:S02]  /*23ec0*/  LOP3.LUT R30, R30, 0xffff, RZ, 0xc0, !PT ;  /* 0x0000ffff1e1e7812 */ /* 0x000fe400078ec0ff */
[----:B------:R-:W-:Y:S02]  /*23ed0*/  LOP3.LUT R3, R3, 0xffff, RZ, 0xc0, !PT ;  /* 0x0000ffff03037812 */ /* 0x000fe400078ec0ff */
[----:B------:R-:W-:Y:S02]  /*23ee0*/  PRMT R31, R31, 0x3340, R2 ;  /* 0x000033401f1f7816 */ /* 0x000fe40000000002 */
[----:B------:R-:W-:-:S02]  /*23ef0*/  PRMT R30, R30, 0x3340, R3 ;  /* 0x000033401e1e7816 */ /* 0x000fc40000000003 */
[----:B------:R-:W-:Y:S02]  /*23f00*/  SHF.R.U32.HI R2, RZ, 0x8, R58 ;  /* 0x00000008ff027819 */ /* 0x000fe4000001163a */
[----:B------:R-:W-:Y:S02]  /*23f10*/  PRMT R58, R58, 0x3340, R5 ;  /* 0x000033403a3a7816 */ /* 0x000fe40000000005 */
[----:B------:R-:W-:Y:S02]  /*23f20*/  SHF.R.U32.HI R3, RZ, 0x8, R27 ;  /* 0x00000008ff037819 */ /* 0x000fe4000001161b */
[----:B------:R-:W-:Y:S01]  /*23f30*/  SHF.R.U32.HI R5, RZ, 0x8, R5 ;  /* 0x00000008ff057819 */ /* 0x000fe20000011605 */
[----:B------:R-:W4:Y:S01]  /*23f40*/  LDL.LU R27, [R1+0x44] ;  /* 0x00004400011b7983 */ /* 0x000f220000300800 */
[----:B------:R-:W-:Y:S02]  /*23f50*/  LOP3.LUT R48, R48, 0xffff, RZ, 0xc0, !PT ;  /* 0x0000ffff30307812 */ /* 0x000fe400078ec0ff */
[----:B------:R-:W-:-:S02]  /*23f60*/  LOP3.LUT R3, R3, 0xffff, RZ, 0xc0, !PT ;  /* 0x0000ffff03037812 */ /* 0x000fc400078ec0ff */
[----:B------:R-:W-:Y:S02]  /*23f70*/  SHF.R.U32.HI R4, RZ, 0x8, R4 ;  /* 0x00000008ff047819 */ /* 0x000fe40000011604 */
[----:B------:R-:W-:Y:S02]  /*23f80*/  LOP3.LUT R2, R2, 0xffff, RZ, 0xc0, !PT ;  /* 0x0000ffff02027812 */ /* 0x000fe400078ec0ff */
[----:B------:R-:W-:Y:S02]  /*23f90*/  LOP3.LUT R5, R5, 0xffff, RZ, 0xc0, !PT ;  /* 0x0000ffff05057812 */ /* 0x000fe400078ec0ff */
[----:B------:R-:W-:Y:S02]  /*23fa0*/  PRMT R48, R48, 0x3340, R3 ;  /* 0x0000334030307816 */ /* 0x000fe40000000003 */
[----:B------:R-:W-:Y:S02]  /*23fb0*/  LOP3.LUT R4, R4, 0xffff, RZ, 0xc0, !PT ;  /* 0x0000ffff04047812 */ /* 0x000fe400078ec0ff */
[----:B------:R-:W-:-:S02]  /*23fc0*/  PRMT R2, R2, 0x3340, R5 ;  /* 0x0000334002027816 */ /* 0x000fc40000000005 */
[----:B------:R-:W-:Y:S02]  /*23fd0*/  PRMT R0, R0, 0x3340, R4 ;  /* 0x0000334000007816 */ /* 0x000fe40000000004 */
[----:B------:R-:W-:Y:S02]  /*23fe0*/  LOP3.LUT R26, R26, 0xffff, RZ, 0xc0, !PT ;  /* 0x0000ffff1a1a7812 */ /* 0x000fe400078ec0ff */
[----:B------:R-:W-:Y:S02]  /*23ff0*/  SHF.R.U32.HI R7, RZ, 0x8, R57 ;  /* 0x00000008ff077819 */ /* 0x000fe40000011639 */
[--C-:B------:R-:W-:Y:S02]  /*24000*/  PRMT R57, R57, 0x3340, R26.reuse ;  /* 0x0000334039397816 */ /* 0x100fe4000000001a */
[----:B------:R-:W-:Y:S02]  /*24010*/  SHF.R.U32.HI R6, RZ, 0x8, R26 ;  /* 0x00000008ff067819 */ /* 0x000fe4000001161a */
[----:B------:R-:W4:Y:S04]  /*24020*/  LDL.LU R26, [R1+0x10] ;  /* 0x00001000011a7983 */ /* 0x000f280000300800 */
[----:B------:R-:W4:Y:S01]  /*24030*/  LDL.LU R25, [R1+0x14] ;  /* 0x0000140001197983 */ /* 0x000f220000300800 */
[----:B---3--:R-:W-:-:S04]  /*24040*/  LOP3.LUT R5, R24, 0xffff, RZ, 0xc0, !PT ;  /* 0x0000ffff18057812 */ /* 0x008fc800078ec0ff */
[----:B------:R-:W-:-:S04]  /*24050*/  SHF.R.U32.HI R4, RZ, 0x8, R5 ;  /* 0x00000008ff047819 */ /* 0x000fc80000011605 */
[----:B------:R-:W-:Y:S02]  /*24060*/  LOP3.LUT R4, R4, 0xffff, RZ, 0xc0, !PT ;  /* 0x0000ffff04047812 */ /* 0x000fe400078ec0ff */
[----:B--2---:R-:W-:Y:S02]  /*24070*/  LOP3.LUT R3, R13, 0xffff, RZ, 0xc0, !PT ;  /* 0x0000ffff0d037812 */ /* 0x004fe400078ec0ff */
[----:B----4-:R-:W-:Y:S02]  /*24080*/  LOP3.LUT R43, R15, 0xffff, RZ, 0xc0, !PT ;  /* 0x0000ffff0f2b7812 */ /* 0x010fe400078ec0ff */
[----:B------:R-:W-:Y:S02]  /*24090*/  LOP3.LUT R15, R40, 0xffff, RZ, 0xc0, !PT ;  /* 0x0000ffff280f7812 */ /* 0x000fe400078ec0ff */
[----:B------:R-:W-:Y:S02]  /*240a0*/  LOP3.LUT R28, R28, 0xffff, RZ, 0xc0, !PT ;  /* 0x0000ffff1c1c7812 */ /* 0x000fe400078ec0ff */
[----:B------:R-:W-:-:S02]  /*240b0*/  LOP3.LUT R13, R42, 0xffff, RZ, 0xc0, !PT ;  /* 0x0000ffff2a0d7812 */ /* 0x000fc400078ec0ff */
[--C-:B------:R-:W-:Y:S02]  /*240c0*/  SHF.R.U32.HI R24, RZ, 0x8, R28.reuse ;  /* 0x00000008ff187819 */ /* 0x100fe4000001161c */
[--C-:B------:R-:W-:Y:S02]  /*240d0*/  PRMT R42, R3, 0x3340, R15.reuse ;  /* 0x00003340032a7816 */ /* 0x100fe4000000000f */
[----:B------:R-:W-:Y:S02]  /*240e0*/  PRMT R40, R5, 0x3340, R28 ;  /* 0x0000334005287816 */ /* 0x000fe4000000001c */
[----:B------:R-:W-:Y:S01]  /*240f0*/  SHF.R.U32.HI R15, RZ, 0x8, R15 ;  /* 0x00000008ff0f7819 */ /* 0x000fe2000001160f */
[----:B------:R-:W2:Y:S01]  /*24100*/  LDL.LU R28, [R1+0x18] ;  /* 0x00001800011c7983 */ /* 0x000ea20000300800 */
[----:B------:R-:W-:Y:S02]  /*24110*/  SHF.R.U32.HI R5, RZ, 0x8, R3 ;  /* 0x00000008ff057819 */ /* 0x000fe40000011603 */
[----:B------:R-:W-:-:S02]  /*24120*/  LOP3.LUT R24, R24, 0xffff, RZ, 0xc0, !PT ;  /* 0x0000ffff18187812 */ /* 0x000fc400078ec0ff */
[----:B------:R-:W-:Y:S02]  /*24130*/  LOP3.LUT R15, R15, 0xffff, RZ, 0xc0, !PT ;  /* 0x0000ffff0f0f7812 */ /* 0x000fe400078ec0ff */
[----:B------:R-:W-:Y:S02]  /*24140*/  LOP3.LUT R5, R5, 0xffff, RZ, 0xc0, !PT ;  /* 0x0000ffff05057812 */ /* 0x000fe400078ec0ff */
[----:B------:R-:W-:Y:S02]  /*24150*/  PRMT R4, R4, 0x3340, R24 ;  /* 0x0000334004047816 */ /* 0x000fe40000000018 */
[----:B------:R-:W3:Y:S01]  /*24160*/  LDL.LU R24, [R1+0x20] ;  /* 0x0000200001187983 */ /* 0x000ee20000300800 */
[----:B------:R-:W-:-:S03]  /*24170*/  PRMT R5, R5, 0x3340, R15 ;  /* 0x0000334005057816 */ /* 0x000fc6000000000f */
[----:B------:R-:W4:Y:S01]  /*24180*/  LDL.LU R15, [R1+0x58] ;  /* 0x00005800010f7983 */ /* 0x000f220000300800 */
[----:B------:R-:W0:Y:S01]  /*24190*/  S2R R3, SR_TID.X ;  /* 0x0000000000037919 */ /* 0x000e220000002100 */
[----:B------:R-:W-:Y:S02]  /*241a0*/  LOP3.LUT R7, R7, 0xffff, RZ, 0xc0, !PT ;  /* 0x0000ffff07077812 */ /* 0x000fe400078ec0ff */
[----:B------:R-:W-:Y:S01]  /*241b0*/  LOP3.LUT R6, R6, 0xffff, RZ, 0xc0, !PT ;  /* 0x0000ffff06067812 */ /* 0x000fe200078ec0ff */
[----:B------:R-:W-:-:S03]  /*241c0*/  ULEA UR4, UR5, UR4, 0x18 ;  /* 0x0000000405047291 */ /* 0x000fc6000f8ec0ff */
[----:B------:R-:W-:Y:S02]  /*241d0*/  PRMT R7, R7, 0x3340, R6 ;  /* 0x0000334007077816 */ /* 0x000fe40000000006 */
[----:B------:R-:W-:Y:S02]  /*241e0*/  SHF.R.U32.HI R6, RZ, 0x8, R43 ;  /* 0x00000008ff067819 */ /* 0x000fe4000001162b */
[--C-:B------:R-:W-:Y:S02]  /*241f0*/  PRMT R43, R43, 0x3340, R13.reuse ;  /* 0x000033402b2b7816 */ /* 0x100fe4000000000d */
[----:B------:R-:W-:Y:S02]  /*24200*/  SHF.R.U32.HI R13, RZ, 0x8, R13 ;  /* 0x00000008ff0d7819 */ /* 0x000fe4000001160d */
[----:B------:R-:W-:Y:S02]  /*24210*/  LOP3.LUT R6, R6, 0xffff, RZ, 0xc0, !PT ;  /* 0x0000ffff06067812 */ /* 0x000fe400078ec0ff */
[----:B------:R-:W-:-:S02]  /*24220*/  LOP3.LUT R13, R13, 0xffff, RZ, 0xc0, !PT ;  /* 0x0000ffff0d0d7812 */ /* 0x000fc400078ec0ff */
[----:B------:R-:W-:Y:S02]  /*24230*/  PRMT R14, R45, 0x5410, R14 ;  /* 0x000054102d0e7816 */ /* 0x000fe4000000000e */
[----:B------:R-:W-:Y:S01]  /*24240*/  PRMT R6, R6, 0x3340, R13 ;  /* 0x0000334006067816 */ /* 0x000fe2000000000d */
[----:B------:R-:W2:Y:S01]  /*24250*/  LDL.LU R45, [R1+0x4] ;  /* 0x00000400012d7983 */ /* 0x000ea20000300800 */
[----:B0-----:R-:W-:-:S04]  /*24260*/  LOP3.LUT R3, R3, 0x1f, RZ, 0xc0, !PT ;  /* 0x0000001f03037812 */ /* 0x001fc800078ec0ff */
[----:B------:R-:W-:Y:S01]  /*24270*/  LEA R3, R3, UR4, 0x4 ;  /* 0x0000000403037c11 */ /* 0x000fe2000f8e20ff */
[----:B------:R-:W0:Y:S01]  /*24280*/  LDCU UR4, c[0x0][0x3b4] ;  /* 0x00007680ff0477ac */ /* 0x000e220008000800 */
[----:B------:R-:W-:-:S03]  /*24290*/  PRMT R16, R27, 0x5410, R16 ;  /* 0x000054101b107816 */ /* 0x000fc60000000010 */
[----:B------:R-:W-:Y:S01]  /*242a0*/  STSM.16.M88.4 [R3], R8 ;  /* 0x0000000803007844 */ /* 0x000fe20000000200 */
[----:B------:R-:W-:-:S03]  /*242b0*/  NOP ;  /* 0x0000000000007918 */ /* 0x000fc60000000000 */
[----:B------:R-:W1:Y:S01]  /*242c0*/  LDS.128 R8, [R3] ;  /* 0x0000000003087984 */ /* 0x000e620000000c00 */
[----:B------:R-:W-:Y:S02]  /*242d0*/  PRMT R17, R26, 0x5410, R17 ;  /* 0x000054101a117816 */ /* 0x000fe40000000011 */
[----:B------:R-:W-:Y:S02]  /*242e0*/  PRMT R18, R18, 0x5410, R38 ;  /* 0x0000541012127816 */ /* 0x000fe40000000026 */
[----:B------:R-:W-:Y:S01]  /*242f0*/  PRMT R19, R19, 0x5410, R37 ;  /* 0x0000541013137816 */ /* 0x000fe20000000025 */
[----:B------:R-:W-:Y:S01]  /*24300*/  NOP ;  /* 0x0000000000007918 */ /* 0x000fe20000000000 */
[----:B---3--:R-:W-:Y:S02]  /*24310*/  PRMT R13, R24, 0x5410, R41 ;  /* 0x00005410180d7816 */ /* 0x008fe40000000029 */
[----:B----4-:R-:W-:Y:S02]  /*24320*/  PRMT R12, R15, 0x5410, R12 ;  /* 0x000054100f0c7816 */ /* 0x010fe4000000000c */
[----:B--2---:R-:W-:-:S05]  /*24330*/  PRMT R15, R28, 0x5410, R39 ;  /* 0x000054101c0f7816 */ /* 0x004fca0000000027 */
[----:B------:R-:W-:Y:S01]  /*24340*/  STSM.16.M88.4 [R3], R12 ;  /* 0x0000000c03007844 */ /* 0x000fe20000000200 */
[----:B------:R-:W-:-:S03]  /*24350*/  NOP ;  /* 0x0000000000007918 */ /* 0x000fc60000000000 */
[----:B------:R-:W2:Y:S01]  /*24360*/  LDS.128 R12, [R3] ;  /* 0x00000000030c7984 */ /* 0x000ea20000000c00 */
[----:B------:R-:W-:-:S03]  /*24370*/  NOP ;  /* 0x0000000000007918 */ /* 0x000fc60000000000 */
[----:B------:R3:W-:Y:S02]  /*24380*/  STSM.16.M88.4 [R3], R16 ;  /* 0x0000001003007844 */ /* 0x0007e40000000200 */
[----:B---3--:R-:W-:Y:S01]  /*24390*/  PRMT R16, R25, 0x5410, R34 ;  /* 0x0000541019107816 */ /* 0x008fe20000000022 */
[----:B------:R-:W-:Y:S01]  /*243a0*/  NOP ;  /* 0x0000000000007918 */ /* 0x000fe20000000000 */
[----:B------:R-:W-:Y:S01]  /*243b0*/  PRMT R17, R44, 0x5410, R36 ;  /* 0x000054102c117816 */ /* 0x000fe20000000024 */
[----:B------:R-:W3:Y:S01]  /*243c0*/  LDS.128 R24, [R3] ;  /* 0x0000000003187984 */ /* 0x000ee20000000c00 */
[----:B------:R-:W-:Y:S02]  /*243d0*/  PRMT R18, R47, 0x5410, R35 ;  /* 0x000054102f127816 */ /* 0x000fe40000000023 */
[----:B------:R-:W-:Y:S01]  /*243e0*/  PRMT R19, R49, 0x5410, R33 ;  /* 0x0000541031137816 */ /* 0x000fe20000000021 */
[----:B------:R-:W-:-:S04]  /*243f0*/  NOP ;  /* 0x0000000000007918 */ /* 0x000fc80000000000 */
[----:B------:R4:W-:Y:S02]  /*24400*/  STSM.16.M88.4 [R3], R16 ;  /* 0x0000001003007844 */ /* 0x0009e40000000200 */
[----:B----4-:R-:W-:Y:S02]  /*24410*/  PRMT R16, R54, 0x5410, R21 ;  /* 0x0000541036107816 */ /* 0x010fe40000000015 */
[----:B------:R-:W4:Y:S01]  /*24420*/  LDL.LU R54, [R1+0x314] ;  /* 0x0003140001367983 */ /* 0x000f220000300800 */
[----:B------:R-:W-:-:S03]  /*24430*/  PRMT R19, R53, 0x5410, R20 ;  /* 0x0000541035137816 */ /* 0x000fc60000000014 */
[----:B------:R-:W0:Y:S01]  /*24440*/  LDL.LU R53, [R1+0x410] ;  /* 0x0004100001357983 */ /* 0x000e220000300800 */
[----:B------:R-:W-:-:S03]  /*24450*/  PRMT R18, R52, 0x5410, R22 ;  /* 0x0000541034127816 */ /* 0x000fc60000000016 */
[----:B------:R-:W2:Y:S01]  /*24460*/  LDL.LU R52, [R1+0x40c] ;  /* 0x00040c0001347983 */ /* 0x000ea20000300800 */
[----:B------:R-:W-:Y:S01]  /*24470*/  PRMT R17, R51, 0x5410, R23 ;  /* 0x0000541033117816 */ /* 0x000fe20000000017 */
[----:B------:R-:W-:Y:S02]  /*24480*/  NOP ;  /* 0x0000000000007918 */ /* 0x000fe40000000000 */
[----:B------:R-:W0:Y:S01]  /*24490*/  LDS.128 R20, [R3] ;  /* 0x0000000003147984 */ /* 0x000e220000000c00 */
[----:B------:R-:W-:Y:S01]  /*244a0*/  PRMT R28, R45, 0x5410, R29 ;  /* 0x000054102d1c7816 */ /* 0x000fe2000000001d */
[----:B------:R-:W-:Y:S01]  /*244b0*/  NOP ;  /* 0x0000000000007918 */ /* 0x000fe20000000000 */
[----:B------:R-:W-:Y:S01]  /*244c0*/  PRMT R29, R50, 0x5410, R32 ;  /* 0x00005410321d7816 */ /* 0x000fe20000000020 */
[----:B------:R-:W-:Y:S01]  /*244d0*/  STSM.16.M88.4 [R3], R16 ;  /* 0x0000001003007844 */ /* 0x000fe20000000200 */
[----:B------:R-:W-:Y:S01]  /*244e0*/  PRMT R30, R55, 0x5410, R30 ;  /* 0x00005410371e7816 */ /* 0x000fe2000000001e */
[----:B------:R-:W-:Y:S01]  /*244f0*/  NOP ;  /* 0x0000000000007918 */ /* 0x000fe20000000000 */
[----:B------:R-:W-:Y:S01]  /*24500*/  PRMT R31, R56, 0x5410, R31 ;  /* 0x00005410381f7816 */ /* 0x000fe2000000001f */
[----:B------:R-:W0:Y:S01]  /*24510*/  LDS.128 R16, [R3] ;  /* 0x0000000003107984 */ /* 0x000e220000000c00 */
[----:B------:R-:W-:-:S03]  /*24520*/  NOP ;  /* 0x0000000000007918 */ /* 0x000fc60000000000 */
[----:B------:R1:W-:Y:S01]  /*24530*/  STSM.16.M88.4 [R3], R28 ;  /* 0x0000001c03007844 */ /* 0x0003e20000000200 */
[----:B------:R-:W-:-:S03]  /*24540*/  NOP ;  /* 0x0000000000007918 */ /* 0x000fc60000000000 */
[----:B------:R-:W0:Y:S01]  /*24550*/  LDS.128 R32, [R3] ;  /* 0x0000000003207984 */ /* 0x000e220000000c00 */
[----:B-1----:R-:W-:Y:S02]  /*24560*/  PRMT R31, R59, 0x5410, R0 ;  /* 0x000054103b1f7816 */ /* 0x002fe40000000000 */
[----:B------:R-:W-:Y:S02]  /*24570*/  PRMT R28, R60, 0x5410, R46 ;  /* 0x000054103c1c7816 */ /* 0x000fe4000000002e */
[----:B------:R-:W-:Y:S02]  /*24580*/  PRMT R29, R57, 0x5410, R7 ;  /* 0x00005410391d7816 */ /* 0x000fe40000000007 */
[----:B------:R-:W-:Y:S01]  /*24590*/  PRMT R30, R58, 0x5410, R2 ;  /* 0x000054103a1e7816 */ /* 0x000fe20000000002 */
[----:B------:R-:W-:-:S04]  /*245a0*/  NOP ;  /* 0x0000000000007918 */ /* 0x000fc80000000000 */
[----:B------:R1:W-:Y:S01]  /*245b0*/  STSM.16.M88.4 [R3], R28 ;  /* 0x0000001c03007844 */ /* 0x0003e20000000200 */
[----:B------:R-:W-:Y:S02]  /*245c0*/  PRMT R48, R61, 0x5410, R48 ;  /* 0x000054103d307816 */ /* 0x000fe40000000030 */
[----:B------:R-:W-:Y:S02]  /*245d0*/  PRMT R49, R40, 0x5410, R4 ;  /* 0x0000541028317816 */ /* 0x000fe40000000004 */
[----:B------:R-:W-:Y:S02]  /*245e0*/  PRMT R50, R42, 0x5410, R5 ;  /* 0x000054102a327816 */ /* 0x000fe40000000005 */
[----:B------:R-:W-:Y:S01]  /*245f0*/  PRMT R51, R43, 0x5410, R6 ;  /* 0x000054102b337816 */ /* 0x000fe20000000006 */
[----:B------:R-:W-:Y:S01]  /*24600*/  NOP ;  /* 0x0000000000007918 */ /* 0x000fe20000000000 */
[----:B------:R-:W0:Y:S01]  /*24610*/  LDS.128 R4, [R3] ;  /* 0x0000000003047984 */ /* 0x000e220000000c00 */
[----:B------:R-:W-:-:S03]  /*24620*/  NOP ;  /* 0x0000000000007918 */ /* 0x000fc60000000000 */
[----:B------:R-:W-:Y:S01]  /*24630*/  STSM.16.M88.4 [R3], R48 ;  /* 0x0000003003007844 */ /* 0x000fe20000000200 */
[----:B------:R-:W-:Y:S01]  /*24640*/  PRMT R43, R8, 0x7771, RZ ;  /* 0x00007771082b7816 */ /* 0x000fe200000000ff */
[----:B------:R-:W-:Y:S01]  /*24650*/  NOP ;  /* 0x0000000000007918 */ /* 0x000fe20000000000 */
[C---:B0-----:R-:W-:Y:S01]  /*24660*/  IMAD R0, R53.reuse, UR4, RZ ;  /* 0x0000000435007c24 */ /* 0x041fe2000f8e02ff */
[----:B------:R-:W-:Y:S01]  /*24670*/  ISETP.GE.AND P0, PT, R53, UR10, PT ;  /* 0x0000000a35007c0c */ /* 0x000fe2000bf06270 */
[----:B----4-:R-:W-:Y:S01]  /*24680*/  IMAD R39, R54, UR24, RZ ;  /* 0x0000001836277c24 */ /* 0x010fe2000f8e02ff */
[----:B------:R-:W0:Y:S01]  /*24690*/  LDCU.64 UR10, c[0x0][0x398] ;  /* 0x00007300ff0a77ac */ /* 0x000e220008000a00 */
[----:B--2---:R-:W-:Y:S01]  /*246a0*/  IMAD R37, R52, UR4, RZ ;  /* 0x0000000434257c24 */ /* 0x004fe2000f8e02ff */
[----:B------:R-:W-:Y:S01]  /*246b0*/  IADD3 R36, P4, PT, R0, UR8, RZ ;  /* 0x0000000800247c10 */ /* 0x000fe2000ff9e0ff */
[----:B------:R-:W2:Y:S01]  /*246c0*/  LDCU.64 UR4, c[0x0][0x398] ;  /* 0x00007300ff0477ac */ /* 0x000ea20008000a00 */
[----:B------:R-:W-:-:S02]  /*246d0*/  ISETP.LT.AND P0, PT, R54, UR29, !P0 ;  /* 0x0000001d36007c0c */ /* 0x000fc4000c701270 */
[----:B------:R-:W-:Y:S02]  /*246e0*/  LEA.HI.X.SX32 R0, R0, UR9, 0x1, P4 ;  /* 0x0000000900007c11 */ /* 0x000fe4000a0f0eff */
[----:B------:R-:W-:Y:S02]  /*246f0*/  IADD3 R2, P4, PT, R37, UR8, RZ ;  /* 0x0000000825027c10 */ /* 0x000fe4000ff9e0ff */
[----:B------:R-:W-:Y:S02]  /*24700*/  SHF.R.S32.HI R41, RZ, 0x1f, R39 ;  /* 0x0000001fff297819 */ /* 0x000fe40000011427 */
[----:B-1----:R-:W-:Y:S02]  /*24710*/  IADD3 R30, P5, PT, R39, R36, RZ ;  /* 0x00000024271e7210 */ /* 0x002fe40007fbe0ff */
[----:B------:R-:W-:Y:S01]  /*24720*/  LEA.HI.X.SX32 R28, R37, UR9, 0x1, P4 ;  /* 0x00000009251c7c11 */ /* 0x000fe2000a0f0eff */
[----:B------:R-:W1:Y:S01]  /*24730*/  LDCU.64 UR8, c[0x0][0x398] ;  /* 0x00007300ff0877ac */ /* 0x000e620008000a00 */
[----:B------:R-:W-:Y:S01]  /*24740*/  ISETP.GE.AND P4, PT, R52, UR12, PT ;  /* 0x0000000c34007c0c */ /* 0x000fe2000bf86270 */
[----:B------:R-:W-:Y:S01]  /*24750*/  IMAD.X R31, R41, 0x1, R0, P5 ;  /* 0x00000001291f7824 */ /* 0x000fe200028e0600 */
[----:B------:R-:W4:Y:S01]  /*24760*/  LDCU UR12, c[0x0][0x39c] ;  /* 0x00007380ff0c77ac */ /* 0x000f220008000800 */
[----:B------:R-:W-:-:S02]  /*24770*/  PRMT R37, R8, 0x7770, RZ ;  /* 0x0000777008257816 */ /* 0x000fc400000000ff */
[C---:B------:R-:W-:Y:S01]  /*24780*/  ISETP.LT.AND P4, PT, R54.reuse, UR31, !P4 ;  /* 0x0000001f36007c0c */ /* 0x040fe2000e781270 */
[C---:B------:R-:W-:Y:S02]  /*24790*/  VIADD R29, R39.reuse, UR24 ;  /* 0x00000018271d7c36 */ /* 0x040fe40008000000 */
[----:B------:R0:W-:Y:S01]  /*247a0*/  @P0 STG.E.U8 desc[UR6][R30.64], R37 ;  /* 0x000000251e000986 */ /* 0x0001e2000c101106 */
[----:B------:R-:W-:Y:S02]  /*247b0*/  IADD3 R38, P0, PT, R39, R2, RZ ;  /* 0x0000000227267210 */ /* 0x000fe40007f1e0ff */
[----:B--2---:R-:W-:Y:S01]  /*247c0*/  ISETP.LT.AND P5, PT, R53, UR4, !P2 ;  /* 0x0000000435007c0c */ /* 0x004fe2000d7a1270 */
[----:B------:R-:W2:Y:S01]  /*247d0*/  LDCU UR4, c[0x0][0x39c] ;  /* 0x00007380ff0477ac */ /* 0x000ea20008000800 */
[----:B------:R-:W-:Y:S01]  /*247e0*/  SHF.R.S32.HI R45, RZ, 0x1f, R29 ;  /* 0x0000001fff2d7819 */ /* 0x000fe2000001141d */
[----:B------:R-:W-:Y:S01]  /*247f0*/  VIADD R42, R54, 0x3 ;  /* 0x00000003362a7836 */ /* 0x000fe20000000000 */
[----:B------:R-:W-:Y:S01]  /*24800*/  IADD3 R40, P6, PT, R29, R36, RZ ;  /* 0x000000241d287210 */ /* 0x000fe20007fde0ff */
[----:B------:R-:W-:-:S04]  /*24810*/  IMAD.X R39, R41, 0x1, R28, P0 ;  /* 0x0000000129277824 */ /* 0x000fc800000e061c */
[----:B------:R-:W-:Y:S01]  /*24820*/  IMAD.X R41, R45, 0x1, R0, P6 ;  /* 0x000000012d297824 */ /* 0x000fe200030e0600 */
[----:B0-----:R-:W-:Y:S01]  /*24830*/  PRMT R37, R8, 0x7772, RZ ;  /* 0x0000777208257816 */ /* 0x001fe200000000ff */
[----:B------:R0:W-:Y:S01]  /*24840*/  @P4 STG.E.U8 desc[UR6][R38.64], R43 ;  /* 0x0000002b26004986 */ /* 0x0001e2000c101106 */
[----:B----4-:R-:W-:Y:S01]  /*24850*/  ISETP.GE.AND P0, PT, R42, UR12, PT ;  /* 0x0000000c2a007c0c */ /* 0x010fe2000bf06270 */
[----:B------:R-:W4:Y:S01]  /*24860*/  LDCU.64 UR12, c[0x0][0x398] ;  /* 0x00007300ff0c77ac */ /* 0x000f220008000a00 */
[----:B------:R-:W-:Y:S02]  /*24870*/  ISETP.LT.AND P4, PT, R52, UR10, !P2 ;  /* 0x0000000a34007c0c */ /* 0x000fe4000d781270 */
[C---:B------:R-:W-:Y:S01]  /*24880*/  IADD3 R30, P2, PT, R29.reuse, R2, RZ ;  /* 0x000000021d1e7210 */ /* 0x040fe20007f5e0ff */
[----:B------:R-:W-:Y:S01]  /*24890*/  VIADD R29, R29, UR24 ;  /* 0x000000181d1d7c36 */ /* 0x000fe20008000000 */
[----:B------:R0:W-:Y:S01]  /*248a0*/  @P5 STG.E.U8 desc[UR6][R40.64], R37 ;  /* 0x0000002528005986 */ /* 0x0001e2000c101106 */
[----:B-1----:R-:W-:Y:S01]  /*248b0*/  ISETP.LT.AND P5, PT, R53, UR8, !P3 ;  /* 0x0000000835007c0c */ /* 0x002fe2000dfa1270 */
[----:B------:R-:W-:Y:S01]  /*248c0*/  VIADD R44, R54, 0x4 ;  /* 0x00000004362c7836 */ /* 0x000fe20000000000 */
[----:B------:R-:W1:Y:S01]  /*248d0*/  LDCU UR8, c[0x0][0x39c] ;  /* 0x00007380ff0877ac */ /* 0x000e620008000800 */
[----:B------:R-:W-:Y:S01]  /*248e0*/  IMAD.X R31, R45, 0x1, R28, P2 ;  /* 0x000000012d1f7824 */ /* 0x000fe200010e061c */
[----:B------:R-:W-:-:S02]  /*248f0*/  SHF.R.S32.HI R47, RZ, 0x1f, R29 ;  /* 0x0000001fff2f7819 */ /* 0x000fc4000001141d */
[----:B------:R-:W-:Y:S01]  /*24900*/  IADD3 R42, P6, PT, R29, R36, RZ ;  /* 0x000000241d2a7210 */ /* 0x000fe20007fde0ff */
[----:B------:R-:W1:Y:S01]  /*24910*/  LDCU UR10, c[0x0][0x398] ;  /* 0x00007300ff0a77ac */ /* 0x000e620008000800 */
[----:B------:R-:W-:Y:S02]  /*24920*/  PRMT R45, R8, 0x7773, RZ ;  /* 0x00007773082d7816 */ /* 0x000fe400000000ff */
[----:B--2---:R-:W-:Y:S01]  /*24930*/  ISETP.GE.AND P2, PT, R44, UR4, PT ;  /* 0x000000042c007c0c */ /* 0x004fe2000bf46270 */
[----:B------:R-:W2:Y:S01]  /*24940*/  LDCU UR4, c[0x0][0x39c] ;  /* 0x00007380ff0477ac */ /* 0x000ea20008000800 */
[----:B0-----:R-:W-:Y:S01]  /*24950*/  IMAD.X R43, R47, 0x1, R0, P6 ;  /* 0x000000012f2b7824 */ /* 0x001fe200030e0600 */
[----:B------:R-:W-:Y:S01]  /*24960*/  PRMT R37, R9, 0x7770, RZ ;  /* 0x0000777009257816 */ /* 0x000fe200000000ff */
[----:B------:R0:W-:Y:S01]  /*24970*/  @P4 STG.E.U8 desc[UR6][R30.64], R45 ;  /* 0x0000002d1e004986 */ /* 0x0001e2000c101106 */
[----:B------:R-:W-:Y:S01]  /*24980*/  ISETP.LT.AND P4, PT, R52, UR14, !P3 ;  /* 0x0000000e34007c0c */ /* 0x000fe2000df81270 */
[----:B------:R-:W-:Y:S01]  /*24990*/  VIADD R8, R54, 0x5 ;  /* 0x0000000536087836 */ /* 0x000fe20000000000 */
[C---:B------:R-:W-:Y:S01]  /*249a0*/  IADD3 R38, P3, PT, R29.reuse, R2, RZ ;  /* 0x000000021d267210 */ /* 0x040fe20007f7e0ff */
[----:B------:R-:W-:Y:S01]  /*249b0*/  VIADD R29, R29, UR24 ;  /* 0x000000181d1d7c36 */ /* 0x000fe20008000000 */
[----:B------:R1:W-:Y:S01]  /*249c0*/  @P5 STG.E.U8 desc[UR6][R42.64], R37 ;  /* 0x000000252a005986 */ /* 0x0003e2000c101106 */
[----:B----4-:R-:W-:Y:S01]  /*249d0*/  ISETP.LT.AND P5, PT, R53, UR12, !P0 ;  /* 0x0000000c35007c0c */ /* 0x010fe2000c7a1270 */
[----:B------:R-:W4:Y:S01]  /*249e0*/  LDCU UR12, c[0x0][0x398] ;  /* 0x00007300ff0c77ac */ /* 0x000f220008000800 */
[----:B------:R-:W-:Y:S01]  /*249f0*/  IMAD.X R39, R47, 0x1, R28, P3 ;  /* 0x000000012f277824 */ /* 0x000fe200018e061c */
[----:B------:R-:W-:-:S02]  /*24a00*/  SHF.R.S32.HI R47, RZ, 0x1f, R29 ;  /* 0x0000001fff2f7819 */ /* 0x000fc4000001141d */
[----:B------:R-:W-:Y:S01]  /*24a10*/  IADD3 R40, P6, PT, R29, R36, RZ ;  /* 0x000000241d287210 */ /* 0x000fe20007fde0ff */
[----:B------:R-:W3:Y:S01]  /*24a20*/  LDCU UR14, c[0x0][0x398] ;  /* 0x00007300ff0e77ac */ /* 0x000ee20008000800 */
[----:B0-----:R-:W-:-:S03]  /*24a30*/  PRMT R45, R9, 0x7771, RZ ;  /* 0x00007771092d7816 */ /* 0x001fc600000000ff */
[----:B------:R-:W-:Y:S01]  /*24a40*/  IMAD.X R41, R47, 0x1, R0, P6 ;  /* 0x000000012f297824 */ /* 0x000fe200030e0600 */
[----:B-1----:R-:W-:Y:S01]  /*24a50*/  PRMT R43, R9, 0x7772, RZ ;  /* 0x00007772092b7816 */ /* 0x002fe200000000ff */
[----:B------:R0:W-:Y:S01]  /*24a60*/  @P4 STG.E.U8 desc[UR6][R38.64], R45 ;  /* 0x0000002d26004986 */ /* 0x0001e2000c101106 */
[----:B------:R-:W-:Y:S01]  /*24a70*/  ISETP.LT.AND P4, PT, R52, UR18, !P0 ;  /* 0x0000001234007c0c */ /* 0x000fe2000c781270 */
[C---:B------:R-:W-:Y:S01]  /*24a80*/  VIADD R37, R29.reuse, UR24 ;  /* 0x000000181d257c36 */ /* 0x040fe20008000000 */
[----:B--2---:R-:W-:Y:S01]  /*24a90*/  ISETP.GE.AND P3, PT, R8, UR4, PT ;  /* 0x0000000408007c0c */ /* 0x004fe2000bf66270 */
[----:B------:R-:W1:Y:S01]  /*24aa0*/  LDCU UR4, c[0x0][0x39c] ;  /* 0x00007380ff0477ac */ /* 0x000e620008000800 */
[----:B------:R2:W-:Y:S01]  /*24ab0*/  @P5 STG.E.U8 desc[UR6][R40.64], R43 ;  /* 0x0000002b28005986 */ /* 0x0005e2000c101106 */
[----:B------:R-:W-:Y:S02]  /*24ac0*/  IADD3 R30, P0, PT, R29, R2, RZ ;  /* 0x000000021d1e7210 */ /* 0x000fe40007f1e0ff */
[----:B------:R-:W-:-:S02]  /*24ad0*/  ISETP.LT.AND P5, PT, R53, UR16, !P2 ;  /* 0x0000001035007c0c */ /* 0x000fc4000d7a1270 */
[----:B------:R-:W-:Y:S01]  /*24ae0*/  SHF.R.S32.HI R49, RZ, 0x1f, R37 ;  /* 0x0000001fff317819 */ /* 0x000fe20000011425 */
[----:B------:R-:W-:Y:S01]  /*24af0*/  IMAD.X R31, R47, 0x1, R28, P0 ;  /* 0x000000012f1f7824 */ /* 0x000fe200000e061c */
[----:B------:R-:W-:Y:S02]  /*24b00*/  IADD3 R8, P6, PT, R37, R36, RZ ;  /* 0x0000002425087210 */ /* 0x000fe40007fde0ff */
[----:B0-----:R-:W-:-:S03]  /*24b10*/  PRMT R45, R9, 0x7773, RZ ;  /* 0x00007773092d7816 */ /* 0x001fc600000000ff */
[----:B------:R-:W-:Y:S01]  /*24b20*/  IMAD.X R9, R49, 0x1, R0, P6 ;  /* 0x0000000131097824 */ /* 0x000fe200030e0600 */
[----:B--2---:R-:W-:Y:S01]  /*24b30*/  PRMT R43, R10, 0x7770, RZ ;  /* 0x000077700a2b7816 */ /* 0x004fe200000000ff */
[----:B------:R0:W-:Y:S01]  /*24b40*/  @P4 STG.E.U8 desc[UR6][R30.64], R45 ;  /* 0x0000002d1e004986 */ /* 0x0001e2000c101106 */
[----:B------:R-:W-:Y:S01]  /*24b50*/  ISETP.LT.AND P4, PT, R52, UR22, !P2 ;  /* 0x0000001634007c0c */ /* 0x000fe2000d781270 */
[----:B------:R-:W-:Y:S01]  /*24b60*/  VIADD R42, R54, 0x6 ;  /* 0x00000006362a7836 */ /* 0x000fe20000000000 */
[C---:B------:R-:W-:Y:S01]  /*24b70*/  IADD3 R38, P2, PT, R37.reuse, R2, RZ ;  /* 0x0000000225267210 */ /* 0x040fe20007f5e0ff */
[----:B------:R-:W-:Y:S01]  /*24b80*/  VIADD R29, R37, UR24 ;  /* 0x00000018251d7c36 */ /* 0x000fe20008000000 */
[----:B------:R2:W-:Y:S01]  /*24b90*/  @P5 STG.E.U8 desc[UR6][R8.64], R43 ;  /* 0x0000002b08005986 */ /* 0x0005e2000c101106 */
[----:B------:R-:W-:Y:S02]  /*24ba0*/  ISETP.LT.AND P5, PT, R53, UR20, !P3 ;  /* 0x0000001435007c0c */ /* 0x000fe4000dfa1270 */
[----:B-1----:R-:W-:Y:S01]  /*24bb0*/  ISETP.GE.AND P0, PT, R42, UR4, PT ;  /* 0x000000042a007c0c */ /* 0x002fe2000bf06270 */
[----:B------:R-:W1:Y:S01]  /*24bc0*/  LDCU UR4, c[0x0][0x39c] ;  /* 0x00007380ff0477ac */ /* 0x000e620008000800 */
[----:B------:R-:W-:Y:S01]  /*24bd0*/  SHF.R.S32.HI R47, RZ, 0x1f, R29 ;  /* 0x0000001fff2f7819 */ /* 0x000fe2000001141d */
[----:B------:R-:W-:Y:S01]  /*24be0*/  IMAD.X R39, R49, 0x1, R28, P2 ;  /* 0x0000000131277824 */ /* 0x000fe200010e061c */
[----:B------:R-:W-:-:S02]  /*24bf0*/  IADD3 R40, P6, PT, R29, R36, RZ ;  /* 0x000000241d287210 */ /* 0x000fc40007fde0ff */
[----:B0-----:R-:W-:-:S03]  /*24c00*/  PRMT R45, R10, 0x7771, RZ ;  /* 0x000077710a2d7816 */ /* 0x001fc600000000ff */
[----:B------:R-:W-:Y:S01]  /*24c10*/  IMAD.X R41, R47, 0x1, R0, P6 ;  /* 0x000000012f297824 */ /* 0x000fe200030e0600 */
[----:B--2---:R-:W-:Y:S01]  /*24c20*/  PRMT R43, R10, 0x7772, RZ ;  /* 0x000077720a2b7816 */ /* 0x004fe200000000ff */
[----:B------:R-:W-:Y:S01]  /*24c30*/  @P4 STG.E.U8 desc[UR6][R38.64], R45 ;  /* 0x0000002d26004986 */ /* 0x000fe2000c101106 */
[----:B------:R-:W-:Y:S01]  /*24c40*/  ISETP.LT.AND P4, PT, R52, UR26, !P3 ;  /* 0x0000001a34007c0c */ /* 0x000fe2000df81270 */
[C---:B------:R-:W-:Y:S01]  /*24c50*/  VIADD R37, R29.reuse, UR24 ;  /* 0x000000181d257c36 */ /* 0x040fe20008000000 */
[----:B------:R-:W-:Y:S01]  /*24c60*/  IADD3 R8, P3, PT, R29, R2, RZ ;  /* 0x000000021d087210 */ /* 0x000fe20007f7e0ff */
[----:B------:R0:W-:Y:S01]  /*24c70*/  @P5 STG.E.U8 desc[UR6][R40.64], R43 ;  /* 0x0000002b28005986 */ /* 0x0001e2000c101106 */
[----:B------:R-:W-:Y:S01]  /*24c80*/  ISETP.LT.AND P5, PT, R53, UR28, !P0 ;  /* 0x0000001c35007c0c */ /* 0x000fe2000c7a1270 */
[C---:B------:R-:W-:Y:S01]  /*24c90*/  VIADD R31, R54.reuse, 0x8 ;  /* 0x00000008361f7836 */ /* 0x040fe20000000000 */
[----:B------:R-:W-:Y:S01]  /*24ca0*/  SHF.R.S32.HI R49, RZ, 0x1f, R37 ;  /* 0x0000001fff317819 */ /* 0x000fe20000011425 */
[----:B------:R-:W-:Y:S01]  /*24cb0*/  VIADD R42, R54, 0x7 ;  /* 0x00000007362a7836 */ /* 0x000fe20000000000 */
[----:B------:R-:W-:Y:S01]  /*24cc0*/  IADD3 R30, P6, PT, R37, R36, RZ ;  /* 0x00000024251e7210 */ /* 0x000fe20007fde0ff */
[----:B------:R-:W-:Y:S01]  /*24cd0*/  IMAD.X R9, R47, 0x1, R28, P3 ;  /* 0x000000012f097824 */ /* 0x000fe200018e061c */
[----:B-1----:R-:W-:Y:S01]  /*24ce0*/  ISETP.GE.AND P3, PT, R31, UR4, PT ;  /* 0x000000041f007c0c */ /* 0x002fe2000bf66270 */
[----:B------:R-:W1:Y:S01]  /*24cf0*/  LDCU UR4, c[0x0][0x39c] ;  /* 0x00007380ff0477ac */ /* 0x000e620008000800 */
[----:B0-----:R-:W-:Y:S01]  /*24d00*/  PRMT R41, R10, 0x7773, RZ ;  /* 0x000077730a297816 */ /* 0x001fe200000000ff */
[----:B------:R-:W-:Y:S01]  /*24d10*/  IMAD.X R31, R49, 0x1, R0, P6 ;  /* 0x00000001311f7824 */ /* 0x000fe200030e0600 */
[----:B------:R-:W-:Y:S01]  /*24d20*/  ISETP.GE.AND P2, PT, R42, UR8, PT ;  /* 0x000000082a007c0c */ /* 0x000fe2000bf46270 */
[----:B------:R-:W0:Y:S01]  /*24d30*/  LDCU UR8, c[0x0][0x39c] ;  /* 0x00007380ff0877ac */ /* 0x000e220008000800 */
[----:B------:R-:W-:Y:S01]  /*24d40*/  PRMT R29, R11, 0x7770, RZ ;  /* 0x000077700b1d7816 */ /* 0x000fe200000000ff */
[----:B------:R2:W-:Y:S01]  /*24d50*/  @P4 STG.E.U8 desc[UR6][R8.64], R41 ;  /* 0x0000002908004986 */ /* 0x0005e2000c101106 */
[----:B------:R-:W-:-:S02]  /*24d60*/  ISETP.LT.AND P4, PT, R52, UR30, !P0 ;  /* 0x0000001e34007c0c */ /* 0x000fc4000c781270 */
[C---:B------:R-:W-:Y:S01]  /*24d70*/  IADD3 R38, P0, PT, R37.reuse, R2, RZ ;  /* 0x0000000225267210 */ /* 0x040fe20007f1e0ff */
[----:B------:R-:W-:Y:S01]  /*24d80*/  VIADD R37, R37, UR24 ;  /* 0x0000001825257c36 */ /* 0x000fe20008000000 */
[----:B------:R0:W-:Y:S01]  /*24d90*/  @P5 STG.E.U8 desc[UR6][R30.64], R29 ;  /* 0x0000001d1e005986 */ /* 0x0001e2000c101106 */
[----:B------:R-:W-:Y:S01]  /*24da0*/  ISETP.LT.AND P5, PT, R53, UR10, !P2 ;  /* 0x0000000a35007c0c */ /* 0x000fe2000d7a1270 */
[----:B------:R-:W-:Y:S01]  /*24db0*/  VIADD R10, R54, 0x9 ;  /* 0x00000009360a7836 */ /* 0x000fe20000000000 */
[----:B------:R-:W-:Y:S01]  /*24dc0*/  PRMT R43, R11, 0x7771, RZ ;  /* 0x000077710b2b7816 */ /* 0x000fe200000000ff */
[----:B------:R-:W-:Y:S01]  /*24dd0*/  IMAD.X R39, R49, 0x1, R28, P0 ;  /* 0x0000000131277824 */ /* 0x000fe200000e061c */
[----:B------:R-:W-:Y:S01]  /*24de0*/  SHF.R.S32.HI R45, RZ, 0x1f, R37 ;  /* 0x0000001fff2d7819 */ /* 0x000fe20000011425 */
[----:B------:R-:W1:Y:S01]  /*24df0*/  LDCU UR10, c[0x0][0x398] ;  /* 0x00007300ff0a77ac */ /* 0x000e620008000800 */
[----:B--2---:R-:W-:Y:S02]  /*24e00*/  IADD3 R8, P6, PT, R37, R36, RZ ;  /* 0x0000002425087210 */ /* 0x004fe40007fde0ff */
[----:B------:R-:W-:-:S03]  /*24e10*/  PRMT R41, R11, 0x7772, RZ ;  /* 0x000077720b297816 */ /* 0x000fc600000000ff */
[----:B------:R-:W-:Y:S01]  /*24e20*/  IMAD.X R9, R45, 0x1, R0, P6 ;  /* 0x000000012d097824 */ /* 0x000fe200030e0600 */
[----:B------:R2:W-:Y:S01]  /*24e30*/  @P4 STG.E.U8 desc[UR6][R38.64], R43 ;  /* 0x0000002b26004986 */ /* 0x0005e2000c101106 */
[----:B0-----:R-:W-:Y:S01]  /*24e40*/  VIADD R29, R37, UR24 ;  /* 0x00000018251d7c36 */ /* 0x001fe20008000000 */
[----:B------:R-:W-:Y:S01]  /*24e50*/  ISETP.GE.AND P0, PT, R10, UR8, PT ;  /* 0x000000080a007c0c */ /* 0x000fe2000bf06270 */
[----:B------:R-:W0:Y:S01]  /*24e60*/  LDCU UR8, c[0x0][0x398] ;  /* 0x00007300ff0877ac */ /* 0x000e220008000800 */
[----:B------:R1:W-:Y:S01]  /*24e70*/  @P5 STG.E.U8 desc[UR6][R8.64], R41 ;  /* 0x0000002908005986 */ /* 0x0003e2000c101106 */
[----:B----4-:R-:W-:Y:S02]  /*24e80*/  ISETP.LT.AND P4, PT, R52, UR12, !P2 ;  /* 0x0000000c34007c0c */ /* 0x010fe4000d781270 */
[----:B---3--:R-:W-:Y:S01]  /*24e90*/  ISETP.LT.AND P5, PT, R53, UR14, !P3 ;  /* 0x0000000e35007c0c */ /* 0x008fe2000dfa1270 */
[----:B------:R-:W3:Y:S01]  /*24ea0*/  LDCU UR12, c[0x0][0x398] ;  /* 0x00007300ff0c77ac */ /* 0x000ee20008000800 */
[----:B------:R-:W-:-:S02]  /*24eb0*/  IADD3 R30, P2, PT, R37, R2, RZ ;  /* 0x00000002251e7210 */ /* 0x000fc40007f5e0ff */
[----:B------:R-:W-:Y:S01]  /*24ec0*/  SHF.R.S32.HI R47, RZ, 0x1f, R29 ;  /* 0x0000001fff2f7819 */ /* 0x000fe2000001141d */
[----:B------:R-:W4:Y:S01]  /*24ed0*/  LDCU UR14, c[0x0][0x398] ;  /* 0x00007300ff0e77ac */ /* 0x000f220008000800 */
[----:B------:R-:W-:Y:S01]  /*24ee0*/  IADD3 R10, P6, PT, R29, R36, RZ ;  /* 0x000000241d0a7210 */ /* 0x000fe20007fde0ff */
[----:B------:R-:W-:Y:S01]  /*24ef0*/  IMAD.X R31, R45, 0x1, R28, P2 ;  /* 0x000000012d1f7824 */ /* 0x000fe200010e061c */
[----:B--2---:R-:W-:Y:S02]  /*24f00*/  PRMT R43, R12, 0x7770, RZ ;  /* 0x000077700c2b7816 */ /* 0x004fe400000000ff */
[----:B-1----:R-:W-:Y:S01]  /*24f10*/  PRMT R41, R11, 0x7773, RZ ;  /* 0x000077730b297816 */ /* 0x002fe200000000ff */
[----:B------:R-:W-:Y:S02]  /*24f20*/  IMAD.X R11, R47, 0x1, R0, P6 ;  /* 0x000000012f0b7824 */ /* 0x000fe400030e0600 */
[----:B------:R-:W-:Y:S02]  /*24f30*/  VIADD R37, R54, 0xa ;  /* 0x0000000a36257836 */ /* 0x000fe40000000000 */
[----:B------:R1:W-:Y:S04]  /*24f40*/  @P4 STG.E.U8 desc[UR6][R30.64], R41 ;  /* 0x000000291e004986 */ /* 0x0003e8000c101106 */
[----:B------:R2:W-:Y:S01]  /*24f50*/  @P5 STG.E.U8 desc[UR6][R10.64], R43 ;  /* 0x0000002b0a005986 */ /* 0x0005e2000c101106 */
[----:B------:R-:W-:Y:S01]  /*24f60*/  ISETP.LT.AND P5, PT, R53, UR10, !P0 ;  /* 0x0000000a35007c0c */ /* 0x000fe2000c7a1270 */
[----:B------:R-:W2:Y:S01]  /*24f70*/  LDCU UR10, c[0x0][0x398] ;  /* 0x00007300ff0a77ac */ /* 0x000ea20008000800 */
[----:B------:R-:W-:Y:S01]  /*24f80*/  ISETP.GE.AND P2, PT, R37, UR4, PT ;  /* 0x0000000425007c0c */ /* 0x000fe2000bf46270 */
[C---:B------:R-:W-:Y:S01]  /*24f90*/  VIADD R37, R29.reuse, UR24 ;  /* 0x000000181d257c36 */ /* 0x040fe20008000000 */
[----:B0-----:R-:W-:Y:S01]  /*24fa0*/  ISETP.LT.AND P4, PT, R52, UR8, !P3 ;  /* 0x0000000834007c0c */ /* 0x001fe2000df81270 */
[----:B------:R-:W0:Y:S01]  /*24fb0*/  LDCU UR4, c[0x0][0x39c] ;  /* 0x00007380ff0477ac */ /* 0x000e220008000800 */
[----:B------:R-:W-:-:S02]  /*24fc0*/  IADD3 R8, P3, PT, R29, R2, RZ ;  /* 0x000000021d087210 */ /* 0x000fc40007f7e0ff */
[----:B------:R-:W-:Y:S01]  /*24fd0*/  SHF.R.S32.HI R45, RZ, 0x1f, R37 ;  /* 0x0000001fff2d7819 */ /* 0x000fe20000011425 */
[----:B------:R-:W4:Y:S01]  /*24fe0*/  LDCU UR8, c[0x0][0x39c] ;  /* 0x00007380ff0877ac */ /* 0x000f220008000800 */
[----:B------:R-:W-:Y:S01]  /*24ff0*/  IADD3 R38, P6, PT, R37, R36, RZ ;  /* 0x0000002425267210 */ /* 0x000fe20007fde0ff */
[----:B------:R-:W-:Y:S01]  /*25000*/  IMAD.X R9, R47, 0x1, R28, P3 ;  /* 0x000000012f097824 */ /* 0x000fe200018e061c */
[C---:B-1----:R-:W-:Y:S02]  /*25010*/  PRMT R31, R12.reuse, 0x7771, RZ ;  /* 0x000077710c1f7816 */ /* 0x042fe400000000ff */
[----:B------:R-:W-:Y:S01]  /*25020*/  PRMT R29, R12, 0x7772, RZ ;  /* 0x000077720c1d7816 */ /* 0x000fe200000000ff */
[----:B------:R-:W-:Y:S02]  /*25030*/  IMAD.X R39, R45, 0x1, R0, P6 ;  /* 0x000000012d277824 */ /* 0x000fe400030e0600 */
[----:B------:R-:W-:Y:S01]  /*25040*/  VIADD R40, R54, 0xb ;  /* 0x0000000b36287836 */ /* 0x000fe20000000000 */
[----:B------:R1:W-:Y:S01]  /*25050*/  @P4 STG.E.U8 desc[UR6][R8.64], R31 ;  /* 0x0000001f08004986 */ /* 0x0003e2000c101106 */
[----:B---3--:R-:W-:Y:S01]  /*25060*/  ISETP.LT.AND P4, PT, R52, UR12, !P0 ;  /* 0x0000000c34007c0c */ /* 0x008fe2000c781270 */
[----:B------:R-:W-:-:S02]  /*25070*/  VIADD R30, R54, 0xc ;  /* 0x0000000c361e7836 */ /* 0x000fc40000000000 */
[----:B------:R3:W-:Y:S01]  /*25080*/  @P5 STG.E.U8 desc[UR6][R38.64], R29 ;  /* 0x0000001d26005986 */ /* 0x0007e2000c101106 */
[----:B--2---:R-:W-:Y:S01]  /*25090*/  ISETP.LT.AND P5, PT, R53, UR10, !P2 ;  /* 0x0000000a35007c0c */ /* 0x004fe2000d7a1270 */
[----:B------:R-:W2:Y:S01]  /*250a0*/  LDCU UR10, c[0x0][0x398] ;  /* 0x00007300ff0a77ac */ /* 0x000ea20008000800 */
[----:B0-----:R-:W-:Y:S02]  /*250b0*/  ISETP.GE.AND P3, PT, R40, UR4, PT ;  /* 0x0000000428007c0c */ /* 0x001fe4000bf66270 */
[C---:B------:R-:W-:Y:S01]  /*250c0*/  IADD3 R10, P0, PT, R37.reuse, R2, RZ ;  /* 0x00000002250a7210 */ /* 0x040fe20007f1e0ff */
[----:B------:R-:W-:Y:S01]  /*250d0*/  VIADD R37, R37, UR24 ;  /* 0x0000001825257c36 */ /* 0x000fe20008000000 */
[----:B------:R-:W0:Y:S01]  /*250e0*/  LDCU UR4, c[0x0][0x39c] ;  /* 0x00007380ff0477ac */ /* 0x000e220008000800 */
[----:B------:R-:W-:Y:S02]  /*250f0*/  PRMT R41, R12, 0x7773, RZ ;  /* 0x000077730c297816 */ /* 0x000fe400000000ff */
[----:B------:R-:W-:Y:S01]  /*25100*/  IMAD.X R11, R45, 0x1, R28, P0 ;  /* 0x000000012d0b7824 */ /* 0x000fe200000e061c */
[----:B------:R-:W-:Y:S01]  /*25110*/  SHF.R.S32.HI R43, RZ, 0x1f, R37 ;  /* 0x0000001fff2b7819 */ /* 0x000fe20000011425 */
[----:B------:R-:W0:Y:S01]  /*25120*/  LDCU UR12, c[0x0][0x398] ;  /* 0x00007300ff0c77ac */ /* 0x000e220008000800 */
[----:B-1----:R-:W-:-:S02]  /*25130*/  IADD3 R8, P6, PT, R37, R36, RZ ;  /* 0x0000002425087210 */ /* 0x002fc40007fde0ff */
[----:B----4-:R-:W-:Y:S01]  /*25140*/  ISETP.GE.AND P0, PT, R30, UR8, PT ;  /* 0x000000081e007c0c */ /* 0x010fe2000bf06270 */
[----:B------:R-:W1:Y:S01]  /*25150*/  LDCU UR8, c[0x0][0x398] ;  /* 0x00007300ff0877ac */ /* 0x000e620008000800 */
[----:B---3--:R-:W-:Y:S01]  /*25160*/  PRMT R29, R13, 0x7770, RZ ;  /* 0x000077700d1d7816 */ /* 0x008fe200000000ff */
[----:B------:R-:W-:Y:S01]  /*25170*/  IMAD.X R9, R43, 0x1, R0, P6 ;  /* 0x000000012b097824 */ /* 0x000fe200030e0600 */
[----:B------:R3:W-:Y:S01]  /*25180*/  @P4 STG.E.U8 desc[UR6][R10.64], R41 ;  /* 0x000000290a004986 */ /* 0x0007e2000c101106 */
[----:B------:R-:W-:Y:S01]  /*25190*/  ISETP.LT.AND P4, PT, R52, UR14, !P2 ;  /* 0x0000000e34007c0c */ /* 0x000fe2000d781270 */
[----:B------:R-:W-:Y:S01]  /*251a0*/  VIADD R12, R54, 0xd ;  /* 0x0000000d360c7836 */ /* 0x000fe20000000000 */
[C---:B------:R-:W-:Y:S01]  /*251b0*/  IADD3 R30, P2, PT, R37.reuse, R2, RZ ;  /* 0x00000002251e7210 */ /* 0x040fe20007f5e0ff */
[----:B------:R-:W-:Y:S01]  /*251c0*/  VIADD R37, R37, UR24 ;  /* 0x0000001825257c36 */ /* 0x000fe20008000000 */
[----:B------:R4:W-:Y:S01]  /*251d0*/  @P5 STG.E.U8 desc[UR6][R8.64], R29 ;  /* 0x0000001d08005986 */ /* 0x0009e2000c101106 */
[----:B--2---:R-:W-:Y:S01]  /*251e0*/  ISETP.LT.AND P5, PT, R53, UR10, !P3 ;  /* 0x0000000a35007c0c */ /* 0x004fe2000dfa1270 */
[----:B------:R-:W2:Y:S01]  /*251f0*/  LDCU UR10, c[0x0][0x398] ;  /* 0x00007300ff0a77ac */ /* 0x000ea20008000800 */
[----:B------:R-:W-:Y:S01]  /*25200*/  IMAD.X R31, R43, 0x1, R28, P2 ;  /* 0x000000012b1f7824 */ /* 0x000fe200010e061c */
[----:B0-----:R-:W-:-:S02]  /*25210*/  ISETP.GE.AND P2, PT, R12, UR4, PT ;  /* 0x000000040c007c0c */ /* 0x001fc4000bf46270 */
[----:B------:R-:W-:Y:S01]  /*25220*/  SHF.R.S32.HI R45, RZ, 0x1f, R37 ;  /* 0x0000001fff2d7819 */ /* 0x000fe20000011425 */
[----:B------:R-:W0:Y:S01]  /*25230*/  LDCU UR4, c[0x0][0x39c] ;  /* 0x00007380ff0477ac */ /* 0x000e220008000800 */
[----:B------:R-:W-:Y:S02]  /*25240*/  IADD3 R38, P6, PT, R37, R36, RZ ;  /* 0x0000002425267210 */ /* 0x000fe40007fde0ff */
[C---:B------:R-:W-:Y:S01]  /*25250*/  PRMT R43, R13.reuse, 0x7771, RZ ;  /* 0x000077710d2b7816 */ /* 0x040fe200000000ff */
[----:B------:R-:W2:Y:S01]  /*25260*/  LDCU UR14, c[0x0][0x398] ;  /* 0x00007300ff0e77ac */ /* 0x000ea20008000800 */
[----:B---3--:R-:W-:Y:S01]  /*25270*/  PRMT R41, R13, 0x7772, RZ ;  /* 0x000077720d297816 */ /* 0x008fe200000000ff */
[----:B------:R-:W-:Y:S02]  /*25280*/  IMAD.X R39, R45, 0x1, R0, P6 ;  /* 0x000000012d277824 */ /* 0x000fe400030e0600 */
[----:B------:R-:W-:Y:S01]  /*25290*/  @P4 STG.E.U8 desc[UR6][R30.64], R43 ;  /* 0x0000002b1e004986 */ /* 0x000fe2000c101106 */
[----:B-1----:R-:W-:Y:S01]  /*252a0*/  ISETP.LT.AND P4, PT, R52, UR8, !P3 ;  /* 0x0000000834007c0c */ /* 0x002fe2000df81270 */
[C---:B----4-:R-:W-:Y:S01]  /*252b0*/  VIADD R29, R37.reuse, UR24 ;  /* 0x00000018251d7c36 */ /* 0x050fe20008000000 */
[----:B------:R-:W-:Y:S01]  /*252c0*/  IADD3 R8, P3, PT, R37, R2, RZ ;  /* 0x0000000225087210 */ /* 0x000fe20007f7e0ff */
[----:B------:R1:W-:Y:S01]  /*252d0*/  @P5 STG.E.U8 desc[UR6][R38.64], R41 ;  /* 0x0000002926005986 */ /* 0x0003e2000c101106 */
[----:B------:R-:W-:Y:S01]  /*252e0*/  ISETP.LT.AND P5, PT, R53, UR12, !P0 ;  /* 0x0000000c35007c0c */ /* 0x000fe2000c7a1270 */
[----:B------:R-:W-:Y:S01]  /*252f0*/  VIADD R11, R54, 0xe ;  /* 0x0000000e360b7836 */ /* 0x000fe20000000000 */
[----:B------:R-:W-:Y:S01]  /*25300*/  SHF.R.S32.HI R47, RZ, 0x1f, R29 ;  /* 0x0000001fff2f7819 */ /* 0x000fe2000001141d */
[----:B------:R-:W-:Y:S01]  /*25310*/  IMAD.X R9, R45, 0x1, R28, P3 ;  /* 0x000000012d097824 */ /* 0x000fe200018e061c */
[----:B------:R-:W-:Y:S01]  /*25320*/  IADD3 R10, P6, PT, R29, R36, RZ ;  /* 0x000000241d0a7210 */ /* 0x000fe20007fde0ff */
[----:B------:R-:W3:Y:S01]  /*25330*/  LDCU UR12, c[0x0][0x398] ;  /* 0x00007300ff0c77ac */ /* 0x000ee20008000800 */
[----:B0-----:R-:W-:Y:S01]  /*25340*/  ISETP.GE.AND P3, PT, R11, UR4, PT ;  /* 0x000000040b007c0c */ /* 0x001fe2000bf66270 */
[----:B------:R-:W0:Y:S01]  /*25350*/  LDCU UR8, c[0x0][0x39c] ;  /* 0x00007380ff0877ac */ /* 0x000e220008000800 */
[----:B-1----:R-:W-:Y:S01]  /*25360*/  PRMT R41, R13, 0x7773, RZ ;  /* 0x000077730d297816 */ /* 0x002fe200000000ff */
[----:B------:R-:W-:Y:S01]  /*25370*/  IMAD.X R11, R47, 0x1, R0, P6 ;  /* 0x000000012f0b7824 */ /* 0x000fe200030e0600 */
[----:B------:R-:W-:Y:S01]  /*25380*/  PRMT R39, R14, 0x7770, RZ ;  /* 0x000077700e277816 */ /* 0x000fe200000000ff */
[----:B------:R-:W1:Y:S02]  /*25390*/  LDCU UR4, c[0x0][0x39c] ;  /* 0x00007380ff0477ac */ /* 0x000e640008000800 */
[----:B------:R-:W-:Y:S01]  /*253a0*/  @P4 STG.E.U8 desc[UR6][R8.64], R41 ;  /* 0x0000002908004986 */ /* 0x000fe2000c101106 */
[----:B--2---:R-:W-:Y:S01]  /*253b0*/  ISETP.LT.AND P4, PT, R52, UR10, !P0 ;  /* 0x0000000a34007c0c */ /* 0x004fe2000c781270 */
[----:B------:R-:W2:Y:S01]  /*253c0*/  LDCU UR10, c[0x0][0x398] ;  /* 0x00007300ff0a77ac */ /* 0x000ea20008000800 */
[----:B------:R-:W-:Y:S01]  /*253d0*/  VIADD R37, R29, UR24 ;  /* 0x000000181d257c36 */ /* 0x000fe20008000000 */
[----:B------:R4:W-:Y:S01]  /*253e0*/  @P5 STG.E.U8 desc[UR6][R10.64], R39 ;  /* 0x000000270a005986 */ /* 0x0009e2000c101106 */
[----:B------:R-:W-:Y:S01]  /*253f0*/  ISETP.LT.AND P5, PT, R53, UR14, !P2 ;  /* 0x0000000e35007c0c */ /* 0x000fe2000d7a1270 */
[----:B------:R-:W0:Y:S01]  /*25400*/  LDCU UR14, c[0x0][0x398] ;  /* 0x00007300ff0e77ac */ /* 0x000e220008000800 */
[----:B------:R-:W-:-:S02]  /*25410*/  IADD3 R12, P0, PT, R29, R2, RZ ;  /* 0x000000021d0c7210 */ /* 0x000fc40007f1e0ff */
[----:B------:R-:W-:Y:S02]  /*25420*/  SHF.R.S32.HI R43, RZ, 0x1f, R37 ;  /* 0x0000001fff2b7819 */ /* 0x000fe40000011425 */
[----:B------:R-:W-:Y:S01]  /*25430*/  IADD3 R30, P6, PT, R37, R36, RZ ;  /* 0x00000024251e7210 */ /* 0x000fe20007fde0ff */
[----:B------:R-:W-:Y:S01]  /*25440*/  IMAD.X R13, R47, 0x1, R28, P0 ;  /* 0x000000012f0d7824 */ /* 0x000fe200000e061c */
[C---:B------:R-:W-:Y:S02]  /*25450*/  PRMT R29, R14.reuse, 0x7772, RZ ;  /* 0x000077720e1d7816 */ /* 0x040fe400000000ff */
[----:B----4-:R-:W-:Y:S01]  /*25460*/  PRMT R11, R14, 0x7771, RZ ;  /* 0x000077710e0b7816 */ /* 0x010fe200000000ff */
[----:B------:R-:W-:Y:S02]  /*25470*/  IMAD.X R31, R43, 0x1, R0, P6 ;  /* 0x000000012b1f7824 */ /* 0x000fe400030e0600 */
[----:B------:R-:W-:Y:S02]  /*25480*/  VIADD R38, R54, 0xf ;  /* 0x0000000f36267836 */ /* 0x000fe40000000000 */
[----:B------:R-:W-:Y:S01]  /*25490*/  @P4 STG.E.U8 desc[UR6][R12.64], R11 ;  /* 0x0000000b0c004986 */ /* 0x000fe2000c101106 */
[----:B---3--:R-:W-:Y:S01]  /*254a0*/  ISETP.LT.AND P4, PT, R52, UR12, !P2 ;  /* 0x0000000c34007c0c */ /* 0x008fe2000d781270 */
[----:B------:R-:W3:Y:S02]  /*254b0*/  LDCU UR12, c[0x0][0x398] ;  /* 0x00007300ff0c77ac */ /* 0x000ee40008000800 */
[----:B------:R4:W-:Y:S01]  /*254c0*/  @P5 STG.E.U8 desc[UR6][R30.64], R29 ;  /* 0x0000001d1e005986 */ /* 0x0009e2000c101106 */
[----:B--2---:R-:W-:Y:S01]  /*254d0*/  ISETP.LT.AND P5, PT, R53, UR10, !P3 ;  /* 0x0000000a35007c0c */ /* 0x004fe2000dfa1270 */
[----:B------:R-:W2:Y:S01]  /*254e0*/  LDCU UR10, c[0x0][0x398] ;  /* 0x00007300ff0a77ac */ /* 0x000ea20008000800 */
[----:B-1----:R-:W-:-:S02]  /*254f0*/  ISETP.GE.AND P0, PT, R38, UR4, PT ;  /* 0x0000000426007c0c */ /* 0x002fc4000bf06270 */
[C---:B------:R-:W-:Y:S01]  /*25500*/  IADD3 R8, P2, PT, R37.reuse, R2, RZ ;  /* 0x0000000225087210 */ /* 0x040fe20007f5e0ff */
[----:B------:R-:W-:Y:S01]  /*25510*/  VIADD R37, R37, UR24 ;  /* 0x0000001825257c36 */ /* 0x000fe20008000000 */
[----:B------:R-:W1:Y:S01]  /*25520*/  LDCU UR4, c[0x0][0x39c] ;  /* 0x00007380ff0477ac */ /* 0x000e620008000800 */
[----:B------:R-:W-:Y:S01]  /*25530*/  VIADD R38, R54, 0x10 ;  /* 0x0000001036267836 */ /* 0x000fe20000000000 */
[----:B------:R-:W-:Y:S01]  /*25540*/  PRMT R39, R14, 0x7773, RZ ;  /* 0x000077730e277816 */ /* 0x000fe200000000ff */
[----:B------:R-:W-:Y:S01]  /*25550*/  IMAD.X R9, R43, 0x1, R28, P2 ;  /* 0x000000012b097824 */ /* 0x000fe200010e061c */
[----:B------:R-:W-:Y:S02]  /*25560*/  SHF.R.S32.HI R41, RZ, 0x1f, R37 ;  /* 0x0000001fff297819 */ /* 0x000fe40000011425 */
[----:B------:R-:W-:Y:S02]  /*25570*/  IADD3 R10, P6, PT, R37, R36, RZ ;  /* 0x00000024250a7210 */ /* 0x000fe40007fde0ff */
[----:B0-----:R-:W-:Y:S01]  /*25580*/  ISETP.GE.AND P2, PT, R38, UR8, PT ;  /* 0x0000000826007c0c */ /* 0x001fe2000bf46270 */
[----:B------:R-:W0:Y:S01]  /*25590*/  LDCU UR8, c[0x0][0x398] ;  /* 0x00007300ff0877ac */ /* 0x000e220008000800 */
[----:B----4-:R-:W-:Y:S01]  /*255a0*/  PRMT R29, R15, 0x7770, RZ ;  /* 0x000077700f1d7816 */ /* 0x010fe200000000ff */
        /* <DEDUP_REMOVED lines=10> */
[----:B-1----:R-:W-:-:S02]  /*25650*/  ISETP.GE.AND P3, PT, R14, UR4, PT ;  /* 0x000000040e007c0c */ /* 0x002fc4000bf66270 */
[----:B------:R-:W-:Y:S01]  /*25660*/  SHF.R.S32.HI R43, RZ, 0x1f, R37 ;  /* 0x0000001fff2b7819 */ /* 0x000fe20000011425 */
[----:B------:R-:W1:Y:S01]  /*25670*/  LDCU UR4, c[0x0][0x39c] ;  /* 0x00007380ff0477ac */ /* 0x000e620008000800 */
[----:B------:R-:W-:Y:S02]  /*25680*/  IADD3 R30, P6, PT, R37, R36, RZ ;  /* 0x00000024251e7210 */ /* 0x000fe40007fde0ff */
[C---:B------:R-:W-:Y:S01]  /*25690*/  PRMT R41, R15.reuse, 0x7771, RZ ;  /* 0x000077710f297816 */ /* 0x040fe200000000ff */
[----:B------:R-:W2:Y:S01]  /*256a0*/  LDCU UR14, c[0x0][0x398] ;  /* 0x00007300ff0e77ac */ /* 0x000ea20008000800 */
[----:B----4-:R-:W-:Y:S01]  /*256b0*/  PRMT R39, R15, 0x7772, RZ ;  /* 0x000077720f277816 */ /* 0x010fe200000000ff */
[----:B------:R-:W-:Y:S02]  /*256c0*/  IMAD.X R31, R43, 0x1, R0, P6 ;  /* 0x000000012b1f7824 */ /* 0x000fe400030e0600 */
[----:B------:R-:W-:Y:S01]  /*256d0*/  @P4 STG.E.U8 desc[UR6][R12.64], R41 ;  /* 0x000000290c004986 */ /* 0x000fe2000c101106 */
[----:B0-----:R-:W-:Y:S01]  /*256e0*/  ISETP.LT.AND P4, PT, R52, UR8, !P0 ;  /* 0x0000000834007c0c */ /* 0x001fe2000c781270 */
[C---:B------:R-:W-:Y:S01]  /*256f0*/  VIADD R29, R37.reuse, UR24 ;  /* 0x00000018251d7c36 */ /* 0x040fe20008000000 */
[----:B------:R-:W-:Y:S01]  /*25700*/  IADD3 R8, P0, PT, R37, R2, RZ ;  /* 0x0000000225087210 */ /* 0x000fe20007f1e0ff */
[----:B------:R0:W-:Y:S01]  /*25710*/  @P5 STG.E.U8 desc[UR6][R30.64], R39 ;  /* 0x000000271e005986 */ /* 0x0001e2000c101106 */
[----:B---3--:R-:W-:Y:S01]  /*25720*/  ISETP.LT.AND P5, PT, R53, UR12, !P2 ;  /* 0x0000000c35007c0c */ /* 0x008fe2000d7a1270 */
[----:B------:R-:W-:Y:S01]  /*25730*/  VIADD R11, R54, 0x12 ;  /* 0x00000012360b7836 */ /* 0x000fe20000000000 */
[----:B------:R-:W-:Y:S01]  /*25740*/  SHF.R.S32.HI R45, RZ, 0x1f, R29 ;  /* 0x0000001fff2d7819 */ /* 0x000fe2000001141d */
[----:B------:R-:W-:Y:S01]  /*25750*/  IMAD.X R9, R43, 0x1, R28, P0 ;  /* 0x000000012b097824 */ /* 0x000fe200000e061c */
[----:B------:R-:W-:Y:S01]  /*25760*/  IADD3 R10, P6, PT, R29, R36, RZ ;  /* 0x000000241d0a7210 */ /* 0x000fe20007fde0ff */
[----:B------:R-:W3:Y:S01]  /*25770*/  LDCU UR12, c[0x0][0x398] ;  /* 0x00007300ff0c77ac */ /* 0x000ee20008000800 */
[----:B------:R-:W-:-:S02]  /*25780*/  PRMT R37, R15, 0x7773, RZ ;  /* 0x000077730f257816 */ /* 0x000fc400000000ff */
[----:B-1----:R-:W-:Y:S01]  /*25790*/  ISETP.GE.AND P0, PT, R11, UR4, PT ;  /* 0x000000040b007c0c */ /* 0x002fe2000bf06270 */
[----:B------:R-:W-:Y:S01]  /*257a0*/  IMAD.X R11, R45, 0x1, R0, P6 ;  /* 0x000000012d0b7824 */ /* 0x000fe200030e0600 */
[----:B------:R-:W1:Y:S01]  /*257b0*/  LDCU UR4, c[0x0][0x39c] ;  /* 0x00007380ff0477ac */ /* 0x000e620008000800 */
[----:B0-----:R-:W-:Y:S01]  /*257c0*/  PRMT R39, R24, 0x7770, RZ ;  /* 0x0000777018277816 */ /* 0x001fe200000000ff */
[----:B------:R-:W-:Y:S01]  /*257d0*/  @P4 STG.E.U8 desc[UR6][R8.64], R37 ;  /* 0x0000002508004986 */ /* 0x000fe2000c101106 */
[----:B--2---:R-:W-:Y:S01]  /*257e0*/  ISETP.LT.AND P4, PT, R52, UR10, !P2 ;  /* 0x0000000a34007c0c */ /* 0x004fe2000d781270 */
[----:B------:R-:W0:Y:S01]  /*257f0*/  LDCU UR10, c[0x0][0x398] ;  /* 0x00007300ff0a77ac */ /* 0x000e220008000800 */
[----:B------:R-:W-:Y:S01]  /*25800*/  VIADD R31, R29, UR24 ;  /* 0x000000181d1f7c36 */ /* 0x000fe20008000000 */
[----:B------:R2:W-:Y:S01]  /*25810*/  @P5 STG.E.U8 desc[UR6][R10.64], R39 ;  /* 0x000000270a005986 */ /* 0x0005e2000c101106 */
[----:B------:R-:W-:Y:S01]  /*25820*/  ISETP.LT.AND P5, PT, R53, UR14, !P3 ;  /* 0x0000000e35007c0c */ /* 0x000fe2000dfa1270 */
[----:B------:R-:W4:Y:S01]  /*25830*/  LDCU UR8, c[0x0][0x39c] ;  /* 0x00007380ff0877ac */ /* 0x000f220008000800 */
[----:B------:R-:W-:-:S02]  /*25840*/  IADD3 R12, P2, PT, R29, R2, RZ ;  /* 0x000000021d0c7210 */ /* 0x000fc40007f5e0ff */
[----:B------:R-:W-:Y:S01]  /*25850*/  SHF.R.S32.HI R41, RZ, 0x1f, R31 ;  /* 0x0000001fff297819 */ /* 0x000fe2000001141f */
[----:B------:R-:W1:Y:S01]  /*25860*/  LDCU UR14, c[0x0][0x398] ;  /* 0x00007300ff0e77ac */ /* 0x000e620008000800 */
[----:B------:R-:W-:Y:S01]  /*25870*/  IADD3 R14, P6, PT, R31, R36, RZ ;  /* 0x000000241f0e7210 */ /* 0x000fe20007fde0ff */
[----:B------:R-:W-:Y:S01]  /*25880*/  IMAD.X R13, R45, 0x1, R28, P2 ;  /* 0x000000012d0d7824 */ /* 0x000fe200010e061c */
[C---:B------:R-:W-:Y:S02]  /*25890*/  PRMT R29, R24.reuse, 0x7772, RZ ;  /* 0x00007772181d7816 */ /* 0x040fe400000000ff */
[----:B--2---:R-:W-:Y:S01]  /*258a0*/  PRMT R11, R24, 0x7771, RZ ;  /* 0x00007771180b7816 */ /* 0x004fe200000000ff */
[----:B------:R-:W-:Y:S02]  /*258b0*/  IMAD.X R15, R41, 0x1, R0, P6 ;  /* 0x00000001290f7824 */ /* 0x000fe400030e0600 */
[----:B------:R-:W-:Y:S02]  /*258c0*/  VIADD R30, R54, 0x13 ;  /* 0x00000013361e7836 */ /* 0x000fe40000000000 */
[----:B------:R-:W-:Y:S01]  /*258d0*/  @P4 STG.E.U8 desc[UR6][R12.64], R11 ;  /* 0x0000000b0c004986 */ /* 0x000fe2000c101106 */
[----:B---3--:R-:W-:Y:S01]  /*258e0*/  ISETP.LT.AND P4, PT, R52, UR12, !P3 ;  /* 0x0000000c34007c0c */ /* 0x008fe2000df81270 */
[----:B------:R-:W2:Y:S02]  /*258f0*/  LDCU UR12, c[0x0][0x398] ;  /* 0x00007300ff0c77ac */ /* 0x000ea40008000800 */
[----:B------:R3:W-:Y:S01]  /*25900*/  @P5 STG.E.U8 desc[UR6][R14.64], R29 ;  /* 0x0000001d0e005986 */ /* 0x0007e2000c101106 */
[----:B0-----:R-:W-:Y:S01]  /*25910*/  ISETP.LT.AND P5, PT, R53, UR10, !P0 ;  /* 0x0000000a35007c0c */ /* 0x001fe2000c7a1270 */
[----:B------:R-:W0:Y:S01]  /*25920*/  LDCU UR10, c[0x0][0x398] ;  /* 0x00007300ff0a77ac */ /* 0x000e220008000800 */
        /* <DEDUP_REMOVED lines=9> */
[----:B----4-:R-:W-:Y:S01]  /*259c0*/  ISETP.GE.AND P3, PT, R30, UR8, PT ;  /* 0x000000081e007c0c */ /* 0x010fe2000bf66270 */
[----:B------:R-:W4:Y:S01]  /*259d0*/  LDCU UR8, c[0x0][0x398] ;  /* 0x00007300ff0877ac */ /* 0x000f220008000800 */
        /* <DEDUP_REMOVED lines=8> */
[----:B0-----:R-:W-:Y:S01]  /*25a60*/  ISETP.LT.AND P5, PT, R53, UR10, !P2 ;  /* 0x0000000a35007c0c */ /* 0x001fe2000d7a1270 */
[----:B------:R-:W0:Y:S01]  /*25a70*/  LDCU UR10, c[0x0][0x398] ;  /* 0x00007300ff0a77ac */ /* 0x000e220008000800 */
[----:B------:R-:W-:Y:S01]  /*25a80*/  IMAD.X R13, R39, 0x1, R28, P0 ;  /* 0x00000001270d7824 */ /* 0x000fe200000e061c */
[----:B-1----:R-:W-:-:S02]  /*25a90*/  ISETP.GE.AND P0, PT, R15, UR4, PT ;  /* 0x000000040f007c0c */ /* 0x002fc4000bf06270 */
[----:B------:R-:W-:Y:S01]  /*25aa0*/  SHF.R.S32.HI R41, RZ, 0x1f, R31 ;  /* 0x0000001fff297819 */ /* 0x000fe2000001141f */
[----:B------:R-:W1:Y:S01]  /*25ab0*/  LDCU UR4, c[0x0][0x39c] ;  /* 0x00007380ff0477ac */ /* 0x000e620008000800 */
[----:B------:R-:W-:Y:S02]  /*25ac0*/  IADD3 R14, P6, PT, R31, R36, RZ ;  /* 0x000000241f0e7210 */ /* 0x000fe40007fde0ff */
[C---:B------:R-:W-:Y:S01]  /*25ad0*/  PRMT R39, R25.reuse, 0x7771, RZ ;  /* 0x0000777119277816 */ /* 0x040fe200000000ff */
[----:B------:R-:W0:Y:S01]  /*25ae0*/  LDCU UR14, c[0x0][0x398] ;  /* 0x00007300ff0e77ac */ /* 0x000e220008000800 */
[----:B---3--:R-:W-:Y:S01]  /*25af0*/  PRMT R37, R25, 0x7772, RZ ;  /* 0x0000777219257816 */ /* 0x008fe200000000ff */
[----:B------:R-:W-:Y:S02]  /*25b00*/  IMAD.X R15, R41, 0x1, R0, P6 ;  /* 0x00000001290f7824 */ /* 0x000fe400030e0600 */
[----:B------:R-:W-:Y:S01]  /*25b10*/  @P4 STG.E.U8 desc[UR6][R12.64], R39 ;  /* 0x000000270c004986 */ /* 0x000fe2000c101106 */
[----:B----4-:R-:W-:Y:S01]  /*25b20*/  ISETP.LT.AND P4, PT, R52, UR8, !P2 ;  /* 0x0000000834007c0c */ /* 0x010fe2000d781270 */
[C---:B--2---:R-:W-:Y:S01]  /*25b30*/  VIADD R29, R31.reuse, UR24 ;  /* 0x000000181f1d7c36 */ /* 0x044fe20008000000 */
        /* <DEDUP_REMOVED lines=8> */
[----:B-1----:R-:W-:Y:S01]  /*25bc0*/  ISETP.GE.AND P2, PT, R11, UR4, PT ;  /* 0x000000040b007c0c */ /* 0x002fe2000bf46270 */
[----:B------:R-:W1:Y:S01]  /*25bd0*/  LDCU UR8, c[0x0][0x39c] ;  /* 0x00007380ff0877ac */ /* 0x000e620008000800 */
[----:B--2---:R-:W-:Y:S01]  /*25be0*/  PRMT R37, R25, 0x7773, RZ ;  /* 0x0000777319257816 */ /* 0x004fe200000000ff */
[----:B------:R-:W-:Y:S01]  /*25bf0*/  IMAD.X R11, R43, 0x1, R0, P6 ;  /* 0x000000012b0b7824 */ /* 0x000fe200030e0600 */
[----:B------:R-:W-:Y:S01]  /*25c00*/  PRMT R31, R26, 0x7770, RZ ;  /* 0x000077701a1f7816 */ /* 0x000fe200000000ff */
[----:B------:R-:W2:Y:S02]  /*25c10*/  LDCU UR4, c[0x0][0x39c] ;  /* 0x00007380ff0477ac */ /* 0x000ea40008000800 */
[----:B------:R-:W-:Y:S01]  /*25c20*/  @P4 STG.E.U8 desc[UR6][R8.64], R37 ;  /* 0x0000002508004986 */ /* 0x000fe2000c101106 */
[----:B0-----:R-:W-:Y:S01]  /*25c30*/  ISETP.LT.AND P4, PT, R52, UR10, !P3 ;  /* 0x0000000a34007c0c */ /* 0x001fe2000df81270 */
[----:B------:R-:W0:Y:S01]  /*25c40*/  LDCU UR10, c[0x0][0x398] ;  /* 0x00007300ff0a77ac */ /* 0x000e220008000800 */
        /* <DEDUP_REMOVED lines=16> */
[----:B0-----:R-:W-:Y:S01]  /*25d50*/  ISETP.LT.AND P5, PT, R53, UR10, !P2 ;  /* 0x0000000a35007c0c */ /* 0x001fe2000d7a1270 */
[----:B------:R-:W0:Y:S01]  /*25d60*/  LDCU UR10, c[0x0][0x398] ;  /* 0x00007300ff0a77ac */ /* 0x000e220008000800 */
[----:B--2---:R-:W-:-:S02]  /*25d70*/  ISETP.GE.AND P3, PT, R24, UR4, PT ;  /* 0x0000000418007c0c */ /* 0x004fc4000bf66270 */
[C---:B------:R-:W-:Y:S01]  /*25d80*/  IADD3 R8, P0, PT, R25.reuse, R2, RZ ;  /* 0x0000000219087210 */ /* 0x040fe20007f1e0ff */
[----:B------:R-:W-:Y:S01]  /*25d90*/  VIADD R25, R25, UR24 ;  /* 0x0000001819197c36 */ /* 0x000fe20008000000 */
[----:B------:R-:W2:Y:S01]  /*25da0*/  LDCU UR4, c[0x0][0x39c] ;  /* 0x00007380ff0477ac */ /* 0x000ea20008000800 */
[----:B------:R-:W-:Y:S01]  /*25db0*/  VIADD R24, R54, 0x18 ;  /* 0x0000001836187836 */ /* 0x000fe20000000000 */
[----:B------:R-:W-:Y:S01]  /*25dc0*/  PRMT R31, R26, 0x7773, RZ ;  /* 0x000077731a1f7816 */ /* 0x000fe200000000ff */
[----:B------:R-:W-:Y:S01]  /*25dd0*/  IMAD.X R9, R39, 0x1, R28, P0 ;  /* 0x0000000127097824 */ /* 0x000fe200000e061c */
[----:B------:R-:W-:Y:S02]  /*25de0*/  SHF.R.S32.HI R37, RZ, 0x1f, R25 ;  /* 0x0000001fff257819 */ /* 0x000fe40000011419 */
[----:B------:R-:W-:Y:S02]  /*25df0*/  IADD3 R10, P6, PT, R25, R36, RZ ;  /* 0x00000024190a7210 */ /* 0x000fe40007fde0ff */
[----:B-1----:R-:W-:Y:S01]  /*25e00*/  ISETP.GE.AND P0, PT, R24, UR8, PT ;  /* 0x0000000818007c0c */ /* 0x002fe2000bf06270 */
[----:B------:R-:W1:Y:S01]  /*25e10*/  LDCU UR8, c[0x0][0x398] ;  /* 0x00007300ff0877ac */ /* 0x000e620008000800 */
        /* <DEDUP_REMOVED lines=11> */
[----:B--2---:R-:W-:-:S02]  /*25ed0*/  ISETP.GE.AND P2, PT, R15, UR4, PT ;  /* 0x000000040f007c0c */ /* 0x004fc4000bf46270 */
[----:B------:R-:W-:Y:S01]  /*25ee0*/  SHF.R.S32.HI R39, RZ, 0x1f, R25 ;  /* 0x0000001fff277819 */ /* 0x000fe20000011419 */
[----:B------:R-:W2:Y:S01]  /*25ef0*/  LDCU UR4, c[0x0][0x39c] ;  /* 0x00007380ff0477ac */ /* 0x000ea20008000800 */
[----:B------:R-:W-:Y:S02]  /*25f00*/  IADD3 R14, P6, PT, R25, R36, RZ ;  /* 0x00000024190e7210 */ /* 0x000fe40007fde0ff */
[C---:B------:R-:W-:Y:S01]  /*25f10*/  PRMT R37, R27.reuse, 0x7771, RZ ;  /* 0x000077711b257816 */ /* 0x040fe200000000ff */
[----:B------:R-:W0:Y:S01]  /*25f20*/  LDCU UR14, c[0x0][0x398] ;  /* 0x00007300ff0e77ac */ /* 0x000e220008000800 */
[----:B----4-:R-:W-:Y:S01]  /*25f30*/  PRMT R31, R27, 0x7772, RZ ;  /* 0x000077721b1f7816 */ /* 0x010fe200000000ff */
[----:B------:R-:W-:Y:S02]  /*25f40*/  IMAD.X R15, R39, 0x1, R0, P6 ;  /* 0x00000001270f7824 */ /* 0x000fe400030e0600 */
[----:B------:R-:W-:Y:S01]  /*25f50*/  @P4 STG.E.U8 desc[UR6][R12.64], R37 ;  /* 0x000000250c004986 */ /* 0x000fe2000c101106 */
[----:B-1----:R-:W-:Y:S01]  /*25f60*/  ISETP.LT.AND P4, PT, R52, UR8, !P3 ;  /* 0x0000000834007c0c */ /* 0x002fe2000df81270 */
        /* <DEDUP_REMOVED lines=10> */
[----:B--2---:R-:W-:Y:S01]  /*26010*/  ISETP.GE.AND P3, PT, R11, UR4, PT ;  /* 0x000000040b007c0c */ /* 0x004fe2000bf66270 */
[----:B------:R-:W-:Y:S01]  /*26020*/  IMAD.X R11, R41, 0x1, R0, P6 ;  /* 0x00000001290b7824 */ /* 0x000fe200030e0600 */
[----:B------:R-:W2:Y:S01]  /*26030*/  LDCU UR4, c[0x0][0x39c] ;  /* 0x00007380ff0477ac */ /* 0x000ea20008000800 */
[----:B-1----:R-:W-:Y:S01]  /*26040*/  PRMT R31, R20, 0x7770, RZ ;  /* 0x00007770141f7816 */ /* 0x002fe200000000ff */
[----:B------:R1:W-:Y:S01]  /*26050*/  @P4 STG.E.U8 desc[UR6][R8.64], R27 ;  /* 0x0000001b08004986 */ /* 0x0003e2000c101106 */
[----:B0-----:R-:W-:Y:S01]  /*26060*/  ISETP.LT.AND P4, PT, R52, UR10, !P0 ;  /* 0x0000000a34007c0c */ /* 0x001fe2000c781270 */
[----:B------:R-:W0:Y:S01]  /*26070*/  LDCU UR10, c[0x0][0x398] ;  /* 0x00007300ff0a77ac */ /* 0x000e220008000800 */
[----:B------:R-:W-:Y:S01]  /*26080*/  VIADD R25, R29, UR24 ;  /* 0x000000181d197c36 */ /* 0x000fe20008000000 */
[----:B------:R4:W-:Y:S01]  /*26090*/  @P5 STG.E.U8 desc[UR6][R10.64], R31 ;  /* 0x0000001f0a005986 */ /* 0x0009e2000c101106 */
[----:B------:R-:W-:Y:S01]  /*260a0*/  ISETP.LT.AND P5, PT, R53, UR14, !P2 ;  /* 0x0000000e35007c0c */ /* 0x000fe2000d7a1270 */
[----:B------:R-:W0:Y:S01]  /*260b0*/  LDCU UR8, c[0x0][0x39c] ;  /* 0x00007380ff0877ac */ /* 0x000e220008000800 */
[----:B------:R-:W-:-:S02]  /*260c0*/  IADD3 R12, P0, PT, R29, R2, RZ ;  /* 0x000000021d0c7210 */ /* 0x000fc40007f1e0ff */
[----:B------:R-:W-:Y:S01]  /*260d0*/  SHF.R.S32.HI R29, RZ, 0x1f, R25 ;  /* 0x0000001fff1d7819 */ /* 0x000fe20000011419 */
[----:B------:R-:W2:Y:S01]  /*260e0*/  LDCU UR14, c[0x0][0x398] ;  /* 0x00007300ff0e77ac */ /* 0x000ea20008000800 */
[----:B------:R-:W-:Y:S01]  /*260f0*/  IADD3 R14, P6, PT, R25, R36, RZ ;  /* 0x00000024190e7210 */ /* 0x000fe20007fde0ff */
[----:B------:R-:W-:Y:S01]  /*26100*/  IMAD.X R13, R41, 0x1, R28, P0 ;  /* 0x00000001290d7824 */ /* 0x000fe200000e061c */
[C---:B-1----:R-:W-:Y:S02]  /*26110*/  PRMT R27, R20.reuse, 0x7772, RZ ;  /* 0x00007772141b7816 */ /* 0x042fe400000000ff */
[----:B----4-:R-:W-:Y:S01]  /*26120*/  PRMT R11, R20, 0x7771, RZ ;  /* 0x00007771140b7816 */ /* 0x010fe200000000ff */
[----:B------:R-:W-:Y:S02]  /*26130*/  IMAD.X R15, R29, 0x1, R0, P6 ;  /* 0x000000011d0f7824 */ /* 0x000fe400030e0600 */
[----:B------:R-:W-:Y:S02]  /*26140*/  VIADD R24, R54, 0x1b ;  /* 0x0000001b36187836 */ /* 0x000fe40000000000 */
[----:B------:R1:W-:Y:S01]  /*26150*/  @P4 STG.E.U8 desc[UR6][R12.64], R11 ;  /* 0x0000000b0c004986 */ /* 0x0003e2000c101106 */
        /* <DEDUP_REMOVED lines=9> */
[----:B------:R-:W-:Y:S02]  /*261f0*/  VIADD R24, R54, 0x1c ;  /* 0x0000001c36187836 */ /* 0x000fe40000000000 */
[----:B------:R-:W-:Y:S01]  /*26200*/  IMAD.X R9, R29, 0x1, R28, P2 ;  /* 0x000000011d097824 */ /* 0x000fe200010e061c */
[----:B------:R-:W-:Y:S02]  /*26210*/  SHF.R.S32.HI R31, RZ, 0x1f, R25 ;  /* 0x0000001fff1f7819 */ /* 0x000fe40000011419 */
[----:B------:R-:W-:Y:S02]  /*26220*/  IADD3 R10, P6, PT, R25, R36, RZ ;  /* 0x00000024190a7210 */ /* 0x000fe40007fde0ff */
[----:B------:R-:W-:-:S02]  /*26230*/  PRMT R29, R20, 0x7773, RZ ;  /* 0x00007773141d7816 */ /* 0x000fc400000000ff */
[----:B------:R-:W-:Y:S01]  /*26240*/  ISETP.GE.AND P2, PT, R24, UR8, PT ;  /* 0x0000000818007c0c */ /* 0x000fe2000bf46270 */
[----:B------:R-:W3:Y:S01]  /*26250*/  LDCU UR8, c[0x0][0x398] ;  /* 0x00007300ff0877ac */ /* 0x000ee20008000800 */
[----:B-1----:R-:W-:Y:S01]  /*26260*/  IMAD.X R11, R31, 0x1, R0, P6 ;  /* 0x000000011f0b7824 */ /* 0x002fe200030e0600 */
[----:B----4-:R-:W-:Y:S01]  /*26270*/  PRMT R27, R21, 0x7770, RZ ;  /* 0x00007770151b7816 */ /* 0x010fe200000000ff */
        /* <DEDUP_REMOVED lines=15> */
[----:B-1----:R-:W-:Y:S01]  /*26370*/  PRMT R29, R21, 0x7772, RZ ;  /* 0x00007772151d7816 */ /* 0x002fe200000000ff */
[----:B------:R-:W-:Y:S02]  /*26380*/  IMAD.X R15, R37, 0x1, R0, P6 ;  /* 0x00000001250f7824 */ /* 0x000fe400030e0600 */
[----:B------:R-:W-:Y:S01]  /*26390*/  @P4 STG.E.U8 desc[UR6][R12.64], R31 ;  /* 0x0000001f0c004986 */ /* 0x000fe2000c101106 */
[----:B---3--:R-:W-:Y:S01]  /*263a0*/  ISETP.LT.AND P4, PT, R52, UR8, !P0 ;  /* 0x0000000834007c0c */ /* 0x008fe2000c781270 */
        /* <DEDUP_REMOVED lines=9> */
[----:B--2---:R-:W-:Y:S01]  /*26440*/  ISETP.GE.AND P0, PT, R11, UR4, PT ;  /* 0x000000040b007c0c */ /* 0x004fe2000bf06270 */
[----:B------:R-:W2:Y:S01]  /*26450*/  LDCU UR8, c[0x0][0x39c] ;  /* 0x00007380ff0877ac */ /* 0x000ea20008000800 */
[----:B-1----:R-:W-:Y:S01]  /*26460*/  PRMT R29, R21, 0x7773, RZ ;  /* 0x00007773151d7816 */ /* 0x002fe200000000ff */
[----:B------:R-:W-:Y:S01]  /*26470*/  IMAD.X R11, R39, 0x1, R0, P6 ;  /* 0x00000001270b7824 */ /* 0x000fe200030e0600 */
[----:B------:R-:W-:Y:S01]  /*26480*/  PRMT R25, R22, 0x7770, RZ ;  /* 0x0000777016197816 */ /* 0x000fe200000000ff */
[----:B------:R-:W1:Y:S02]  /*26490*/  LDCU UR4, c[0x0][0x39c] ;  /* 0x00007380ff0477ac */ /* 0x000e640008000800 */
        /* <DEDUP_REMOVED lines=11> */
[----:B----4-:R-:W-:-:S03]  /*26550*/  PRMT R11, R22, 0x7771, RZ ;  /* 0x00007771160b7816 */ /* 0x010fc600000000ff */
[----:B------:R-:W-:Y:S01]  /*26560*/  IMAD.X R15, R27, 0x1, R0, P6 ;  /* 0x000000011b0f7824 */ /* 0x000fe200030e0600 */
[----:B------:R-:W-:Y:S01]  /*26570*/  PRMT R25, R22, 0x7772, RZ ;  /* 0x0000777216197816 */ /* 0x000fe200000000ff */
[----:B------:R-:W-:Y:S01]  /*26580*/  VIADD R20, R54, 0x1f ;  /* 0x0000001f36147836 */ /* 0x000fe20000000000 */
[----:B------:R4:W-:Y:S01]  /*26590*/  @P4 STG.E.U8 desc[UR6][R12.64], R11 ;  /* 0x0000000b0c004986 */ /* 0x0009e2000c101106 */
[----:B---3--:R-:W-:Y:S01]  /*265a0*/  ISETP.LT.AND P4, PT, R52, UR12, !P3 ;  /* 0x0000000c34007c0c */ /* 0x008fe2000df81270 */
[----:B------:R-:W3:Y:S02]  /*265b0*/  LDCU UR12, c[0x0][0x398] ;  /* 0x00007300ff0c77ac */ /* 0x000ee40008000800 */
[----:B------:R2:W-:Y:S01]  /*265c0*/  @P5 STG.E.U8 desc[UR6][R14.64], R25 ;  /* 0x000000190e005986 */ /* 0x0005e2000c101106 */
[----:B0-----:R-:W-:Y:S01]  /*265d0*/  ISETP.LT.AND P5, PT, R53, UR10, !P0 ;  /* 0x0000000a35007c0c */ /* 0x001fe2000c7a1270 */
[----:B------:R-:W0:Y:S01]  /*265e0*/  LDCU UR10, c[0x0][0x398] ;  /* 0x00007300ff0a77ac */ /* 0x000e220008000800 */
[----:B-1----:R-:W-:-:S02]  /*265f0*/  ISETP.GE.AND P2, PT, R20, UR4, PT ;  /* 0x0000000414007c0c */ /* 0x002fc4000bf46270 */
[C---:B------:R-:W-:Y:S01]  /*26600*/  IADD3 R8, P3, PT, R21.reuse, R2, RZ ;  /* 0x0000000215087210 */ /* 0x040fe20007f7e0ff */
[----:B------:R-:W-:Y:S01]  /*26610*/  VIADD R21, R21, UR24 ;  /* 0x0000001815157c36 */ /* 0x000fe20008000000 */
[----:B------:R-:W1:Y:S01]  /*26620*/  LDCU UR4, c[0x0][0x39c] ;  /* 0x00007380ff0477ac */ /* 0x000e620008000800 */
[----:B------:R-:W-:Y:S02]  /*26630*/  VIADD R20, R54, 0x20 ;  /* 0x0000002036147836 */ /* 0x000fe40000000000 */
[----:B------:R-:W-:Y:S01]  /*26640*/  IMAD.X R9, R27, 0x1, R28, P3 ;  /* 0x000000011b097824 */ /* 0x000fe200018e061c */
[----:B------:R-:W-:Y:S02]  /*26650*/  SHF.R.S32.HI R29, RZ, 0x1f, R21 ;  /* 0x0000001fff1d7819 */ /* 0x000fe40000011415 */
[----:B------:R-:W-:Y:S02]  /*26660*/  IADD3 R10, P6, PT, R21, R36, RZ ;  /* 0x00000024150a7210 */ /* 0x000fe40007fde0ff */
[----:B------:R-:W-:-:S02]  /*26670*/  PRMT R27, R22, 0x7773, RZ ;  /* 0x00007773161b7816 */ /* 0x000fc400000000ff */
[----:B--2---:R-:W-:Y:S01]  /*26680*/  ISETP.GE.AND P3, PT, R20, UR8, PT ;  /* 0x0000000814007c0c */ /* 0x004fe2000bf66270 */
[----:B------:R-:W2:Y:S01]  /*26690*/  LDCU UR8, c[0x0][0x398] ;  /* 0x00007300ff0877ac */ /* 0x000ea20008000800 */
[----:B----4-:R-:W-:Y:S01]  /*266a0*/  IMAD.X R11, R29, 0x1, R0, P6 ;  /* 0x000000011d0b7824 */ /* 0x010fe200030e0600 */
[----:B------:R-:W-:Y:S01]  /*266b0*/  PRMT R25, R23, 0x7770, RZ ;  /* 0x0000777017197816 */ /* 0x000fe200000000ff */
        /* <DEDUP_REMOVED lines=15> */
[----:B----4-:R-:W-:Y:S01]  /*267b0*/  PRMT R27, R23, 0x7772, RZ ;  /* 0x00007772171b7816 */ /* 0x010fe200000000ff */
[----:B------:R-:W-:Y:S02]  /*267c0*/  IMAD.X R15, R31, 0x1, R0, P6 ;  /* 0x000000011f0f7824 */ /* 0x000fe400030e0600 */
[----:B------:R-:W-:Y:S01]  /*267d0*/  @P4 STG.E.U8 desc[UR6][R12.64], R29 ;  /* 0x0000001d0c004986 */ /* 0x000fe2000c101106 */
[----:B--2---:R-:W-:Y:S01]  /*267e0*/  ISETP.LT.AND P4, PT, R52, UR8, !P2 ;  /* 0x0000000834007c0c */ /* 0x004fe2000d781270 */
        /* <DEDUP_REMOVED lines=13> */
[----:B--2---:R-:W-:Y:S01]  /*268c0*/  PRMT R27, R16, 0x7770, RZ ;  /* 0x00007770101b7816 */ /* 0x004fe200000000ff */
        /* <DEDUP_REMOVED lines=9> */
[----:B------:R-:W1:Y:S01]  /*26960*/  LDCU UR14, c[0x0][0x398] ;  /* 0x00007300ff0e77ac */ /* 0x000e620008000800 */
[----:B------:R-:W-:Y:S01]  /*26970*/  IADD3 R14, P6, PT, R21, R36, RZ ;  /* 0x00000024150e7210 */ /* 0x000fe20007fde0ff */
[----:B------:R-:W-:Y:S01]  /*26980*/  IMAD.X R13, R37, 0x1, R28, P3 ;  /* 0x00000001250d7824 */ /* 0x000fe200018e061c */
[C---:B--2---:R-:W-:Y:S02]  /*26990*/  PRMT R23, R16.reuse, 0x7772, RZ ;  /* 0x0000777210177816 */ /* 0x044fe400000000ff */
        /* <DEDUP_REMOVED lines=18> */
[----:B------:R-:W-:Y:S01]  /*26ac0*/  ISETP.GE.AND P0, PT, R20, UR8, PT ;  /* 0x0000000814007c0c */ /* 0x000fe2000bf06270 */
[----:B------:R-:W3:Y:S01]  /*26ad0*/  LDCU UR8, c[0x0][0x398] ;  /* 0x00007300ff0877ac */ /* 0x000ee20008000800 */
[----:B--2---:R-:W-:Y:S01]  /*26ae0*/  IMAD.X R11, R27, 0x1, R0, P6 ;  /* 0x000000011b0b7824 */ /* 0x004fe200030e0600 */
        /* <DEDUP_REMOVED lines=16> */
[----:B--2---:R-:W-:Y:S01]  /*26bf0*/  PRMT R25, R17, 0x7772, RZ ;  /* 0x0000777211197816 */ /* 0x004fe200000000ff */
        /* <DEDUP_REMOVED lines=48> */
[----:B-1----:R-:W-:Y:S01]  /*26f00*/  ISETP.GE.AND P2, PT, R16, UR8, PT ;  /* 0x0000000810007c0c */ /* 0x002fe2000bf46270 */
[----:B------:R-:W1:Y:S01]  /*26f10*/  LDCU UR8, c[0x0][0x398] ;  /* 0x00007300ff0877ac */ /* 0x000e620008000800 */
        /* <DEDUP_REMOVED lines=103> */
[----:B------:R-:W-:Y:S01]  /*27590*/  @P4 STG.E.U8 desc[UR6][R8.64], R33 ;  /* 0x0000002108004986 */ /* 0x000fe2000c101106 */
[----:B0-----:R-:W-:Y:S01]  /*275a0*/  ISETP.LT.AND P4, PT, R52, UR10, !P3 ;  /* 0x0000000a34007c0c */ /* 0x001fe2000df81270 */
[----:B------:R-:W0:Y:S01]  /*275b0*/  LDCU UR10, c[0x0][0x398] ;  /* 0x00007300ff0a77ac */ /* 0x000e220008000800 */
[----:B------:R-:W-:Y:S01]  /*275c0*/  VIADD R17, R19, UR24 ;  /* 0x0000001813117c36 */ /* 0x000fe20008000000 */
[----:B------:R1:W-:Y:S01]  /*275d0*/  @P5 STG.E.U8 desc[UR6][R10.64], R21 ;  /* 0x000000150a005986 */ /* 0x0003e2000c101106 */
[----:B------:R-:W-:Y:S01]  /*275e0*/  ISETP.LT.AND P5, PT, R53, UR14, !P0 ;  /* 0x0000000e35007c0c */ /* 0x000fe2000c7a1270 */
[----:B------:R-:W4:Y:S01]  /*275f0*/  LDCU UR8, c[0x0][0x39c] ;  /* 0x00007380ff0877ac */ /* 0x000f220008000800 */
[----:B------:R-:W-:-:S02]  /*27600*/  IADD3 R12, P3, PT, R19, R2, RZ ;  /* 0x00000002130c7210 */ /* 0x000fc40007f7e0ff */
[----:B------:R-:W-:Y:S01]  /*27610*/  SHF.R.S32.HI R23, RZ, 0x1f, R17 ;  /* 0x0000001fff177819 */ /* 0x000fe20000011411 */
[----:B------:R-:W2:Y:S01]  /*27620*/  LDCU UR14, c[0x0][0x398] ;  /* 0x00007300ff0e77ac */ /* 0x000ea20008000800 */
[----:B------:R-:W-:Y:S01]  /*27630*/  IADD3 R14, P6, PT, R17, R36, RZ ;  /* 0x00000024110e7210 */ /* 0x000fe20007fde0ff */
[----:B------:R-:W-:Y:S01]  /*27640*/  IMAD.X R13, R27, 0x1, R28, P3 ;  /* 0x000000011b0d7824 */ /* 0x000fe200018e061c */
[C---:B------:R-:W-:Y:S02]  /*27650*/  PRMT R19, R34.reuse, 0x7772, RZ ;  /* 0x0000777222137816 */ /* 0x040fe400000000ff */
[----:B-1----:R-:W-:Y:S01]  /*27660*/  PRMT R11, R34, 0x7771, RZ ;  /* 0x00007771220b7816 */ /* 0x002fe200000000ff */
        /* <DEDUP_REMOVED lines=8> */
[C---:B------:R-:W-:Y:S01]  /*276f0*/  IADD3 R8, P0, PT, R17.reuse, R2, RZ ;  /* 0x0000000211087210 */ /* 0x040fe20007f1e0ff */
[----:B------:R-:W-:Y:S01]  /*27700*/  VIADD R17, R17, UR24 ;  /* 0x0000001811117c36 */ /* 0x000fe20008000000 */
[----:B--2---:R-:W-:Y:S01]  /*27710*/  ISETP.GE.AND P3, PT, R16, UR4, PT ;  /* 0x0000000410007c0c */ /* 0x004fe2000bf66270 */
[----:B------:R-:W-:Y:S01]  /*27720*/  VIADD R16, R54, 0x30 ;  /* 0x0000003036107836 */ /* 0x000fe20000000000 */
[----:B------:R-:W2:Y:S01]  /*27730*/  LDCU UR4, c[0x0][0x39c] ;  /* 0x00007380ff0477ac */ /* 0x000ea20008000800 */
[----:B------:R-:W-:Y:S01]  /*27740*/  IMAD.X R9, R23, 0x1, R28, P0 ;  /* 0x0000000117097824 */ /* 0x000fe200000e061c */
[----:B------:R-:W-:-:S02]  /*27750*/  SHF.R.S32.HI R23, RZ, 0x1f, R17 ;  /* 0x0000001fff177819 */ /* 0x000fc40000011411 */
[----:B------:R-:W-:Y:S02]  /*27760*/  IADD3 R10, P6, PT, R17, R36, RZ ;  /* 0x00000024110a7210 */ /* 0x000fe40007fde0ff */
[----:B------:R-:W-:Y:S02]  /*27770*/  PRMT R21, R34, 0x7773, RZ ;  /* 0x0000777322157816 */ /* 0x000fe400000000ff */
[----:B----4-:R-:W-:Y:S01]  /*27780*/  ISETP.GE.AND P0, PT, R16, UR8, PT ;  /* 0x0000000810007c0c */ /* 0x010fe2000bf06270 */
[----:B------:R-:W4:Y:S01]  /*27790*/  LDCU UR8, c[0x0][0x398] ;  /* 0x00007300ff0877ac */ /* 0x000f220008000800 */
[----:B-1----:R-:W-:Y:S01]  /*277a0*/  IMAD.X R11, R23, 0x1, R0, P6 ;  /* 0x00000001170b7824 */ /* 0x002fe200030e0600 */
        /* <DEDUP_REMOVED lines=10> */
[----:B------:R-:W-:-:S02]  /*27850*/  SHF.R.S32.HI R25, RZ, 0x1f, R17 ;  /* 0x0000001fff197819 */ /* 0x000fc40000011411 */
[----:B------:R-:W-:Y:S01]  /*27860*/  IADD3 R14, P6, PT, R17, R36, RZ ;  /* 0x00000024110e7210 */ /* 0x000fe20007fde0ff */
[----:B------:R-:W0:Y:S01]  /*27870*/  LDCU UR14, c[0x0][0x398] ;  /* 0x00007300ff0e77ac */ /* 0x000e220008000800 */
[----:B------:R-:W-:Y:S02]  /*27880*/  PRMT R23, R35, 0x7771, RZ ;  /* 0x0000777123177816 */ /* 0x000fe400000000ff */
[----:B--2---:R-:W-:Y:S01]  /*27890*/  ISETP.GE.AND P2, PT, R15, UR4, PT ;  /* 0x000000040f007c0c */ /* 0x004fe2000bf46270 */
[----:B------:R-:W-:Y:S01]  /*278a0*/  IMAD.X R15, R25, 0x1, R0, P6 ;  /* 0x00000001190f7824 */ /* 0x000fe200030e0600 */
[C---:B-1----:R-:W-:Y:S01]  /*278b0*/  PRMT R21, R35.reuse, 0x7773, RZ ;  /* 0x0000777323157816 */ /* 0x042fe200000000ff */
[----:B------:R-:W1:Y:S01]  /*278c0*/  LDCU UR4, c[0x0][0x39c] ;  /* 0x00007380ff0477ac */ /* 0x000e620008000800 */
[----:B------:R-:W-:Y:S01]  /*278d0*/  PRMT R35, R35, 0x7772, RZ ;  /* 0x0000777223237816 */ /* 0x000fe200000000ff */
[----:B------:R-:W-:Y:S01]  /*278e0*/  @P4 STG.E.U8 desc[UR6][R12.64], R23 ;  /* 0x000000170c004986 */ /* 0x000fe2000c101106 */
[----:B----4-:R-:W-:Y:S01]  /*278f0*/  ISETP.LT.AND P4, PT, R52, UR8, !P3 ;  /* 0x0000000834007c0c */ /* 0x010fe2000df81270 */
[C---:B------:R-:W-:Y:S01]  /*27900*/  VIADD R19, R17.reuse, UR24 ;  /* 0x0000001811137c36 */ /* 0x040fe20008000000 */
[----:B------:R-:W-:Y:S01]  /*27910*/  IADD3 R8, P3, PT, R17, R2, RZ ;  /* 0x0000000211087210 */ /* 0x000fe20007f7e0ff */
[----:B------:R2:W-:Y:S01]  /*27920*/  @P5 STG.E.U8 desc[UR6][R14.64], R35 ;  /* 0x000000230e005986 */ /* 0x0005e2000c101106 */
[----:B---3--:R-:W-:Y:S01]  /*27930*/  ISETP.LT.AND P5, PT, R53, UR12, !P0 ;  /* 0x0000000c35007c0c */ /* 0x008fe2000c7a1270 */
[----:B------:R-:W3:Y:S02]  /*27940*/  LDCU UR12, c[0x0][0x398] ;  /* 0x00007300ff0c77ac */ /* 0x000ee40008000800 */
[----:B------:R-:W-:Y:S01]  /*27950*/  IMAD.X R9, R25, 0x1, R28, P3 ;  /* 0x0000000119097824 */ /* 0x000fe200018e061c */
[----:B------:R-:W4:Y:S01]  /*27960*/  LDCU UR8, c[0x0][0x39c] ;  /* 0x00007380ff0877ac */ /* 0x000f220008000800 */
[----:B------:R-:W-:Y:S01]  /*27970*/  VIADD R16, R54, 0x32 ;  /* 0x0000003236107836 */ /* 0x000fe20000000000 */
[----:B------:R-:W-:-:S02]  /*27980*/  SHF.R.S32.HI R17, RZ, 0x1f, R19 ;  /* 0x0000001fff117819 */ /* 0x000fc40000011413 */
[----:B------:R-:W-:Y:S01]  /*27990*/  IADD3 R10, P6, PT, R19, R36, RZ ;  /* 0x00000024130a7210 */ /* 0x000fe20007fde0ff */
[----:B------:R3:W-:Y:S01]  /*279a0*/  @P4 STG.E.U8 desc[UR6][R8.64], R21 ;  /* 0x0000001508004986 */ /* 0x0007e2000c101106 */
[----:B0-----:R-:W-:Y:S01]  /*279b0*/  ISETP.LT.AND P4, PT, R52, UR10, !P0 ;  /* 0x0000000a34007c0c */ /* 0x001fe2000c781270 */
[----:B------:R-:W0:Y:S01]  /*279c0*/  LDCU UR10, c[0x0][0x398] ;  /* 0x00007300ff0a77ac */ /* 0x000e220008000800 */
[----:B-1----:R-:W-:Y:S01]  /*279d0*/  ISETP.GE.AND P3, PT, R16, UR4, PT ;  /* 0x0000000410007c0c */ /* 0x002fe2000bf66270 */
[----:B------:R-:W-:Y:S01]  /*279e0*/  IMAD.X R11, R17, 0x1, R0, P6 ;  /* 0x00000001110b7824 */ /* 0x000fe200030e0600 */
[----:B--2---:R-:W-:Y:S01]  /*279f0*/  PRMT R15, R4, 0x7770, RZ ;  /* 0x00007770040f7816 */ /* 0x004fe200000000ff */
[----:B------:R-:W1:Y:S01]  /*27a00*/  LDCU UR4, c[0x0][0x39c] ;  /* 0x00007380ff0477ac */ /* 0x000e620008000800 */
[C---:B------:R-:W-:Y:S01]  /*27a10*/  IADD3 R12, P0, PT, R19.reuse, R2, RZ ;  /* 0x00000002130c7210 */ /* 0x040fe20007f1e0ff */
[----:B------:R-:W-:Y:S02]  /*27a20*/  VIADD R14, R54, 0x33 ;  /* 0x00000033360e7836 */ /* 0x000fe40000000000 */
[----:B------:R-:W-:Y:S01]  /*27a30*/  VIADD R19, R19, UR24 ;  /* 0x0000001813137c36 */ /* 0x000fe20008000000 */
[----:B------:R2:W-:Y:S01]  /*27a40*/  @P5 STG.E.U8 desc[UR6][R10.64], R15 ;  /* 0x0000000f0a005986 */ /* 0x0005e2000c101106 */
[----:B------:R-:W-:Y:S01]  /*27a50*/  IMAD.X R13, R17, 0x1, R28, P0 ;  /* 0x00000001110d7824 */ /* 0x000fe200000e061c */
[----:B---3--:R-:W-:-:S02]  /*27a60*/  PRMT R21, R4, 0x7771, RZ ;  /* 0x0000777104157816 */ /* 0x008fc400000000ff */
[----:B------:R-:W-:Y:S01]  /*27a70*/  ISETP.LT.AND P5, PT, R53, UR12, !P2 ;  /* 0x0000000c35007c0c */ /* 0x000fe2000d7a1270 */
[----:B------:R-:W3:Y:S01]  /*27a80*/  LDCU UR12, c[0x0][0x398] ;  /* 0x00007300ff0c77ac */ /* 0x000ee20008000800 */
[----:B------:R-:W-:Y:S01]  /*27a90*/  SHF.R.S32.HI R23, RZ, 0x1f, R19 ;  /* 0x0000001fff177819 */ /* 0x000fe20000011413 */
[----:B------:R0:W-:Y:S01]  /*27aa0*/  @P4 STG.E.U8 desc[UR6][R12.64], R21 ;  /* 0x000000150c004986 */ /* 0x0001e2000c101106 */
[C---:B------:R-:W-:Y:S02]  /*27ab0*/  IADD3 R8, P6, PT, R19.reuse, R36, RZ ;  /* 0x0000002413087210 */ /* 0x040fe40007fde0ff */
[----:B----4-:R-:W-:Y:S01]  /*27ac0*/  ISETP.GE.AND P0, PT, R14, UR8, PT ;  /* 0x000000080e007c0c */ /* 0x010fe2000bf06270 */
[----:B------:R-:W4:Y:S01]  /*27ad0*/  LDCU UR8, c[0x0][0x398] ;  /* 0x00007300ff0877ac */ /* 0x000f220008000800 */
[----:B------:R-:W-:Y:S01]  /*27ae0*/  ISETP.LT.AND P4, PT, R52, UR14, !P2 ;  /* 0x0000000e34007c0c */ /* 0x000fe2000d781270 */
[----:B--2---:R-:W-:Y:S01]  /*27af0*/  VIADD R15, R54, 0x34 ;  /* 0x00000034360f7836 */ /* 0x004fe20000000000 */
[----:B------:R-:W-:Y:S01]  /*27b00*/  IADD3 R10, P2, PT, R19, R2, RZ ;  /* 0x00000002130a7210 */ /* 0x000fe20007f5e0ff */
[----:B------:R-:W-:Y:S01]  /*27b10*/  IMAD.X R9, R23, 0x1, R0, P6 ;  /* 0x0000000117097824 */ /* 0x000fe200030e0600 */
[----:B------:R-:W-:Y:S01]  /*27b20*/  PRMT R17, R4, 0x7772, RZ ;  /* 0x0000777204117816 */ /* 0x000fe200000000ff */
[----:B------:R-:W-:-:S02]  /*27b30*/  VIADD R19, R19, UR24 ;  /* 0x0000001813137c36 */ /* 0x000fc40008000000 */
[----:B------:R-:W-:Y:S01]  /*27b40*/  IMAD.X R11, R23, 0x1, R28, P2 ;  /* 0x00000001170b7824 */ /* 0x000fe200010e061c */
[----:B-1----:R-:W-:Y:S01]  /*27b50*/  ISETP.GE.AND P2, PT, R15, UR4, PT ;  /* 0x000000040f007c0c */ /* 0x002fe2000bf46270 */
[----:B------:R1:W-:Y:S01]  /*27b60*/  @P5 STG.E.U8 desc[UR6][R8.64], R17 ;  /* 0x0000001108005986 */ /* 0x0003e2000c101106 */
[----:B------:R-:W2:Y:S01]  /*27b70*/  LDCU UR4, c[0x0][0x39c] ;  /* 0x00007380ff0477ac */ /* 0x000ea20008000800 */
[----:B0-----:R-:W-:Y:S02]  /*27b80*/  ISETP.LT.AND P5, PT, R53, UR10, !P3 ;  /* 0x0000000a35007c0c */ /* 0x001fe4000dfa1270 */
[----:B------:R-:W-:Y:S01]  /*27b90*/  PRMT R23, R4, 0x7773, RZ ;  /* 0x0000777304177816 */ /* 0x000fe200000000ff */
[----:B------:R-:W0:Y:S01]  /*27ba0*/  LDCU UR10, c[0x0][0x398] ;  /* 0x00007300ff0a77ac */ /* 0x000e220008000800 */
[----:B------:R-:W-:Y:S02]  /*27bb0*/  SHF.R.S32.HI R25, RZ, 0x1f, R19 ;  /* 0x0000001fff197819 */ /* 0x000fe40000011413 */
[----:B------:R-:W-:Y:S01]  /*27bc0*/  IADD3 R14, P6, PT, R19, R36, RZ ;  /* 0x00000024130e7210 */ /* 0x000fe20007fde0ff */
[----:B------:R-:W-:Y:S01]  /*27bd0*/  @P4 STG.E.U8 desc[UR6][R10.64], R23 ;  /* 0x000000170a004986 */ /* 0x000fe2000c101106 */
[----:B------:R-:W-:-:S02]  /*27be0*/  PRMT R21, R5, 0x7770, RZ ;  /* 0x0000777005157816 */ /* 0x000fc400000000ff */
[----:B----4-:R-:W-:Y:S01]  /*27bf0*/  ISETP.LT.AND P4, PT, R52, UR8, !P3 ;  /* 0x0000000834007c0c */ /* 0x010fe2000df81270 */
[----:B------:R-:W-:Y:S01]  /*27c00*/  IMAD.X R15, R25, 0x1, R0, P6 ;  /* 0x00000001190f7824 */ /* 0x000fe200030e0600 */
[----:B------:R-:W4:Y:S01]  /*27c10*/  LDCU UR8, c[0x0][0x398] ;  /* 0x00007300ff0877ac */ /* 0x000f220008000800 */
[C---:B-1----:R-:W-:Y:S01]  /*27c20*/  IADD3 R8, P3, PT, R19.reuse, R2, RZ ;  /* 0x0000000213087210 */ /* 0x042fe20007f7e0ff */
[----:B------:R-:W-:Y:S02]  /*27c30*/  VIADD R17, R19, UR24 ;  /* 0x0000001813117c36 */ /* 0x000fe40008000000 */
[----:B------:R-:W-:Y:S01]  /*27c40*/  VIADD R4, R54, 0x35 ;  /* 0x0000003536047836 */ /* 0x000fe20000000000 */
[----:B------:R1:W-:Y:S01]  /*27c50*/  @P5 STG.E.U8 desc[UR6][R14.64], R21 ;  /* 0x000000150e005986 */ /* 0x0003e2000c101106 */
[----:B---3--:R-:W-:Y:S01]  /*27c60*/  ISETP.LT.AND P5, PT, R53, UR12, !P0 ;  /* 0x0000000c35007c0c */ /* 0x008fe2000c7a1270 */
[----:B------:R-:W-:Y:S01]  /*27c70*/  IMAD.X R9, R25, 0x1, R28, P3 ;  /* 0x0000000119097824 */ /* 0x000fe200018e061c */
[----:B------:R-:W-:-:S02]  /*27c80*/  PRMT R19, R5, 0x7771, RZ ;  /* 0x0000777105137816 */ /* 0x000fc400000000ff */
[----:B------:R-:W-:Y:S02]  /*27c90*/  SHF.R.S32.HI R27, RZ, 0x1f, R17 ;  /* 0x0000001fff1b7819 */ /* 0x000fe40000011411 */
[----:B------:R-:W-:Y:S02]  /*27ca0*/  IADD3 R12, P6, PT, R17, R36, RZ ;  /* 0x00000024110c7210 */ /* 0x000fe40007fde0ff */
[----:B--2---:R-:W-:Y:S01]  /*27cb0*/  ISETP.GE.AND P3, PT, R4, UR4, PT ;  /* 0x0000000404007c0c */ /* 0x004fe2000bf66270 */
[----:B------:R-:W2:Y:S01]  /*27cc0*/  LDCU UR4, c[0x0][0x398] ;  /* 0x00007300ff0477ac */ /* 0x000ea20008000800 */
[----:B------:R3:W-:Y:S01]  /*27cd0*/  @P4 STG.E.U8 desc[UR6][R8.64], R19 ;  /* 0x0000001308004986 */ /* 0x0007e2000c101106 */
[----:B------:R-:W-:Y:S01]  /*27ce0*/  IMAD.X R13, R27, 0x1, R0, P6 ;  /* 0x000000011b0d7824 */ /* 0x000fe200030e0600 */
[----:B-1----:R-:W-:Y:S02]  /*27cf0*/  PRMT R21, R5, 0x7772, RZ ;  /* 0x0000777205157816 */ /* 0x002fe400000000ff */
[----:B0-----:R-:W-:Y:S01]  /*27d00*/  ISETP.LT.AND P4, PT, R52, UR10, !P0 ;  /* 0x0000000a34007c0c */ /* 0x001fe2000c781270 */
[----:B------:R-:W0:Y:S01]  /*27d10*/  LDCU UR10, c[0x0][0x398] ;  /* 0x00007300ff0a77ac */ /* 0x000e220008000800 */
[C---:B------:R-:W-:Y:S01]  /*27d20*/  IADD3 R10, P0, PT, R17.reuse, R2, RZ ;  /* 0x00000002110a7210 */ /* 0x040fe20007f1e0ff */
[----:B------:R-:W-:Y:S01]  /*27d30*/  VIADD R15, R17, UR24 ;  /* 0x00000018110f7c36 */ /* 0x000fe20008000000 */
[----:B------:R1:W-:Y:S01]  /*27d40*/  @P5 STG.E.U8 desc[UR6][R12.64], R21 ;  /* 0x000000150c005986 */ /* 0x0003e2000c101106 */
[----:B------:R-:W-:Y:S01]  /*27d50*/  VIADD R14, R54, 0x36 ;  /* 0x00000036360e7836 */ /* 0x000fe20000000000 */
[----:B----4-:R-:W-:Y:S01]  /*27d60*/  ISETP.LT.AND P5, PT, R53, UR8, !P2 ;  /* 0x0000000835007c0c */ /* 0x010fe2000d7a1270 */
[----:B------:R-:W-:Y:S01]  /*27d70*/  IMAD.X R11, R27, 0x1, R28, P0 ;  /* 0x000000011b0b7824 */ /* 0x000fe200000e061c */
[----:B---3--:R-:W-:-:S02]  /*27d80*/  PRMT R19, R5, 0x7773, RZ ;  /* 0x0000777305137816 */ /* 0x008fc400000000ff */
[----:B------:R-:W-:Y:S01]  /*27d90*/  PRMT R17, R6, 0x7770, RZ ;  /* 0x0000777006117816 */ /* 0x000fe200000000ff */
[C---:B------:R-:W-:Y:S01]  /*27da0*/  VIADD R9, R15.reuse, UR24 ;  /* 0x000000180f097c36 */ /* 0x040fe20008000000 */
[----:B------:R-:W-:Y:S01]  /*27db0*/  SHF.R.S32.HI R23, RZ, 0x1f, R15 ;  /* 0x0000001fff177819 */ /* 0x000fe2000001140f */
[----:B------:R-:W3:Y:S01]  /*27dc0*/  LDCU UR8, c[0x0][0x398] ;  /* 0x00007300ff0877ac */ /* 0x000ee20008000800 */
[----:B------:R-:W-:Y:S02]  /*27dd0*/  IADD3 R4, P6, PT, R15, R36, RZ ;  /* 0x000000240f047210 */ /* 0x000fe40007fde0ff */
[----:B------:R-:W-:Y:S01]  /*27de0*/  ISETP.GE.AND P0, PT, R14, UR5, PT ;  /* 0x000000050e007c0c */ /* 0x000fe2000bf06270 */
[----:B------:R-:W4:Y:S01]  /*27df0*/  LDCU UR5, c[0x0][0x398] ;  /* 0x00007300ff0577ac */ /* 0x000f220008000800 */
[----:B------:R3:W-:Y:S01]  /*27e00*/  @P4 STG.E.U8 desc[UR6][R10.64], R19 ;  /* 0x000000130a004986 */ /* 0x0007e2000c101106 */
[----:B------:R-:W-:Y:S01]  /*27e10*/  IMAD.X R5, R23, 0x1, R0, P6 ;  /* 0x0000000117057824 */ /* 0x000fe200030e0600 */
[----:B--2---:R-:W-:Y:S01]  /*27e20*/  ISETP.LT.AND P4, PT, R52, UR4, !P2 ;  /* 0x0000000434007c0c */ /* 0x004fe2000d781270 */
[----:B------:R-:W2:Y:S01]  /*27e30*/  LDCU UR4, c[0x0][0x398] ;  /* 0x00007300ff0477ac */ /* 0x000ea20008000800 */
[----:B-1----:R-:W-:-:S02]  /*27e40*/  IADD3 R12, P2, PT, R15, R2, RZ ;  /* 0x000000020f0c7210 */ /* 0x002fc40007f5e0ff */
[----:B------:R1:W-:Y:S01]  /*27e50*/  @P5 STG.E.U8 desc[UR6][R4.64], R17 ;  /* 0x0000001104005986 */ /* 0x0003e2000c101106 */
[----:B0-----:R-:W-:Y:S01]  /*27e60*/  ISETP.LT.AND P5, PT, R53, UR10, !P3 ;  /* 0x0000000a35007c0c */ /* 0x001fe2000dfa1270 */
[----:B------:R-:W-:Y:S01]  /*27e70*/  VIADD R8, R54, 0x37 ;  /* 0x0000003736087836 */ /* 0x000fe20000000000 */
[----:B------:R-:W-:Y:S01]  /*27e80*/  PRMT R21, R6, 0x7771, RZ ;  /* 0x0000777106157816 */ /* 0x000fe200000000ff */
[----:B------:R-:W-:Y:S01]  /*27e90*/  IMAD.X R13, R23, 0x1, R28, P2 ;  /* 0x00000001170d7824 */ /* 0x000fe200010e061c */
[----:B------:R-:W-:Y:S01]  /*27ea0*/  SHF.R.S32.HI R25, RZ, 0x1f, R9 ;  /* 0x0000001fff197819 */ /* 0x000fe20000011409 */
[----:B------:R-:W-:Y:S01]  /*27eb0*/  VIADD R16, R54, 0x38 ;  /* 0x0000003836107836 */ /* 0x000fe20000000000 */
[----:B------:R-:W-:Y:S01]  /*27ec0*/  IADD3 R14, P6, PT, R9, R36, RZ ;  /* 0x00000024090e7210 */ /* 0x000fe20007fde0ff */
[----:B------:R-:W0:Y:S01]  /*27ed0*/  LDCU UR10, c[0x0][0x398] ;  /* 0x00007300ff0a77ac */ /* 0x000e220008000800 */
[----:B------:R0:W-:Y:S01]  /*27ee0*/  @P4 STG.E.U8 desc[UR6][R12.64], R21 ;  /* 0x000000150c004986 */ /* 0x0001e2000c101106 */
[----:B---3--:R-:W-:-:S02]  /*27ef0*/  PRMT R19, R6, 0x7772, RZ ;  /* 0x0000777206137816 */ /* 0x008fc400000000ff */
[----:B------:R-:W-:Y:S01]  /*27f00*/  IMAD.X R15, R25, 0x1, R0, P6 ;  /* 0x00000001190f7824 */ /* 0x000fe200030e0600 */
[----:B----4-:R-:W-:Y:S01]  /*27f10*/  ISETP.LT.AND P4, PT, R52, UR5, !P3 ;  /* 0x0000000534007c0c */ /* 0x010fe2000df81270 */
[----:B------:R-:W3:Y:S01]  /*27f20*/  LDCU UR5, c[0x0][0x398] ;  /* 0x00007300ff0577ac */ /* 0x000ee20008000800 */
[C---:B-1----:R-:W-:Y:S01]  /*27f30*/  IADD3 R4, P3, PT, R9.reuse, R2, RZ ;  /* 0x0000000209047210 */ /* 0x042fe20007f7e0ff */
[----:B------:R-:W-:Y:S01]  /*27f40*/  VIADD R17, R9, UR24 ;  /* 0x0000001809117c36 */ /* 0x000fe20008000000 */
[----:B------:R-:W-:Y:S01]  /*27f50*/  ISETP.GE.AND P2, PT, R8, UR11, PT ;  /* 0x0000000b08007c0c */ /* 0x000fe2000bf46270 */
[----:B------:R1:W-:Y:S01]  /*27f60*/  @P5 STG.E.U8 desc[UR6][R14.64], R19 ;  /* 0x000000130e005986 */ /* 0x0003e2000c101106 */
[----:B--2---:R-:W-:Y:S01]  /*27f70*/  ISETP.LT.AND P5, PT, R53, UR4, !P0 ;  /* 0x0000000435007c0c */ /* 0x004fe2000c7a1270 */
[----:B------:R-:W2:Y:S02]  /*27f80*/  LDCU UR4, c[0x0][0x398] ;  /* 0x00007300ff0477ac */ /* 0x000ea40008000800 */
[----:B------:R4:W2:Y:S01]  /*27f90*/  LDS.128 R8, [R3] ;  /* 0x0000000003087984 */ /* 0x0008a20000000c00 */
[----:B------:R-:W-:Y:S01]  /*27fa0*/  IMAD.X R5, R25, 0x1, R28, P3 ;  /* 0x0000000119057824 */ /* 0x000fe200018e061c */
[----:B0-----:R-:W-:Y:S01]  /*27fb0*/  PRMT R21, R6, 0x7773, RZ ;  /* 0x0000777306157816 */ /* 0x001fe200000000ff */
[----:B------:R-:W0:Y:S01]  /*27fc0*/  LDCU UR11, c[0x0][0x398] ;  /* 0x00007300ff0b77ac */ /* 0x000e220008000800 */
[----:B------:R-:W-:-:S02]  /*27fd0*/  SHF.R.S32.HI R23, RZ, 0x1f, R17 ;  /* 0x0000001fff177819 */ /* 0x000fc40000011411 */
[----:B------:R-:W-:Y:S01]  /*27fe0*/  IADD3 R12, P6, PT, R17, R36, RZ ;  /* 0x00000024110c7210 */ /* 0x000fe20007fde0ff */
[----:B------:R0:W-:Y:S01]  /*27ff0*/  @P4 STG.E.U8 desc[UR6][R4.64], R21 ;  /* 0x0000001504004986 */ /* 0x0001e2000c101106 */
[----:B-1----:R-:W-:Y:S02]  /*28000*/  PRMT R19, R7, 0x7770, RZ ;  /* 0x0000777007137816 */ /* 0x002fe400000000ff */
[----:B------:R-:W-:Y:S01]  /*28010*/  ISETP.LT.AND P4, PT, R52, UR8, !P0 ;  /* 0x0000000834007c0c */ /* 0x000fe2000c781270 */
[----:B------:R-:W-:Y:S01]  /*28020*/  IMAD.X R13, R23, 0x1, R0, P6 ;  /* 0x00000001170d7824 */ /* 0x000fe200030e0600 */
[C---:B------:R-:W-:Y:S01]  /*28030*/  IADD3 R14, P0, PT, R17.reuse, R2, RZ ;  /* 0x00000002110e7210 */ /* 0x040fe20007f1e0ff */
[----:B------:R-:W1:Y:S01]  /*28040*/  LDCU UR8, c[0x0][0x398] ;  /* 0x00007300ff0877ac */ /* 0x000e620008000800 */
[----:B----4-:R-:W-:Y:S02]  /*28050*/  VIADD R3, R17, UR24 ;  /* 0x0000001811037c36 */ /* 0x010fe40008000000 */
[----:B------:R4:W-:Y:S01]  /*28060*/  @P5 STG.E.U8 desc[UR6][R12.64], R19 ;  /* 0x000000130c005986 */ /* 0x0009e2000c101106 */
[----:B---3--:R-:W-:Y:S01]  /*28070*/  ISETP.LT.AND P5, PT, R53, UR5, !P2 ;  /* 0x0000000535007c0c */ /* 0x008fe2000d7a1270 */
[----:B------:R-:W3:Y:S01]  /*28080*/  LDCU UR5, c[0x0][0x398] ;  /* 0x00007300ff0577ac */ /* 0x000ee20008000800 */
[----:B------:R-:W-:Y:S01]  /*28090*/  IMAD.X R15, R23, 0x1, R28, P0 ;  /* 0x00000001170f7824 */ /* 0x000fe200000e061c */
[----:B0-----:R-:W-:-:S02]  /*280a0*/  PRMT R21, R7, 0x7771, RZ ;  /* 0x0000777107157816 */ /* 0x001fc400000000ff */
[----:B------:R-:W-:Y:S01]  /*280b0*/  ISETP.GE.AND P3, PT, R16, UR9, PT ;  /* 0x0000000910007c0c */ /* 0x000fe2000bf66270 */
[----:B------:R-:W-:Y:S01]  /*280c0*/  VIADD R6, R54, 0x39 ;  /* 0x0000003936067836 */ /* 0x000fe20000000000 */
[----:B--2---:R-:W-:Y:S01]  /*280d0*/  ISETP.LT.AND P2, PT, R52, UR4, !P2 ;  /* 0x0000000434007c0c */ /* 0x004fe2000d741270 */
[----:B------:R0:W-:Y:S01]  /*280e0*/  @P4 STG.E.U8 desc[UR6][R14.64], R21 ;  /* 0x000000150e004986 */ /* 0x0001e2000c101106 */
[----:B------:R-:W-:Y:S01]  /*280f0*/  SHF.R.S32.HI R25, RZ, 0x1f, R3 ;  /* 0x0000001fff197819 */ /* 0x000fe20000011403 */
[----:B------:R-:W2:Y:S01]  /*28100*/  LDCU UR4, c[0x0][0x398] ;  /* 0x00007300ff0477ac */ /* 0x000ea20008000800 */
[C---:B------:R-:W-:Y:S02]  /*28110*/  IADD3 R16, P6, PT, R3.reuse, R36, RZ ;  /* 0x0000002403107210 */ /* 0x040fe40007fde0ff */
[----:B------:R-:W-:Y:S02]  /*28120*/  IADD3 R4, P4, PT, R3, R2, RZ ;  /* 0x0000000203047210 */ /* 0x000fe40007f9e0ff */
[----:B----4-:R-:W-:Y:S01]  /*28130*/  PRMT R19, R7, 0x7772, RZ ;  /* 0x0000777207137816 */ /* 0x010fe200000000ff */
[C---:B------:R-:W-:Y:S01]  /*28140*/  IMAD.X R17, R25.reuse, 0x1, R0, P6 ;  /* 0x0000000119117824 */ /* 0x040fe200030e0600 */
[----:B------:R-:W4:Y:S01]  /*28150*/  LDCU UR9, c[0x0][0x398] ;  /* 0x00007300ff0977ac */ /* 0x000f220008000800 */
[----:B------:R-:W-:Y:S01]  /*28160*/  IMAD.X R5, R25, 0x1, R28, P4 ;  /* 0x0000000119057824 */ /* 0x000fe200020e061c */
[----:B0-----:R-:W-:Y:S01]  /*28170*/  PRMT R15, R7, 0x7773, RZ ;  /* 0x00007773070f7816 */ /* 0x001fe200000000ff */
[----:B------:R-:W-:Y:S01]  /*28180*/  VIADD R13, R3, UR24 ;  /* 0x00000018030d7c36 */ /* 0x000fe20008000000 */
[----:B------:R0:W-:Y:S01]  /*28190*/  @P5 STG.E.U8 desc[UR6][R16.64], R19 ;  /* 0x0000001310005986 */ /* 0x0001e2000c101106 */
[----:B-1----:R-:W-:Y:S01]  /*281a0*/  ISETP.LT.AND P5, PT, R53, UR8, !P3 ;  /* 0x0000000835007c0c */ /* 0x002fe2000dfa1270 */
[----:B------:R-:W1:Y:S01]  /*281b0*/  LDCU UR8, c[0x0][0x398] ;  /* 0x00007300ff0877ac */ /* 0x000e620008000800 */
[----:B------:R-:W-:Y:S01]  /*281c0*/  ISETP.GE.AND P0, PT, R6, UR15, PT ;  /* 0x0000000f06007c0c */ /* 0x000fe2000bf06270 */
[----:B------:R1:W-:Y:S01]  /*281d0*/  @P2 STG.E.U8 desc[UR6][R4.64], R15 ;  /* 0x0000000f04002986 */ /* 0x0003e2000c101106 */
[----:B---3--:R-:W-:Y:S01]  /*281e0*/  ISETP.LT.AND P2, PT, R52, UR5, !P3 ;  /* 0x0000000534007c0c */ /* 0x008fe2000df41270 */
[----:B------:R-:W3:Y:S01]  /*281f0*/  LDCU UR5, c[0x0][0x398] ;  /* 0x00007300ff0577ac */ /* 0x000ee20008000800 */
[----:B------:R-:W-:Y:S01]  /*28200*/  SHF.R.S32.HI R23, RZ, 0x1f, R13 ;  /* 0x0000001fff177819 */ /* 0x000fe2000001140d */
[----:B------:R-:W-:Y:S01]  /*28210*/  VIADD R3, R54, 0x3a ;  /* 0x0000003a36037836 */ /* 0x000fe20000000000 */
[----:B------:R-:W-:-:S02]  /*28220*/  IADD3 R6, P6, PT, R13, R36, RZ ;  /* 0x000000240d067210 */ /* 0x000fc40007fde0ff */
[----:B------:R-:W-:Y:S02]  /*28230*/  IADD3 R12, P3, PT, R13, R2, RZ ;  /* 0x000000020d0c7210 */ /* 0x000fe40007f7e0ff */
[C---:B0-----:R-:W-:Y:S01]  /*28240*/  PRMT R17, R8.reuse, 0x7770, RZ ;  /* 0x0000777008117816 */ /* 0x041fe200000000ff */
[----:B------:R-:W-:Y:S01]  /*28250*/  IMAD.X R7, R23, 0x1, R0, P6 ;  /* 0x0000000117077824 */ /* 0x000fe200030e0600 */
[----:B------:R-:W-:Y:S01]  /*28260*/  ISETP.GE.AND P4, PT, R3, UR13, PT ;  /* 0x0000000d03007c0c */ /* 0x000fe2000bf86270 */
[----:B------:R-:W-:Y:S01]  /*28270*/  VIADD R3, R13, UR24 ;  /* 0x000000180d037c36 */ /* 0x000fe20008000000 */
[----:B------:R-:W-:Y:S01]  /*28280*/  PRMT R19, R8, 0x7771, RZ ;  /* 0x0000777108137816 */ /* 0x000fe200000000ff */
[----:B------:R-:W-:Y:S01]  /*28290*/  IMAD.X R13, R23, 0x1, R28, P3 ;  /* 0x00000001170d7824 */ /* 0x000fe200018e061c */
[----:B------:R0:W-:Y:S01]  /*282a0*/  @P5 STG.E.U8 desc[UR6][R6.64], R17 ;  /* 0x0000001106005986 */ /* 0x0001e2000c101106 */
[----:B--2---:R-:W-:Y:S01]  /*282b0*/  ISETP.LT.AND P5, PT, R53, UR4, !P0 ;  /* 0x0000000435007c0c */ /* 0x004fe2000c7a1270 */
[----:B------:R-:W2:Y:S01]  /*282c0*/  LDCU UR4, c[0x0][0x398] ;  /* 0x00007300ff0477ac */ /* 0x000ea20008000800 */
[----:B------:R-:W-:-:S02]  /*282d0*/  SHF.R.S32.HI R21, RZ, 0x1f, R3 ;  /* 0x0000001fff157819 */ /* 0x000fc40000011403 */
[----:B-1----:R-:W-:Y:S01]  /*282e0*/  IADD3 R4, P6, PT, R3, R36, RZ ;  /* 0x0000002403047210 */ /* 0x002fe20007fde0ff */
[----:B------:R1:W-:Y:S01]  /*282f0*/  @P2 STG.E.U8 desc[UR6][R12.64], R19 ;  /* 0x000000130c002986 */ /* 0x0003e2000c101106 */
[----:B------:R-:W-:Y:S01]  /*28300*/  ISETP.LT.AND P0, PT, R52, UR8, !P0 ;  /* 0x0000000834007c0c */ /* 0x000fe2000c701270 */
[----:B------:R-:W2:Y:S02]  /*28310*/  LDCU UR8, c[0x0][0x398] ;  /* 0x00007300ff0877ac */ /* 0x000ea40008000800 */
[----:B------:R-:W-:Y:S01]  /*28320*/  IMAD.X R5, R21, 0x1, R0, P6 ;  /* 0x0000000115057824 */ /* 0x000fe200030e0600 */
[C---:B0-----:R-:W-:Y:S01]  /*28330*/  IADD3 R6, P2, PT, R3.reuse, R2, RZ ;  /* 0x0000000203067210 */ /* 0x041fe20007f5e0ff */
[----:B------:R-:W-:Y:S01]  /*28340*/  VIADD R3, R3, UR24 ;  /* 0x0000001803037c36 */ /* 0x000fe20008000000 */
[----:B---3--:R-:W-:Y:S01]  /*28350*/  ISETP.LT.AND P6, PT, R53, UR5, !P4 ;  /* 0x0000000535007c0c */ /* 0x008fe2000e7c1270 */
[----:B------:R-:W0:Y:S01]  /*28360*/  LDCU UR5, c[0x0][0x398] ;  /* 0x00007300ff0577ac */ /* 0x000e220008000800 */
[----:B------:R-:W-:Y:S01]  /*28370*/  PRMT R15, R8, 0x7772, RZ ;  /* 0x00007772080f7816 */ /* 0x000fe200000000ff */
[----:B------:R-:W-:Y:S01]  /*28380*/  IMAD.X R7, R21, 0x1, R28, P2 ;  /* 0x0000000115077824 */ /* 0x000fe200010e061c */
[----:B-1----:R-:W-:-:S02]  /*28390*/  SHF.R.S32.HI R19, RZ, 0x1f, R3 ;  /* 0x0000001fff137819 */ /* 0x002fc40000011403 */
[----:B------:R-:W-:Y:S01]  /*283a0*/  IADD3 R12, P2, PT, R3, R36, RZ ;  /* 0x00000024030c7210 */ /* 0x000fe20007f5e0ff */
[----:B------:R1:W-:Y:S01]  /*283b0*/  @P5 STG.E.U8 desc[UR6][R4.64], R15 ;  /* 0x0000000f04005986 */ /* 0x0003e2000c101106 */
[----:B------:R-:W-:Y:S01]  /*283c0*/  PRMT R17, R8, 0x7773, RZ ;  /* 0x0000777308117816 */ /* 0x000fe200000000ff */
[----:B------:R-:W-:Y:S02]  /*283d0*/  VIADD R14, R54, 0x3b ;  /* 0x0000003b360e7836 */ /* 0x000fe40000000000 */
[----:B------:R-:W-:Y:S02]  /*283e0*/  IMAD.X R13, R19, 0x1, R0, P2 ;  /* 0x00000001130d7824 */ /* 0x000fe400010e0600 */
[----:B------:R3:W-:Y:S01]  /*283f0*/  @P0 STG.E.U8 desc[UR6][R6.64], R17 ;  /* 0x0000001106000986 */ /* 0x0007e2000c101106 */
[----:B--2---:R-:W-:Y:S01]  /*28400*/  ISETP.LT.AND P0, PT, R52, UR4, !P4 ;  /* 0x0000000434007c0c */ /* 0x004fe2000e701270 */
[----:B------:R-:W2:Y:S01]  /*28410*/  LDCU UR4, c[0x0][0x398] ;  /* 0x00007300ff0477ac */ /* 0x000ea20008000800 */
[----:B-1----:R-:W-:Y:S01]  /*28420*/  VIADD R4, R54, 0x3d ;  /* 0x0000003d36047836 */ /* 0x002fe20000000000 */
[----:B------:R-:W-:-:S02]  /*28430*/  PRMT R15, R9, 0x7770, RZ ;  /* 0x00007770090f7816 */ /* 0x000fc400000000ff */
[----:B------:R-:W-:Y:S02]  /*28440*/  ISETP.GE.AND P3, PT, R14, UR19, PT ;  /* 0x000000130e007c0c */ /* 0x000fe4000bf66270 */
[----:B------:R-:W-:Y:S01]  /*28450*/  ISETP.GE.AND P2, PT, R4, UR23, PT ;  /* 0x0000001704007c0c */ /* 0x000fe2000bf46270 */
[----:B------:R1:W-:Y:S01]  /*28460*/  @P6 STG.E.U8 desc[UR6][R12.64], R15 ;  /* 0x0000000f0c006986 */ /* 0x0003e2000c101106 */
[C---:B------:R-:W-:Y:S01]  /*28470*/  IADD3 R4, P6, PT, R3.reuse, R2, RZ ;  /* 0x0000000203047210 */ /* 0x040fe20007fde0ff */
[----:B------:R-:W-:Y:S01]  /*28480*/  VIADD R3, R3, UR24 ;  /* 0x0000001803037c36 */ /* 0x000fe20008000000 */
[----:B------:R-:W-:Y:S01]  /*28490*/  ISETP.LT.AND P4, PT, R53, UR8, !P3 ;  /* 0x0000000835007c0c */ /* 0x000fe2000df81270 */
[C---:B------:R-:W-:Y:S02]  /*284a0*/  VIADD R14, R54.reuse, 0x3c ;  /* 0x0000003c360e7836 */ /* 0x040fe40000000000 */
[----:B------:R-:W-:Y:S01]  /*284b0*/  IMAD.X R5, R19, 0x1, R28, P6 ;  /* 0x0000000113057824 */ /* 0x000fe200030e061c */
[----:B------:R-:W-:Y:S01]  /*284c0*/  SHF.R.S32.HI R19, RZ, 0x1f, R3 ;  /* 0x0000001fff137819 */ /* 0x000fe20000011403 */
[----:B------:R-:W-:Y:S01]  /*284d0*/  VIADD R8, R54, 0x3e ;  /* 0x0000003e36087836 */ /* 0x000fe20000000000 */
[----:B---3--:R-:W-:Y:S01]  /*284e0*/  IADD3 R6, P6, PT, R3, R36, RZ ;  /* 0x0000002403067210 */ /* 0x008fe20007fde0ff */
[----:B------:R-:W3:Y:S01]  /*284f0*/  LDCU UR8, c[0x0][0x398] ;  /* 0x00007300ff0877ac */ /* 0x000ee20008000800 */
[----:B------:R-:W-:-:S02]  /*28500*/  PRMT R17, R9, 0x7771, RZ ;  /* 0x0000777109117816 */ /* 0x000fc400000000ff */
[----:B-1----:R-:W-:Y:S01]  /*28510*/  PRMT R15, R9, 0x7772, RZ ;  /* 0x00007772090f7816 */ /* 0x002fe200000000ff */
[----:B------:R-:W-:Y:S01]  /*28520*/  IMAD.X R7, R19, 0x1, R0, P6 ;  /* 0x0000000113077824 */ /* 0x000fe200030e0600 */
[----:B0-----:R-:W-:Y:S02]  /*28530*/  ISETP.LT.AND P3, PT, R52, UR5, !P3 ;  /* 0x0000000534007c0c */ /* 0x001fe4000df61270 */
[----:B------:R-:W-:Y:S01]  /*28540*/  ISETP.GE.AND P5, PT, R14, UR17, PT ;  /* 0x000000110e007c0c */ /* 0x000fe2000bfa6270 */
[----:B------:R0:W-:Y:S01]  /*28550*/  @P0 STG.E.U8 desc[UR6][R4.64], R17 ;  /* 0x0000001104000986 */ /* 0x0001e2000c101106 */
[C---:B------:R-:W-:Y:S01]  /*28560*/  IADD3 R12, P6, PT, R3.reuse, R2, RZ ;  /* 0x00000002030c7210 */ /* 0x040fe20007fde0ff */
[----:B------:R-:W-:Y:S01]  /*28570*/  VIADD R3, R3, UR24 ;  /* 0x0000001803037c36 */ /* 0x000fe20008000000 */
[----:B------:R-:W-:Y:S01]  /*28580*/  PRMT R9, R9, 0x7773, RZ ;  /* 0x0000777309097816 */ /* 0x000fe200000000ff */
[----:B------:R1:W-:Y:S01]  /*28590*/  @P4 STG.E.U8 desc[UR6][R6.64], R15 ;  /* 0x0000000f06004986 */ /* 0x0003e2000c101106 */
[----:B--2---:R-:W-:Y:S01]  /*285a0*/  ISETP.LT.AND P4, PT, R53, UR4, !P5 ;  /* 0x0000000435007c0c */ /* 0x004fe2000ef81270 */
[----:B------:R-:W-:Y:S01]  /*285b0*/  IMAD.X R13, R19, 0x1, R28, P6 ;  /* 0x00000001130d7824 */ /* 0x000fe200030e061c */
[----:B------:R-:W-:Y:S01]  /*285c0*/  SHF.R.S32.HI R21, RZ, 0x1f, R3 ;  /* 0x0000001fff157819 */ /* 0x000fe20000011403 */
[----:B------:R-:W2:Y:S01]  /*285d0*/  LDCU UR4, c[0x0][0x398] ;  /* 0x00007300ff0477ac */ /* 0x000ea20008000800 */
[----:B----4-:R-:W-:-:S02]  /*285e0*/  ISETP.LT.AND P5, PT, R52, UR9, !P5 ;  /* 0x0000000934007c0c */ /* 0x010fc4000efa1270 */
[C---:B0-----:R-:W-:Y:S01]  /*285f0*/  IADD3 R4, P6, PT, R3.reuse, R36, RZ ;  /* 0x0000002403047210 */ /* 0x041fe20007fde0ff */
[----:B------:R0:W-:Y:S01]  /*28600*/  @P3 STG.E.U8 desc[UR6][R12.64], R9 ;  /* 0x000000090c003986 */ /* 0x0001e2000c101106 */
[----:B------:R-:W-:Y:S01]  /*28610*/  PRMT R19, R10, 0x7770, RZ ;  /* 0x000077700a137816 */ /* 0x000fe200000000ff */
[----:B------:R-:W4:Y:S01]  /*28620*/  LDCU UR5, c[0x0][0x398] ;  /* 0x00007300ff0577ac */ /* 0x000f220008000800 */
[----:B-1----:R-:W-:Y:S01]  /*28630*/  IADD3 R6, P3, PT, R3, R2, RZ ;  /* 0x0000000203067210 */ /* 0x002fe20007f7e0ff */
[----:B------:R-:W-:Y:S02]  /*28640*/  IMAD.X R5, R21, 0x1, R0, P6 ;  /* 0x0000000115057824 */ /* 0x000fe400030e0600 */
[----:B------:R-:W-:Y:S01]  /*28650*/  VIADD R3, R3, UR24 ;  /* 0x0000001803037c36 */ /* 0x000fe20008000000 */
[----:B------:R-:W-:Y:S01]  /*28660*/  ISETP.GE.AND P0, PT, R8, UR21, PT ;  /* 0x0000001508007c0c */ /* 0x000fe2000bf06270 */
[----:B------:R-:W-:Y:S01]  /*28670*/  IMAD.X R7, R21, 0x1, R28, P3 ;  /* 0x0000000115077824 */ /* 0x000fe200018e061c */
[----:B------:R-:W-:Y:S01]  /*28680*/  PRMT R17, R10, 0x7771, RZ ;  /* 0x000077710a117816 */ /* 0x000fe200000000ff */
[----:B------:R1:W-:Y:S01]  /*28690*/  @P4 STG.E.U8 desc[UR6][R4.64], R19 ;  /* 0x0000001304004986 */ /* 0x0003e2000c101106 */
[C---:B------:R-:W-:Y:S01]  /*286a0*/  IADD3 R8, P4, PT, R3.reuse, R36, RZ ;  /* 0x0000002403087210 */ /* 0x040fe20007f9e0ff */
[C---:B------:R-:W-:Y:S01]  /*286b0*/  VIADD R15, R3.reuse, UR24 ;  /* 0x00000018030f7c36 */ /* 0x040fe20008000000 */
[----:B0-----:R-:W-:Y:S01]  /*286c0*/  SHF.R.S32.HI R13, RZ, 0x1f, R3 ;  /* 0x0000001fff0d7819 */ /* 0x001fe20000011403 */
[----:B------:R-:W0:Y:S01]  /*286d0*/  LDCU UR9, c[0x0][0x398] ;  /* 0x00007300ff0977ac */ /* 0x000e220008000800 */
[----:B------:R2:W-:Y:S01]  /*286e0*/  @P5 STG.E.U8 desc[UR6][R6.64], R17 ;  /* 0x0000001106005986 */ /* 0x0005e2000c101106 */
[----:B------:R-:W-:-:S02]  /*286f0*/  IADD3 R12, P5, PT, R3, R2, RZ ;  /* 0x00000002030c7210 */ /* 0x000fc40007fbe0ff */
[----:B------:R-:W-:Y:S02]  /*28700*/  IMAD.X R9, R13, 0x1, R0, P4 ;  /* 0x000000010d097824 */ /* 0x000fe400020e0600 */
[C---:B------:R-:W-:Y:S01]  /*28710*/  VIADD R3, R15.reuse, UR24 ;  /* 0x000000180f037c36 */ /* 0x040fe20008000000 */
[----:B-1----:R-:W-:Y:S02]  /*28720*/  SHF.R.S32.HI R19, RZ, 0x1f, R15 ;  /* 0x0000001fff137819 */ /* 0x002fe4000001140f */
[-C--:B------:R-:W-:Y:S01]  /*28730*/  IADD3 R4, P4, PT, R15, R36.reuse, RZ ;  /* 0x000000240f047210 */ /* 0x080fe20007f9e0ff */
[----:B------:R-:W-:Y:S01]  /*28740*/  IMAD.X R13, R13, 0x1, R28, P5 ;  /* 0x000000010d0d7824 */ /* 0x000fe200028e061c */
[----:B------:R-:W-:Y:S02]  /*28750*/  IADD3 R36, P6, PT, R3, R36, RZ ;  /* 0x0000002403247210 */ /* 0x000fe40007fde0ff */
[-C--:B--2---:R-:W-:Y:S01]  /*28760*/  IADD3 R6, P5, PT, R15, R2.reuse, RZ ;  /* 0x000000020f067210 */ /* 0x084fe20007fbe0ff */
[----:B------:R-:W-:Y:S01]  /*28770*/  IMAD.X R5, R19, 0x1, R0, P4 ;  /* 0x0000000113057824 */ /* 0x000fe200020e0600 */
[----:B------:R-:W-:-:S02]  /*28780*/  IADD3 R2, P4, PT, R3, R2, RZ ;  /* 0x0000000203027210 */ /* 0x000fc40007f9e0ff */
[----:B------:R-:W-:Y:S01]  /*28790*/  SHF.R.S32.HI R3, RZ, 0x1f, R3 ;  /* 0x0000001fff037819 */ /* 0x000fe20000011403 */
[----:B------:R-:W-:Y:S01]  /*287a0*/  IMAD.X R7, R19, 0x1, R28, P5 ;  /* 0x0000000113077824 */ /* 0x000fe200028e061c */
[----:B------:R-:W-:Y:S02]  /*287b0*/  ISETP.LT.AND P5, PT, R53, UR4, !P2 ;  /* 0x0000000435007c0c */ /* 0x000fe4000d7a1270 */
[C---:B----4-:R-:W-:Y:S01]  /*287c0*/  ISETP.LT.AND P2, PT, R52.reuse, UR5, !P2 ;  /* 0x0000000534007c0c */ /* 0x050fe2000d741270 */
[----:B------:R-:W-:Y:S01]  /*287d0*/  IMAD.X R37, R3, 0x1, R0, P6 ;  /* 0x0000000103257824 */ /* 0x000fe200030e0600 */
[C---:B---3--:R-:W-:Y:S02]  /*287e0*/  ISETP.LT.AND P6, PT, R53.reuse, UR8, !P0 ;  /* 0x0000000835007c0c */ /* 0x048fe4000c7c1270 */
[----:B0-----:R-:W-:Y:S02]  /*287f0*/  ISETP.LT.AND P0, PT, R52, UR9, !P0 ;  /* 0x0000000934007c0c */ /* 0x001fe4000c701270 */
[----:B------:R-:W-:-:S02]  /*28800*/  ISETP.LT.AND P3, PT, R53, UR10, !P1 ;  /* 0x0000000a35007c0c */ /* 0x000fc4000cf61270 */
[----:B------:R-:W-:Y:S02]  /*28810*/  ISETP.LT.AND P1, PT, R52, UR11, !P1 ;  /* 0x0000000b34007c0c */ /* 0x000fe4000cf21270 */
[C---:B------:R-:W-:Y:S02]  /*28820*/  PRMT R23, R10.reuse, 0x7772, RZ ;  /* 0x000077720a177816 */ /* 0x040fe400000000ff */
[----:B------:R-:W-:Y:S02]  /*28830*/  PRMT R21, R10, 0x7773, RZ ;  /* 0x000077730a157816 */ /* 0x000fe400000000ff */
[C---:B------:R-:W-:Y:S02]  /*28840*/  PRMT R15, R11.reuse, 0x7773, RZ ;  /* 0x000077730b0f7816 */ /* 0x040fe400000000ff */
[C---:B------:R-:W-:Y:S02]  /*28850*/  PRMT R17, R11.reuse, 0x7772, RZ ;  /* 0x000077720b117816 */ /* 0x040fe400000000ff */
[----:B------:R-:W-:-:S02]  /*28860*/  PRMT R19, R11, 0x7771, RZ ;  /* 0x000077710b137816 */ /* 0x000fc400000000ff */
[----:B------:R-:W-:Y:S01]  /*28870*/  PRMT R11, R11, 0x7770, RZ ;  /* 0x000077700b0b7816 */ /* 0x000fe200000000ff */
[----:B------:R0:W-:Y:S04]  /*28880*/  @P5 STG.E.U8 desc[UR6][R8.64], R23 ;  /* 0x0000001708005986 */ /* 0x0001e8000c101106 */
[----:B------:R0:W-:Y:S04]  /*28890*/  @P2 STG.E.U8 desc[UR6][R12.64], R21 ;  /* 0x000000150c002986 */ /* 0x0001e8000c101106 */
[----:B------:R0:W-:Y:S04]  /*288a0*/  @P6 STG.E.U8 desc[UR6][R4.64], R11 ;  /* 0x0000000b04006986 */ /* 0x0001e8000c101106 */
[----:B------:R0:W-:Y:S01]  /*288b0*/  @P0 STG.E.U8 desc[UR6][R6.64], R19 ;  /* 0x0000001306000986 */ /* 0x0001e2000c101106 */
[----:B------:R-:W-:-:S03]  /*288c0*/  IMAD.X R3, R3, 0x1, R28, P4 ;  /* 0x0000000103037824 */ /* 0x000fc600020e061c */
[----:B------:R0:W-:Y:S01]  /*288d0*/  @P3 STG.E.U8 desc[UR6][R36.64], R17 ;  /* 0x0000001124003986 */ /* 0x0001e2000c101106 */
[----:B------:R-:W-:Y:S05]  /*288e0*/  @!P1 EXIT ;  /* 0x000000000000994d */ /* 0x000fea0003800000 */
[----:B------:R-:W-:Y:S01]  /*288f0*/  STG.E.U8 desc[UR6][R2.64], R15 ;  /* 0x0000000f02007986 */ /* 0x000fe2000c101106 */
[----:B------:R-:W-:Y:S05]  /*28900*/  EXIT ;  /* 0x000000000000794d */ /* 0x000fea0003800000 */
.L_x_2:
[----:B------:R-:W-:-:S00]  /*28910*/  BRA `(.L_x_2) ;  /* 0xfffffffc00fc7947 */ /* 0x000fc0000383ffff */
[----:B------:R-:W-:-:S00]  /*28920*/  NOP ;  /* 0x0000000000007918 */ /* 0x000fc00000000000 */
        /* <DEDUP_REMOVED lines=13> */
.L_x_3:


//--------------------- .nv.shared.matmul_kernel  --------------------------
	.section	.nv.shared.matmul_kernel,"aw",@nobits
	.sectionflags	@""
	.align	16
	.zero		1024


//--------------------- .nv.shared.reserved.0     --------------------------
	.section	.nv.shared.reserved.0,"aw",@nobits
	.weak		__nv_reservedSMEM_offset_0_alias
	.size		__nv_reservedSMEM_offset_0_alias, 0, 64
	.other		__nv_reservedSMEM_offset_0_alias,@"STO_CUDA_RESERVED_SHARED STV_DEFAULT"
__nv_reservedSMEM_offset_0_alias:
	.zero		0
	.zero		64


//--------------------- .nv.constant0.matmul_kernel --------------------------
	.section	.nv.constant0.matmul_kernel,"a",@progbits
	.sectionflags	@""
	.align	4
.nv.constant0.matmul_kernel:
	.zero		976


//--------------------- SYMBOLS --------------------------

	.type		.nv.reservedSmem.offset0,@object
	.size		.nv.reservedSmem.offset0,0x4
	.type		.nv.reservedSmem.cap,@object
	.size		.nv.reservedSmem.cap,0x4
